//
// Generated by NVIDIA NVVM Compiler
//
// Compiler Build ID: CL-36424714
// Cuda compilation tools, release 13.0, V13.0.88
// Based on NVVM 20.0.0
//

.version 9.0
.target sm_100
.address_size 64

	// .globl	_Z21compute_unit_root_gpuP7double2i
.func  (.param .align 16 .b8 func_retval0[16]) __internal_trig_reduction_slowpathd
(
	.param .b64 __internal_trig_reduction_slowpathd_param_0
)
;
.global .align 8 .b8 __cudart_i2opi_d[144] = {8, 93, 141, 31, 177, 95, 251, 107, 234, 146, 82, 138, 247, 57, 7, 61, 123, 241, 229, 235, 199, 186, 39, 117, 45, 234, 95, 158, 102, 63, 70, 79, 183, 9, 203, 39, 207, 126, 54, 109, 31, 109, 10, 90, 139, 17, 47, 239, 15, 152, 5, 222, 255, 151, 248, 31, 59, 40, 249, 189, 139, 95, 132, 156, 244, 57, 83, 131, 57, 214, 145, 57, 65, 126, 95, 180, 38, 112, 156, 233, 132, 68, 187, 46, 245, 53, 130, 232, 62, 167, 41, 177, 28, 235, 29, 254, 28, 146, 209, 9, 234, 46, 73, 6, 224, 210, 77, 66, 58, 110, 36, 183, 97, 197, 187, 222, 171, 99, 81, 254, 65, 144, 67, 60, 153, 149, 98, 219, 192, 221, 52, 245, 209, 87, 39, 252, 41, 21, 68, 78, 110, 131, 249, 162};
.global .align 16 .b8 __cudart_sin_cos_coeffs[128] = {70, 210, 176, 44, 241, 229, 90, 190, 146, 227, 172, 105, 227, 29, 199, 62, 161, 98, 219, 25, 160, 1, 42, 191, 24, 8, 17, 17, 17, 17, 129, 63, 84, 85, 85, 85, 85, 85, 197, 191, 0, 0, 0, 0, 0, 0, 0, 0, 0, 0, 0, 0, 0, 0, 0, 0, 100, 129, 253, 32, 131, 255, 168, 189, 40, 133, 239, 193, 167, 238, 33, 62, 217, 230, 6, 142, 79, 126, 146, 190, 233, 188, 221, 25, 160, 1, 250, 62, 71, 93, 193, 22, 108, 193, 86, 191, 81, 85, 85, 85, 85, 85, 165, 63, 0, 0, 0, 0, 0, 0, 224, 191, 0, 0, 0, 0, 0, 0, 240, 63};

.visible .entry _Z21compute_unit_root_gpuP7double2i(
	.param .u64 .ptr .align 1 _Z21compute_unit_root_gpuP7double2i_param_0,
	.param .u32 _Z21compute_unit_root_gpuP7double2i_param_1
)
{
	.reg .pred 	%p<17>;
	.reg .b32 	%r<42>;
	.reg .b64 	%rd<17>;
	.reg .b64 	%fd<118>;

	ld.param.u64 	%rd2, [_Z21compute_unit_root_gpuP7double2i_param_0];
	ld.param.u32 	%r12, [_Z21compute_unit_root_gpuP7double2i_param_1];
	cvta.to.global.u64 	%rd1, %rd2;
	mov.u32 	%r13, %ctaid.x;
	mov.u32 	%r14, %ntid.x;
	mov.u32 	%r15, %tid.x;
	mad.lo.s32 	%r1, %r13, %r14, %r15;
	shr.u32 	%r16, %r12, 31;
	add.s32 	%r17, %r12, %r16;
	shr.s32 	%r2, %r17, 1;
	setp.gt.s32 	%p1, %r1, %r2;
	@%p1 bra 	$L__BB0_20;
	mov.f64 	%fd17, 0dBFF0000000000000;
	{
	.reg .b32 %temp; 
	mov.b64 	{%temp, %r3}, %fd17;
	}
	mov.f64 	%fd18, 0d3FF0000000000000;
	{
	.reg .b32 %temp; 
	mov.b64 	{%temp, %r18}, %fd18;
	}
	setp.gt.s32 	%p2, %r18, 1071801957;
	@%p2 bra 	$L__BB0_5;
	setp.gt.s32 	%p6, %r3, -1;
	@%p6 bra 	$L__BB0_4;
	mov.f64 	%fd50, 0d3C91A62633145C07;
	mov.f64 	%fd51, 0d3FF6EF46DDDAC26E;
	add.rn.f64 	%fd52, %fd51, %fd50;
	mov.f64 	%fd53, 0d3FF921FB54442D18;
	add.rn.f64 	%fd114, %fd53, %fd52;
	bra.uni 	$L__BB0_6;
$L__BB0_4:
	mov.f64 	%fd45, 0dBC91A62633145C07;
	mov.f64 	%fd46, 0d3FF6EF46DDDAC26E;
	add.rn.f64 	%fd47, %fd46, %fd45;
	neg.f64 	%fd48, %fd47;
	mov.f64 	%fd49, 0d3FF921FB54442D18;
	add.rn.f64 	%fd114, %fd49, %fd48;
	bra.uni 	$L__BB0_6;
$L__BB0_5:
	mov.f64 	%fd19, 0d0000000000000000;
	{
	.reg .b32 %temp; 
	mov.b64 	{%r19, %temp}, %fd19;
	}
	{
	.reg .b32 %temp; 
	mov.b64 	{%temp, %r20}, %fd19;
	}
	add.s32 	%r21, %r20, -1048576;
	mov.b64 	%fd20, {%r19, %r21};
	rsqrt.approx.ftz.f64 	%fd21, %fd20;
	{
	.reg .b32 %temp; 
	mov.b64 	{%r22, %temp}, %fd21;
	}
	{
	.reg .b32 %temp; 
	mov.b64 	{%temp, %r23}, %fd21;
	}
	add.s32 	%r24, %r23, -1048576;
	mov.b64 	%fd22, {%r22, %r24};
	mul.f64 	%fd23, %fd20, %fd21;
	neg.f64 	%fd24, %fd23;
	fma.rn.f64 	%fd25, %fd23, %fd24, %fd20;
	fma.rn.f64 	%fd26, %fd25, %fd22, %fd23;
	neg.f64 	%fd27, %fd26;
	fma.rn.f64 	%fd28, %fd21, %fd27, 0d3FF0000000000000;
	fma.rn.f64 	%fd29, %fd28, %fd22, %fd22;
	fma.rn.f64 	%fd30, %fd26, %fd27, %fd20;
	fma.rn.f64 	%fd31, %fd30, %fd29, %fd26;
	{
	.reg .b32 %temp; 
	mov.b64 	{%r25, %temp}, %fd31;
	}
	{
	.reg .b32 %temp; 
	mov.b64 	{%temp, %r26}, %fd31;
	}
	add.s32 	%r27, %r26, 1048576;
	mov.b64 	%fd32, {%r25, %r27};
	setp.lt.s32 	%p3, %r20, 1;
	mov.f64 	%fd33, 0d3FF0000000000000;
	mul.rn.f64 	%fd34, %fd33, %fd19;
	fma.rn.f64 	%fd35, %fd32, 0d0000000000000000, %fd32;
	selp.f64 	%fd36, %fd34, %fd35, %p3;
	setp.lt.s32 	%p4, %r20, 0;
	mov.f64 	%fd37, 0d7FF0000000000000;
	mul.rn.f64 	%fd38, %fd36, %fd37;
	selp.f64 	%fd39, %fd38, %fd36, %p4;
	setp.lt.s32 	%p5, %r3, 0;
	mov.f64 	%fd40, 0dBCA1A62633145C07;
	add.rn.f64 	%fd41, %fd39, %fd40;
	neg.f64 	%fd42, %fd41;
	mov.f64 	%fd43, 0d400921FB54442D18;
	add.rn.f64 	%fd44, %fd43, %fd42;
	selp.f64 	%fd114, %fd44, %fd39, %p5;
$L__BB0_6:
	setp.ne.s32 	%p7, %r1, 0;
	@%p7 bra 	$L__BB0_8;
	mov.f64 	%fd112, 0d0000000000000000;
	mov.f64 	%fd113, 0d3FF0000000000000;
	st.global.v2.f64 	[%rd1], {%fd113, %fd112};
	bra.uni 	$L__BB0_20;
$L__BB0_8:
	setp.ne.s32 	%p8, %r1, %r2;
	@%p8 bra 	$L__BB0_10;
	mul.wide.s32 	%rd15, %r1, 16;
	add.s64 	%rd16, %rd1, %rd15;
	mov.f64 	%fd110, 0d0000000000000000;
	mov.f64 	%fd111, 0dBFF0000000000000;
	st.global.v2.f64 	[%rd16], {%fd111, %fd110};
	bra.uni 	$L__BB0_20;
$L__BB0_10:
	cvt.rn.f64.s32 	%fd54, %r1;
	add.f64 	%fd55, %fd114, %fd114;
	mul.f64 	%fd56, %fd55, %fd54;
	cvt.rn.f64.s32 	%fd57, %r12;
	div.rn.f64 	%fd5, %fd56, %fd57;
	abs.f64 	%fd6, %fd5;
	setp.neu.f64 	%p9, %fd6, 0d7FF0000000000000;
	@%p9 bra 	$L__BB0_12;
	mov.f64 	%fd63, 0d0000000000000000;
	mul.rn.f64 	%fd116, %fd5, %fd63;
	mov.b32 	%r40, 1;
	bra.uni 	$L__BB0_15;
$L__BB0_12:
	mul.f64 	%fd58, %fd5, 0d3FE45F306DC9C883;
	cvt.rni.s32.f64 	%r39, %fd58;
	cvt.rn.f64.s32 	%fd59, %r39;
	fma.rn.f64 	%fd60, %fd59, 0dBFF921FB54442D18, %fd5;
	fma.rn.f64 	%fd61, %fd59, 0dBC91A62633145C00, %fd60;
	fma.rn.f64 	%fd116, %fd59, 0dB97B839A252049C0, %fd61;
	setp.ltu.f64 	%p10, %fd6, 0d41E0000000000000;
	@%p10 bra 	$L__BB0_14;
	{ // callseq 0, 0
	.param .b64 param0;
	st.param.f64 	[param0], %fd5;
	.param .align 16 .b8 retval0[16];
	call.uni (retval0), 
	__internal_trig_reduction_slowpathd, 
	(
	param0
	);
	ld.param.f64 	%fd116, [retval0];
	ld.param.b32 	%r39, [retval0+8];
	} // callseq 0
$L__BB0_14:
	add.s32 	%r40, %r39, 1;
$L__BB0_15:
	setp.neu.f64 	%p11, %fd6, 0d7FF0000000000000;
	shl.b32 	%r30, %r40, 6;
	cvt.u64.u32 	%rd3, %r30;
	and.b64  	%rd4, %rd3, 64;
	mov.u64 	%rd5, __cudart_sin_cos_coeffs;
	add.s64 	%rd6, %rd5, %rd4;
	mul.rn.f64 	%fd64, %fd116, %fd116;
	and.b32  	%r31, %r40, 1;
	setp.eq.b32 	%p12, %r31, 1;
	selp.f64 	%fd65, 0dBDA8FF8320FD8164, 0d3DE5DB65F9785EBA, %p12;
	ld.global.nc.v2.f64 	{%fd66, %fd67}, [%rd6];
	fma.rn.f64 	%fd68, %fd65, %fd64, %fd66;
	fma.rn.f64 	%fd69, %fd68, %fd64, %fd67;
	ld.global.nc.v2.f64 	{%fd70, %fd71}, [%rd6+16];
	fma.rn.f64 	%fd72, %fd69, %fd64, %fd70;
	fma.rn.f64 	%fd73, %fd72, %fd64, %fd71;
	ld.global.nc.v2.f64 	{%fd74, %fd75}, [%rd6+32];
	fma.rn.f64 	%fd76, %fd73, %fd64, %fd74;
	fma.rn.f64 	%fd77, %fd76, %fd64, %fd75;
	fma.rn.f64 	%fd78, %fd77, %fd116, %fd116;
	fma.rn.f64 	%fd79, %fd77, %fd64, 0d3FF0000000000000;
	selp.f64 	%fd80, %fd79, %fd78, %p12;
	and.b32  	%r32, %r40, 2;
	setp.eq.s32 	%p13, %r32, 0;
	mov.f64 	%fd81, 0d0000000000000000;
	sub.f64 	%fd82, %fd81, %fd80;
	selp.f64 	%fd12, %fd80, %fd82, %p13;
	@%p11 bra 	$L__BB0_17;
	mov.f64 	%fd88, 0d0000000000000000;
	mul.rn.f64 	%fd117, %fd5, %fd88;
	mov.b32 	%r41, 0;
	bra.uni 	$L__BB0_19;
$L__BB0_17:
	mul.f64 	%fd83, %fd5, 0d3FE45F306DC9C883;
	cvt.rni.s32.f64 	%r41, %fd83;
	cvt.rn.f64.s32 	%fd84, %r41;
	fma.rn.f64 	%fd85, %fd84, 0dBFF921FB54442D18, %fd5;
	fma.rn.f64 	%fd86, %fd84, 0dBC91A62633145C00, %fd85;
	fma.rn.f64 	%fd117, %fd84, 0dB97B839A252049C0, %fd86;
	setp.ltu.f64 	%p14, %fd6, 0d41E0000000000000;
	@%p14 bra 	$L__BB0_19;
	{ // callseq 1, 0
	.param .b64 param0;
	st.param.f64 	[param0], %fd5;
	.param .align 16 .b8 retval0[16];
	call.uni (retval0), 
	__internal_trig_reduction_slowpathd, 
	(
	param0
	);
	ld.param.f64 	%fd117, [retval0];
	ld.param.b32 	%r41, [retval0+8];
	} // callseq 1
$L__BB0_19:
	shl.b32 	%r35, %r41, 6;
	cvt.u64.u32 	%rd7, %r35;
	and.b64  	%rd8, %rd7, 64;
	add.s64 	%rd10, %rd5, %rd8;
	mul.rn.f64 	%fd89, %fd117, %fd117;
	and.b32  	%r36, %r41, 1;
	setp.eq.b32 	%p15, %r36, 1;
	selp.f64 	%fd90, 0dBDA8FF8320FD8164, 0d3DE5DB65F9785EBA, %p15;
	ld.global.nc.v2.f64 	{%fd91, %fd92}, [%rd10];
	fma.rn.f64 	%fd93, %fd90, %fd89, %fd91;
	fma.rn.f64 	%fd94, %fd93, %fd89, %fd92;
	ld.global.nc.v2.f64 	{%fd95, %fd96}, [%rd10+16];
	fma.rn.f64 	%fd97, %fd94, %fd89, %fd95;
	fma.rn.f64 	%fd98, %fd97, %fd89, %fd96;
	ld.global.nc.v2.f64 	{%fd99, %fd100}, [%rd10+32];
	fma.rn.f64 	%fd101, %fd98, %fd89, %fd99;
	fma.rn.f64 	%fd102, %fd101, %fd89, %fd100;
	fma.rn.f64 	%fd103, %fd102, %fd117, %fd117;
	fma.rn.f64 	%fd104, %fd102, %fd89, 0d3FF0000000000000;
	selp.f64 	%fd105, %fd104, %fd103, %p15;
	and.b32  	%r37, %r41, 2;
	setp.eq.s32 	%p16, %r37, 0;
	mov.f64 	%fd106, 0d0000000000000000;
	sub.f64 	%fd107, %fd106, %fd105;
	selp.f64 	%fd108, %fd105, %fd107, %p16;
	mul.wide.s32 	%rd11, %r1, 16;
	add.s64 	%rd12, %rd1, %rd11;
	st.global.v2.f64 	[%rd12], {%fd12, %fd108};
	sub.s32 	%r38, %r12, %r1;
	mul.wide.s32 	%rd13, %r38, 16;
	add.s64 	%rd14, %rd1, %rd13;
	neg.f64 	%fd109, %fd108;
	st.global.v2.f64 	[%rd14], {%fd12, %fd109};
$L__BB0_20:
	ret;

}
	// .globl	_Z17compute_Euler_gpuiiPdP7double2S1_
.visible .entry _Z17compute_Euler_gpuiiPdP7double2S1_(
	.param .u32 _Z17compute_Euler_gpuiiPdP7double2S1__param_0,
	.param .u32 _Z17compute_Euler_gpuiiPdP7double2S1__param_1,
	.param .u64 .ptr .align 1 _Z17compute_Euler_gpuiiPdP7double2S1__param_2,
	.param .u64 .ptr .align 1 _Z17compute_Euler_gpuiiPdP7double2S1__param_3,
	.param .u64 .ptr .align 1 _Z17compute_Euler_gpuiiPdP7double2S1__param_4
)
{
	.reg .pred 	%p<11>;
	.reg .b32 	%r<86>;
	.reg .b64 	%rd<51>;
	.reg .b64 	%fd<126>;

	ld.param.u32 	%r38, [_Z17compute_Euler_gpuiiPdP7double2S1__param_0];
	ld.param.u32 	%r39, [_Z17compute_Euler_gpuiiPdP7double2S1__param_1];
	ld.param.u64 	%rd7, [_Z17compute_Euler_gpuiiPdP7double2S1__param_2];
	ld.param.u64 	%rd8, [_Z17compute_Euler_gpuiiPdP7double2S1__param_3];
	ld.param.u64 	%rd6, [_Z17compute_Euler_gpuiiPdP7double2S1__param_4];
	cvta.to.global.u64 	%rd1, %rd7;
	cvta.to.global.u64 	%rd2, %rd8;
	mov.u32 	%r40, %ctaid.x;
	mov.u32 	%r41, %ntid.x;
	mul.lo.s32 	%r1, %r40, %r41;
	mov.u32 	%r2, %tid.x;
	add.s32 	%r3, %r1, %r2;
	setp.ge.s32 	%p1, %r3, %r38;
	@%p1 bra 	$L__BB1_14;
	add.s32 	%r4, %r39, -1;
	setp.lt.s32 	%p2, %r39, 2;
	mov.f64 	%fd124, 0d0000000000000000;
	mov.f64 	%fd125, %fd124;
	@%p2 bra 	$L__BB1_13;
	add.s32 	%r43, %r39, -2;
	setp.lt.u32 	%p3, %r43, 7;
	mov.f64 	%fd125, 0d0000000000000000;
	mov.b32 	%r84, 0;
	mov.f64 	%fd124, %fd125;
	@%p3 bra 	$L__BB1_5;
	and.b32  	%r45, %r4, -8;
	neg.s32 	%r82, %r45;
	mul.lo.s32 	%r80, %r3, 7;
	mul.lo.s32 	%r79, %r3, 6;
	mul.lo.s32 	%r78, %r3, 5;
	shl.b32 	%r77, %r3, 2;
	mul.lo.s32 	%r76, %r3, 3;
	add.s64 	%rd50, %rd1, 32;
	shl.b32 	%r46, %r1, 1;
	shl.b32 	%r47, %r2, 1;
	add.s32 	%r75, %r46, %r47;
	mov.f64 	%fd125, 0d0000000000000000;
	mov.b32 	%r81, 0;
	mov.u32 	%r74, %r3;
$L__BB1_4:
	.pragma "nounroll";
	and.b32  	%r84, %r4, -8;
	rem.s32 	%r48, %r81, %r38;
	ld.global.f64 	%fd29, [%rd50+-24];
	mul.wide.s32 	%rd9, %r48, 16;
	add.s64 	%rd10, %rd2, %rd9;
	ld.global.v2.f64 	{%fd30, %fd31}, [%rd10];
	fma.rn.f64 	%fd32, %fd29, %fd30, %fd124;
	fma.rn.f64 	%fd33, %fd29, %fd31, %fd125;
	rem.s32 	%r49, %r74, %r38;
	ld.global.f64 	%fd34, [%rd50+-16];
	mul.wide.s32 	%rd11, %r49, 16;
	add.s64 	%rd12, %rd2, %rd11;
	ld.global.v2.f64 	{%fd35, %fd36}, [%rd12];
	fma.rn.f64 	%fd37, %fd34, %fd35, %fd32;
	fma.rn.f64 	%fd38, %fd34, %fd36, %fd33;
	rem.s32 	%r50, %r75, %r38;
	ld.global.f64 	%fd39, [%rd50+-8];
	mul.wide.s32 	%rd13, %r50, 16;
	add.s64 	%rd14, %rd2, %rd13;
	ld.global.v2.f64 	{%fd40, %fd41}, [%rd14];
	fma.rn.f64 	%fd42, %fd39, %fd40, %fd37;
	fma.rn.f64 	%fd43, %fd39, %fd41, %fd38;
	rem.s32 	%r51, %r76, %r38;
	ld.global.f64 	%fd44, [%rd50];
	mul.wide.s32 	%rd15, %r51, 16;
	add.s64 	%rd16, %rd2, %rd15;
	ld.global.v2.f64 	{%fd45, %fd46}, [%rd16];
	fma.rn.f64 	%fd47, %fd44, %fd45, %fd42;
	fma.rn.f64 	%fd48, %fd44, %fd46, %fd43;
	rem.s32 	%r52, %r77, %r38;
	ld.global.f64 	%fd49, [%rd50+8];
	mul.wide.s32 	%rd17, %r52, 16;
	add.s64 	%rd18, %rd2, %rd17;
	ld.global.v2.f64 	{%fd50, %fd51}, [%rd18];
	fma.rn.f64 	%fd52, %fd49, %fd50, %fd47;
	fma.rn.f64 	%fd53, %fd49, %fd51, %fd48;
	rem.s32 	%r53, %r78, %r38;
	ld.global.f64 	%fd54, [%rd50+16];
	mul.wide.s32 	%rd19, %r53, 16;
	add.s64 	%rd20, %rd2, %rd19;
	ld.global.v2.f64 	{%fd55, %fd56}, [%rd20];
	fma.rn.f64 	%fd57, %fd54, %fd55, %fd52;
	fma.rn.f64 	%fd58, %fd54, %fd56, %fd53;
	rem.s32 	%r54, %r79, %r38;
	ld.global.f64 	%fd59, [%rd50+24];
	mul.wide.s32 	%rd21, %r54, 16;
	add.s64 	%rd22, %rd2, %rd21;
	ld.global.v2.f64 	{%fd60, %fd61}, [%rd22];
	fma.rn.f64 	%fd62, %fd59, %fd60, %fd57;
	fma.rn.f64 	%fd63, %fd59, %fd61, %fd58;
	rem.s32 	%r55, %r80, %r38;
	ld.global.f64 	%fd64, [%rd50+32];
	mul.wide.s32 	%rd23, %r55, 16;
	add.s64 	%rd24, %rd2, %rd23;
	ld.global.v2.f64 	{%fd65, %fd66}, [%rd24];
	fma.rn.f64 	%fd124, %fd64, %fd65, %fd62;
	fma.rn.f64 	%fd125, %fd64, %fd66, %fd63;
	add.s32 	%r82, %r82, 8;
	shl.b32 	%r56, %r3, 3;
	add.s32 	%r81, %r81, %r56;
	add.s32 	%r80, %r80, %r56;
	add.s32 	%r79, %r79, %r56;
	add.s32 	%r78, %r78, %r56;
	add.s32 	%r77, %r77, %r56;
	add.s32 	%r76, %r76, %r56;
	add.s64 	%rd50, %rd50, 64;
	add.s32 	%r75, %r75, %r56;
	add.s32 	%r74, %r74, %r56;
	setp.ne.s32 	%p4, %r82, 0;
	@%p4 bra 	$L__BB1_4;
$L__BB1_5:
	and.b32  	%r32, %r4, 7;
	setp.eq.s32 	%p5, %r32, 0;
	@%p5 bra 	$L__BB1_13;
	and.b32  	%r33, %r4, 3;
	setp.lt.u32 	%p6, %r32, 4;
	@%p6 bra 	$L__BB1_8;
	mul.lo.s32 	%r57, %r84, %r3;
	rem.s32 	%r58, %r57, %r38;
	mul.wide.u32 	%rd25, %r84, 8;
	add.s64 	%rd26, %rd1, %rd25;
	ld.global.f64 	%fd68, [%rd26+8];
	mul.wide.s32 	%rd27, %r58, 16;
	add.s64 	%rd28, %rd2, %rd27;
	ld.global.v2.f64 	{%fd69, %fd70}, [%rd28];
	fma.rn.f64 	%fd71, %fd68, %fd69, %fd124;
	fma.rn.f64 	%fd72, %fd68, %fd70, %fd125;
	add.s32 	%r59, %r57, %r3;
	rem.s32 	%r60, %r59, %r38;
	ld.global.f64 	%fd73, [%rd26+16];
	mul.wide.s32 	%rd29, %r60, 16;
	add.s64 	%rd30, %rd2, %rd29;
	ld.global.v2.f64 	{%fd74, %fd75}, [%rd30];
	fma.rn.f64 	%fd76, %fd73, %fd74, %fd71;
	fma.rn.f64 	%fd77, %fd73, %fd75, %fd72;
	add.s32 	%r61, %r59, %r3;
	rem.s32 	%r62, %r61, %r38;
	ld.global.f64 	%fd78, [%rd26+24];
	mul.wide.s32 	%rd31, %r62, 16;
	add.s64 	%rd32, %rd2, %rd31;
	ld.global.v2.f64 	{%fd79, %fd80}, [%rd32];
	fma.rn.f64 	%fd81, %fd78, %fd79, %fd76;
	fma.rn.f64 	%fd82, %fd78, %fd80, %fd77;
	add.s32 	%r63, %r61, %r3;
	rem.s32 	%r64, %r63, %r38;
	add.s32 	%r84, %r84, 4;
	ld.global.f64 	%fd83, [%rd26+32];
	mul.wide.s32 	%rd33, %r64, 16;
	add.s64 	%rd34, %rd2, %rd33;
	ld.global.v2.f64 	{%fd84, %fd85}, [%rd34];
	fma.rn.f64 	%fd124, %fd83, %fd84, %fd81;
	fma.rn.f64 	%fd125, %fd83, %fd85, %fd82;
$L__BB1_8:
	setp.eq.s32 	%p7, %r33, 0;
	@%p7 bra 	$L__BB1_13;
	setp.eq.s32 	%p8, %r33, 1;
	@%p8 bra 	$L__BB1_11;
	mul.lo.s32 	%r65, %r84, %r3;
	rem.s32 	%r66, %r65, %r38;
	mul.wide.u32 	%rd35, %r84, 8;
	add.s64 	%rd36, %rd1, %rd35;
	ld.global.f64 	%fd87, [%rd36+8];
	mul.wide.s32 	%rd37, %r66, 16;
	add.s64 	%rd38, %rd2, %rd37;
	ld.global.v2.f64 	{%fd88, %fd89}, [%rd38];
	fma.rn.f64 	%fd90, %fd87, %fd88, %fd124;
	fma.rn.f64 	%fd91, %fd87, %fd89, %fd125;
	add.s32 	%r67, %r65, %r3;
	rem.s32 	%r68, %r67, %r38;
	add.s32 	%r84, %r84, 2;
	ld.global.f64 	%fd92, [%rd36+16];
	mul.wide.s32 	%rd39, %r68, 16;
	add.s64 	%rd40, %rd2, %rd39;
	ld.global.v2.f64 	{%fd93, %fd94}, [%rd40];
	fma.rn.f64 	%fd124, %fd92, %fd93, %fd90;
	fma.rn.f64 	%fd125, %fd92, %fd94, %fd91;
$L__BB1_11:
	and.b32  	%r69, %r4, 1;
	setp.eq.b32 	%p9, %r69, 1;
	not.pred 	%p10, %p9;
	@%p10 bra 	$L__BB1_13;
	mul.lo.s32 	%r70, %r84, %r3;
	rem.s32 	%r71, %r70, %r38;
	mul.wide.u32 	%rd41, %r84, 8;
	add.s64 	%rd42, %rd1, %rd41;
	ld.global.f64 	%fd95, [%rd42+8];
	mul.wide.s32 	%rd43, %r71, 16;
	add.s64 	%rd44, %rd2, %rd43;
	ld.global.v2.f64 	{%fd96, %fd97}, [%rd44];
	fma.rn.f64 	%fd124, %fd95, %fd96, %fd124;
	fma.rn.f64 	%fd125, %fd95, %fd97, %fd125;
$L__BB1_13:
	mul.lo.s32 	%r72, %r4, %r3;
	rem.s32 	%r73, %r72, %r38;
	mul.wide.s32 	%rd45, %r73, 16;
	add.s64 	%rd46, %rd2, %rd45;
	ld.global.v2.f64 	{%fd98, %fd99}, [%rd46];
	mul.f64 	%fd100, %fd125, %fd99;
	fma.rn.f64 	%fd101, %fd124, %fd98, %fd100;
	cvta.to.global.u64 	%rd47, %rd6;
	mul.wide.s32 	%rd48, %r3, 16;
	add.s64 	%rd49, %rd47, %rd48;
	st.global.f64 	[%rd49], %fd101;
	mul.f64 	%fd102, %fd124, %fd99;
	ld.global.f64 	%fd103, [%rd46];
	mul.f64 	%fd104, %fd125, %fd103;
	sub.f64 	%fd105, %fd102, %fd104;
	mul.f64 	%fd106, %fd125, %fd125;
	fma.rn.f64 	%fd107, %fd124, %fd124, %fd106;
	div.rn.f64 	%fd108, %fd101, %fd107;
	div.rn.f64 	%fd109, %fd105, %fd107;
	st.global.v2.f64 	[%rd49], {%fd108, %fd109};
$L__BB1_14:
	ret;

}
	// .globl	_Z34compute_interaction_mesh_dense_gpuiiiddddddP7double2
.visible .entry _Z34compute_interaction_mesh_dense_gpuiiiddddddP7double2(
	.param .u32 _Z34compute_interaction_mesh_dense_gpuiiiddddddP7double2_param_0,
	.param .u32 _Z34compute_interaction_mesh_dense_gpuiiiddddddP7double2_param_1,
	.param .u32 _Z34compute_interaction_mesh_dense_gpuiiiddddddP7double2_param_2,
	.param .f64 _Z34compute_interaction_mesh_dense_gpuiiiddddddP7double2_param_3,
	.param .f64 _Z34compute_interaction_mesh_dense_gpuiiiddddddP7double2_param_4,
	.param .f64 _Z34compute_interaction_mesh_dense_gpuiiiddddddP7double2_param_5,
	.param .f64 _Z34compute_interaction_mesh_dense_gpuiiiddddddP7double2_param_6,
	.param .f64 _Z34compute_interaction_mesh_dense_gpuiiiddddddP7double2_param_7,
	.param .f64 _Z34compute_interaction_mesh_dense_gpuiiiddddddP7double2_param_8,
	.param .u64 .ptr .align 1 _Z34compute_interaction_mesh_dense_gpuiiiddddddP7double2_param_9
)
{
	.reg .pred 	%p<24>;
	.reg .b32 	%r<90>;
	.reg .b32 	%f<5>;
	.reg .b64 	%rd<7>;
	.reg .b64 	%fd<250>;

	ld.param.u32 	%r15, [_Z34compute_interaction_mesh_dense_gpuiiiddddddP7double2_param_0];
	ld.param.u32 	%r16, [_Z34compute_interaction_mesh_dense_gpuiiiddddddP7double2_param_1];
	ld.param.u32 	%r17, [_Z34compute_interaction_mesh_dense_gpuiiiddddddP7double2_param_2];
	ld.param.f64 	%fd24, [_Z34compute_interaction_mesh_dense_gpuiiiddddddP7double2_param_3];
	ld.param.f64 	%fd25, [_Z34compute_interaction_mesh_dense_gpuiiiddddddP7double2_param_4];
	ld.param.f64 	%fd26, [_Z34compute_interaction_mesh_dense_gpuiiiddddddP7double2_param_5];
	ld.param.f64 	%fd27, [_Z34compute_interaction_mesh_dense_gpuiiiddddddP7double2_param_6];
	ld.param.f64 	%fd28, [_Z34compute_interaction_mesh_dense_gpuiiiddddddP7double2_param_7];
	ld.param.f64 	%fd29, [_Z34compute_interaction_mesh_dense_gpuiiiddddddP7double2_param_8];
	ld.param.u64 	%rd2, [_Z34compute_interaction_mesh_dense_gpuiiiddddddP7double2_param_9];
	cvta.to.global.u64 	%rd1, %rd2;
	mov.u32 	%r18, %ctaid.x;
	mov.u32 	%r19, %ntid.x;
	mov.u32 	%r20, %tid.x;
	mad.lo.s32 	%r1, %r18, %r19, %r20;
	mul.lo.s32 	%r2, %r16, %r15;
	mul.lo.s32 	%r21, %r2, %r17;
	setp.ge.s32 	%p1, %r1, %r21;
	@%p1 bra 	$L__BB2_16;
	div.s32 	%r22, %r1, %r15;
	mul.lo.s32 	%r23, %r22, %r15;
	sub.s32 	%r24, %r1, %r23;
	rem.s32 	%r25, %r22, %r16;
	div.s32 	%r26, %r1, %r2;
	shr.u32 	%r27, %r17, 31;
	add.s32 	%r28, %r17, %r27;
	shr.s32 	%r29, %r28, 1;
	setp.gt.s32 	%p2, %r26, %r29;
	selp.b32 	%r30, %r17, 0, %p2;
	sub.s32 	%r31, %r26, %r30;
	cvt.rn.f64.s32 	%fd30, %r17;
	div.rn.f64 	%fd31, %fd26, %fd30;
	cvt.rn.f64.s32 	%fd32, %r31;
	mul.f64 	%fd1, %fd31, %fd32;
	shr.u32 	%r32, %r16, 31;
	add.s32 	%r33, %r16, %r32;
	shr.s32 	%r34, %r33, 1;
	setp.gt.s32 	%p3, %r25, %r34;
	selp.b32 	%r35, %r16, 0, %p3;
	sub.s32 	%r36, %r25, %r35;
	cvt.rn.f64.s32 	%fd33, %r36;
	mul.f64 	%fd34, %fd28, %fd33;
	mul.f64 	%fd35, %fd25, %fd34;
	shr.u32 	%r37, %r15, 31;
	add.s32 	%r38, %r15, %r37;
	shr.s32 	%r39, %r38, 1;
	setp.gt.s32 	%p4, %r24, %r39;
	selp.b32 	%r40, %r15, 0, %p4;
	sub.s32 	%r41, %r24, %r40;
	cvt.rn.f64.s32 	%fd36, %r41;
	mul.f64 	%fd37, %fd28, %fd36;
	mul.f64 	%fd38, %fd24, %fd37;
	mul.f64 	%fd39, %fd35, %fd35;
	fma.rn.f64 	%fd40, %fd38, %fd38, %fd39;
	sqrt.rn.f64 	%fd2, %fd40;
	setp.leu.f64 	%p5, %fd2, 0d3EB0C6F7A0B5ED8D;
	@%p5 bra 	$L__BB2_15;
	neg.f64 	%fd42, %fd2;
	mul.f64 	%fd3, %fd1, %fd42;
	fma.rn.f64 	%fd43, %fd3, 0d3FF71547652B82FE, 0d4338000000000000;
	{
	.reg .b32 %temp; 
	mov.b64 	{%r3, %temp}, %fd43;
	}
	mov.f64 	%fd44, 0dC338000000000000;
	add.rn.f64 	%fd45, %fd43, %fd44;
	fma.rn.f64 	%fd46, %fd45, 0dBFE62E42FEFA39EF, %fd3;
	fma.rn.f64 	%fd47, %fd45, 0dBC7ABC9E3B39803F, %fd46;
	fma.rn.f64 	%fd48, %fd47, 0d3E5ADE1569CE2BDF, 0d3E928AF3FCA213EA;
	fma.rn.f64 	%fd49, %fd48, %fd47, 0d3EC71DEE62401315;
	fma.rn.f64 	%fd50, %fd49, %fd47, 0d3EFA01997C89EB71;
	fma.rn.f64 	%fd51, %fd50, %fd47, 0d3F2A01A014761F65;
	fma.rn.f64 	%fd52, %fd51, %fd47, 0d3F56C16C1852B7AF;
	fma.rn.f64 	%fd53, %fd52, %fd47, 0d3F81111111122322;
	fma.rn.f64 	%fd54, %fd53, %fd47, 0d3FA55555555502A1;
	fma.rn.f64 	%fd55, %fd54, %fd47, 0d3FC5555555555511;
	fma.rn.f64 	%fd56, %fd55, %fd47, 0d3FE000000000000B;
	fma.rn.f64 	%fd57, %fd56, %fd47, 0d3FF0000000000000;
	fma.rn.f64 	%fd58, %fd57, %fd47, 0d3FF0000000000000;
	{
	.reg .b32 %temp; 
	mov.b64 	{%r4, %temp}, %fd58;
	}
	{
	.reg .b32 %temp; 
	mov.b64 	{%temp, %r5}, %fd58;
	}
	shl.b32 	%r42, %r3, 20;
	add.s32 	%r43, %r42, %r5;
	mov.b64 	%fd246, {%r4, %r43};
	{
	.reg .b32 %temp; 
	mov.b64 	{%temp, %r44}, %fd3;
	}
	mov.b32 	%f3, %r44;
	abs.f32 	%f1, %f3;
	setp.lt.f32 	%p6, %f1, 0f4086232B;
	@%p6 bra 	$L__BB2_5;
	setp.lt.f64 	%p7, %fd3, 0d0000000000000000;
	add.f64 	%fd59, %fd3, 0d7FF0000000000000;
	selp.f64 	%fd246, 0d0000000000000000, %fd59, %p7;
	setp.geu.f32 	%p8, %f1, 0f40874800;
	@%p8 bra 	$L__BB2_5;
	shr.u32 	%r45, %r3, 31;
	add.s32 	%r46, %r3, %r45;
	shr.s32 	%r47, %r46, 1;
	shl.b32 	%r48, %r47, 20;
	add.s32 	%r49, %r5, %r48;
	mov.b64 	%fd60, {%r4, %r49};
	sub.s32 	%r50, %r3, %r47;
	shl.b32 	%r51, %r50, 20;
	add.s32 	%r52, %r51, 1072693248;
	mov.b32 	%r53, 0;
	mov.b64 	%fd61, {%r53, %r52};
	mul.f64 	%fd246, %fd61, %fd60;
$L__BB2_5:
	add.f64 	%fd62, %fd27, %fd27;
	div.rn.f64 	%fd8, %fd2, %fd62;
	mul.f64 	%fd9, %fd27, %fd1;
	sub.f64 	%fd10, %fd8, %fd9;
	{
	.reg .b32 %temp; 
	mov.b64 	{%temp, %r6}, %fd10;
	}
	and.b32  	%r7, %r6, 2147483647;
	{
	.reg .b32 %temp; 
	mov.b64 	{%r8, %temp}, %fd10;
	}
	setp.gt.u32 	%p9, %r7, 2146435071;
	@%p9 bra 	$L__BB2_7;
	mov.b64 	%fd66, {%r8, %r7};
	add.f64 	%fd67, %fd66, 0dC010000000000000;
	add.f64 	%fd68, %fd66, 0d4010000000000000;
	rcp.approx.ftz.f64 	%fd69, %fd68;
	neg.f64 	%fd70, %fd68;
	fma.rn.f64 	%fd71, %fd70, %fd69, 0d3FF0000000000000;
	fma.rn.f64 	%fd72, %fd71, %fd71, %fd71;
	fma.rn.f64 	%fd73, %fd72, %fd69, %fd69;
	mul.f64 	%fd74, %fd67, %fd73;
	mov.f64 	%fd75, 0d3FF0000000000000;
	add.rn.f64 	%fd76, %fd74, %fd75;
	fma.rn.f64 	%fd77, %fd76, 0dC010000000000000, %fd66;
	neg.f64 	%fd78, %fd74;
	fma.rn.f64 	%fd79, %fd78, %fd66, %fd77;
	fma.rn.f64 	%fd80, %fd73, %fd79, %fd74;
	fma.rn.f64 	%fd81, %fd80, 0dBDF8774AD4E0BFD7, 0dBE44E1C6FD03D328;
	fma.rn.f64 	%fd82, %fd81, %fd80, 0dBE4330149F7A56B6;
	fma.rn.f64 	%fd83, %fd82, %fd80, 0d3E7BEDDED8376273;
	fma.rn.f64 	%fd84, %fd83, %fd80, 0d3E6F9254C3ABF22B;
	fma.rn.f64 	%fd85, %fd84, %fd80, 0dBEAB9068C2148CF0;
	fma.rn.f64 	%fd86, %fd85, %fd80, 0d3E94C6454DB34009;
	fma.rn.f64 	%fd87, %fd86, %fd80, 0d3ED7F1C378F2311D;
	fma.rn.f64 	%fd88, %fd87, %fd80, 0dBEE78E051C6D5C58;
	fma.rn.f64 	%fd89, %fd88, %fd80, 0dBEF995B4EAD14A90;
	fma.rn.f64 	%fd90, %fd89, %fd80, 0d3F23BE27CF0A29B2;
	fma.rn.f64 	%fd91, %fd90, %fd80, 0dBF2A1DEF3E81672E;
	fma.rn.f64 	%fd92, %fd91, %fd80, 0dBF48D4ABE68C1713;
	fma.rn.f64 	%fd93, %fd92, %fd80, 0d3F749C67210DD6B4;
	fma.rn.f64 	%fd94, %fd93, %fd80, 0dBF9096238568E357;
	fma.rn.f64 	%fd95, %fd94, %fd80, 0d3FA3079EDF8C2DC9;
	fma.rn.f64 	%fd96, %fd95, %fd80, 0dBFB0FB06DFF601FC;
	fma.rn.f64 	%fd97, %fd96, %fd80, 0d3FB7FEE004DFBCDC;
	fma.rn.f64 	%fd98, %fd97, %fd80, 0dBFB9DDB23C3DB8C6;
	fma.rn.f64 	%fd99, %fd98, %fd80, 0d3FB16ECEFCFA5FDA;
	fma.rn.f64 	%fd100, %fd99, %fd80, 0d3F8F7F5DF66FB6D6;
	fma.rn.f64 	%fd101, %fd100, %fd80, 0dBFC1DF1AD154A29D;
	fma.rn.f64 	%fd102, %fd101, %fd80, 0d3FF3BA5916E9FD7F;
	fma.rn.f64 	%fd103, %fd66, 0d4000000000000000, 0d3FF0000000000000;
	rcp.approx.ftz.f64 	%fd104, %fd103;
	neg.f64 	%fd105, %fd103;
	fma.rn.f64 	%fd106, %fd105, %fd104, 0d3FF0000000000000;
	fma.rn.f64 	%fd107, %fd106, %fd106, %fd106;
	fma.rn.f64 	%fd108, %fd107, %fd104, %fd104;
	mul.f64 	%fd109, %fd108, %fd102;
	mul.f64 	%fd110, %fd109, 0dC000000000000000;
	fma.rn.f64 	%fd111, %fd66, %fd110, %fd102;
	neg.f64 	%fd112, %fd109;
	add.rn.f64 	%fd113, %fd111, %fd112;
	fma.rn.f64 	%fd114, %fd113, %fd108, %fd109;
	neg.f64 	%fd115, %fd66;
	mul.f64 	%fd116, %fd66, %fd115;
	fma.rn.f64 	%fd117, %fd116, 0d3FF71547652B82FE, 0d4338000000000000;
	{
	.reg .b32 %temp; 
	mov.b64 	{%r54, %temp}, %fd117;
	}
	mov.f64 	%fd118, 0dC338000000000000;
	add.rn.f64 	%fd119, %fd117, %fd118;
	fma.rn.f64 	%fd120, %fd119, 0dBFE62E42FEFA39EF, %fd116;
	fma.rn.f64 	%fd121, %fd119, 0dBC7ABC9E3B39803F, %fd120;
	fma.rn.f64 	%fd122, %fd121, 0d3E5ADE1569CE2BDF, 0d3E928AF3FCA213EA;
	fma.rn.f64 	%fd123, %fd122, %fd121, 0d3EC71DEE62401315;
	fma.rn.f64 	%fd124, %fd123, %fd121, 0d3EFA01997C89EB71;
	fma.rn.f64 	%fd125, %fd124, %fd121, 0d3F2A01A014761F65;
	fma.rn.f64 	%fd126, %fd125, %fd121, 0d3F56C16C1852B7AF;
	fma.rn.f64 	%fd127, %fd126, %fd121, 0d3F81111111122322;
	fma.rn.f64 	%fd128, %fd127, %fd121, 0d3FA55555555502A1;
	fma.rn.f64 	%fd129, %fd128, %fd121, 0d3FC5555555555511;
	fma.rn.f64 	%fd130, %fd129, %fd121, 0d3FE000000000000B;
	fma.rn.f64 	%fd131, %fd130, %fd121, 0d3FF0000000000000;
	fma.rn.f64 	%fd132, %fd131, %fd121, 0d3FF0000000000000;
	shr.u32 	%r55, %r54, 31;
	add.s32 	%r56, %r54, %r55;
	shr.s32 	%r57, %r56, 1;
	{
	.reg .b32 %temp; 
	mov.b64 	{%r58, %temp}, %fd132;
	}
	{
	.reg .b32 %temp; 
	mov.b64 	{%temp, %r59}, %fd132;
	}
	shl.b32 	%r60, %r57, 20;
	add.s32 	%r61, %r59, %r60;
	mov.b64 	%fd133, {%r58, %r61};
	sub.s32 	%r62, %r54, %r57;
	shl.b32 	%r63, %r62, 20;
	add.s32 	%r64, %r63, 1072693248;
	mov.b32 	%r65, 0;
	mov.b64 	%fd134, {%r65, %r64};
	mul.f64 	%fd135, %fd134, %fd133;
	neg.f64 	%fd136, %fd116;
	fma.rn.f64 	%fd137, %fd115, %fd66, %fd136;
	fma.rn.f64 	%fd138, %fd135, %fd137, %fd135;
	mul.f64 	%fd139, %fd138, %fd114;
	setp.gt.u32 	%p13, %r7, 1077624832;
	selp.f64 	%fd140, 0d0000000000000000, %fd139, %p13;
	setp.lt.s32 	%p14, %r6, 0;
	mov.f64 	%fd141, 0d4000000000000000;
	sub.f64 	%fd142, %fd141, %fd140;
	selp.f64 	%fd247, %fd142, %fd140, %p14;
	bra.uni 	$L__BB2_8;
$L__BB2_7:
	setp.eq.s32 	%p10, %r7, 2146435072;
	setp.eq.s32 	%p11, %r8, 0;
	setp.lt.s32 	%p12, %r6, 0;
	selp.f64 	%fd63, 0d4000000000000000, 0d0000000000000000, %p12;
	add.f64 	%fd64, %fd10, %fd10;
	selp.f64 	%fd65, %fd63, %fd64, %p11;
	selp.f64 	%fd247, %fd65, %fd64, %p10;
$L__BB2_8:
	mul.f64 	%fd14, %fd246, %fd247;
	mul.f64 	%fd15, %fd1, %fd2;
	fma.rn.f64 	%fd143, %fd15, 0d3FF71547652B82FE, 0d4338000000000000;
	{
	.reg .b32 %temp; 
	mov.b64 	{%r9, %temp}, %fd143;
	}
	mov.f64 	%fd144, 0dC338000000000000;
	add.rn.f64 	%fd145, %fd143, %fd144;
	fma.rn.f64 	%fd146, %fd145, 0dBFE62E42FEFA39EF, %fd15;
	fma.rn.f64 	%fd147, %fd145, 0dBC7ABC9E3B39803F, %fd146;
	fma.rn.f64 	%fd148, %fd147, 0d3E5ADE1569CE2BDF, 0d3E928AF3FCA213EA;
	fma.rn.f64 	%fd149, %fd148, %fd147, 0d3EC71DEE62401315;
	fma.rn.f64 	%fd150, %fd149, %fd147, 0d3EFA01997C89EB71;
	fma.rn.f64 	%fd151, %fd150, %fd147, 0d3F2A01A014761F65;
	fma.rn.f64 	%fd152, %fd151, %fd147, 0d3F56C16C1852B7AF;
	fma.rn.f64 	%fd153, %fd152, %fd147, 0d3F81111111122322;
	fma.rn.f64 	%fd154, %fd153, %fd147, 0d3FA55555555502A1;
	fma.rn.f64 	%fd155, %fd154, %fd147, 0d3FC5555555555511;
	fma.rn.f64 	%fd156, %fd155, %fd147, 0d3FE000000000000B;
	fma.rn.f64 	%fd157, %fd156, %fd147, 0d3FF0000000000000;
	fma.rn.f64 	%fd158, %fd157, %fd147, 0d3FF0000000000000;
	{
	.reg .b32 %temp; 
	mov.b64 	{%r10, %temp}, %fd158;
	}
	{
	.reg .b32 %temp; 
	mov.b64 	{%temp, %r11}, %fd158;
	}
	shl.b32 	%r66, %r9, 20;
	add.s32 	%r67, %r66, %r11;
	mov.b64 	%fd248, {%r10, %r67};
	{
	.reg .b32 %temp; 
	mov.b64 	{%temp, %r68}, %fd15;
	}
	mov.b32 	%f4, %r68;
	abs.f32 	%f2, %f4;
	setp.lt.f32 	%p15, %f2, 0f4086232B;
	@%p15 bra 	$L__BB2_11;
	setp.lt.f64 	%p16, %fd15, 0d0000000000000000;
	add.f64 	%fd159, %fd15, 0d7FF0000000000000;
	selp.f64 	%fd248, 0d0000000000000000, %fd159, %p16;
	setp.geu.f32 	%p17, %f2, 0f40874800;
	@%p17 bra 	$L__BB2_11;
	shr.u32 	%r69, %r9, 31;
	add.s32 	%r70, %r9, %r69;
	shr.s32 	%r71, %r70, 1;
	shl.b32 	%r72, %r71, 20;
	add.s32 	%r73, %r11, %r72;
	mov.b64 	%fd160, {%r10, %r73};
	sub.s32 	%r74, %r9, %r71;
	shl.b32 	%r75, %r74, 20;
	add.s32 	%r76, %r75, 1072693248;
	mov.b32 	%r77, 0;
	mov.b64 	%fd161, {%r77, %r76};
	mul.f64 	%fd248, %fd161, %fd160;
$L__BB2_11:
	add.f64 	%fd20, %fd9, %fd8;
	{
	.reg .b32 %temp; 
	mov.b64 	{%temp, %r12}, %fd20;
	}
	and.b32  	%r13, %r12, 2147483647;
	{
	.reg .b32 %temp; 
	mov.b64 	{%r14, %temp}, %fd20;
	}
	setp.gt.u32 	%p18, %r13, 2146435071;
	@%p18 bra 	$L__BB2_13;
	mov.b64 	%fd165, {%r14, %r13};
	add.f64 	%fd166, %fd165, 0dC010000000000000;
	add.f64 	%fd167, %fd165, 0d4010000000000000;
	rcp.approx.ftz.f64 	%fd168, %fd167;
	neg.f64 	%fd169, %fd167;
	fma.rn.f64 	%fd170, %fd169, %fd168, 0d3FF0000000000000;
	fma.rn.f64 	%fd171, %fd170, %fd170, %fd170;
	fma.rn.f64 	%fd172, %fd171, %fd168, %fd168;
	mul.f64 	%fd173, %fd166, %fd172;
	mov.f64 	%fd174, 0d3FF0000000000000;
	add.rn.f64 	%fd175, %fd173, %fd174;
	fma.rn.f64 	%fd176, %fd175, 0dC010000000000000, %fd165;
	neg.f64 	%fd177, %fd173;
	fma.rn.f64 	%fd178, %fd177, %fd165, %fd176;
	fma.rn.f64 	%fd179, %fd172, %fd178, %fd173;
	fma.rn.f64 	%fd180, %fd179, 0dBDF8774AD4E0BFD7, 0dBE44E1C6FD03D328;
	fma.rn.f64 	%fd181, %fd180, %fd179, 0dBE4330149F7A56B6;
	fma.rn.f64 	%fd182, %fd181, %fd179, 0d3E7BEDDED8376273;
	fma.rn.f64 	%fd183, %fd182, %fd179, 0d3E6F9254C3ABF22B;
	fma.rn.f64 	%fd184, %fd183, %fd179, 0dBEAB9068C2148CF0;
	fma.rn.f64 	%fd185, %fd184, %fd179, 0d3E94C6454DB34009;
	fma.rn.f64 	%fd186, %fd185, %fd179, 0d3ED7F1C378F2311D;
	fma.rn.f64 	%fd187, %fd186, %fd179, 0dBEE78E051C6D5C58;
	fma.rn.f64 	%fd188, %fd187, %fd179, 0dBEF995B4EAD14A90;
	fma.rn.f64 	%fd189, %fd188, %fd179, 0d3F23BE27CF0A29B2;
	fma.rn.f64 	%fd190, %fd189, %fd179, 0dBF2A1DEF3E81672E;
	fma.rn.f64 	%fd191, %fd190, %fd179, 0dBF48D4ABE68C1713;
	fma.rn.f64 	%fd192, %fd191, %fd179, 0d3F749C67210DD6B4;
	fma.rn.f64 	%fd193, %fd192, %fd179, 0dBF9096238568E357;
	fma.rn.f64 	%fd194, %fd193, %fd179, 0d3FA3079EDF8C2DC9;
	fma.rn.f64 	%fd195, %fd194, %fd179, 0dBFB0FB06DFF601FC;
	fma.rn.f64 	%fd196, %fd195, %fd179, 0d3FB7FEE004DFBCDC;
	fma.rn.f64 	%fd197, %fd196, %fd179, 0dBFB9DDB23C3DB8C6;
	fma.rn.f64 	%fd198, %fd197, %fd179, 0d3FB16ECEFCFA5FDA;
	fma.rn.f64 	%fd199, %fd198, %fd179, 0d3F8F7F5DF66FB6D6;
	fma.rn.f64 	%fd200, %fd199, %fd179, 0dBFC1DF1AD154A29D;
	fma.rn.f64 	%fd201, %fd200, %fd179, 0d3FF3BA5916E9FD7F;
	fma.rn.f64 	%fd202, %fd165, 0d4000000000000000, 0d3FF0000000000000;
	rcp.approx.ftz.f64 	%fd203, %fd202;
	neg.f64 	%fd204, %fd202;
	fma.rn.f64 	%fd205, %fd204, %fd203, 0d3FF0000000000000;
	fma.rn.f64 	%fd206, %fd205, %fd205, %fd205;
	fma.rn.f64 	%fd207, %fd206, %fd203, %fd203;
	mul.f64 	%fd208, %fd207, %fd201;
	mul.f64 	%fd209, %fd208, 0dC000000000000000;
	fma.rn.f64 	%fd210, %fd165, %fd209, %fd201;
	neg.f64 	%fd211, %fd208;
	add.rn.f64 	%fd212, %fd210, %fd211;
	fma.rn.f64 	%fd213, %fd212, %fd207, %fd208;
	neg.f64 	%fd214, %fd165;
	mul.f64 	%fd215, %fd165, %fd214;
	fma.rn.f64 	%fd216, %fd215, 0d3FF71547652B82FE, 0d4338000000000000;
	{
	.reg .b32 %temp; 
	mov.b64 	{%r78, %temp}, %fd216;
	}
	mov.f64 	%fd217, 0dC338000000000000;
	add.rn.f64 	%fd218, %fd216, %fd217;
	fma.rn.f64 	%fd219, %fd218, 0dBFE62E42FEFA39EF, %fd215;
	fma.rn.f64 	%fd220, %fd218, 0dBC7ABC9E3B39803F, %fd219;
	fma.rn.f64 	%fd221, %fd220, 0d3E5ADE1569CE2BDF, 0d3E928AF3FCA213EA;
	fma.rn.f64 	%fd222, %fd221, %fd220, 0d3EC71DEE62401315;
	fma.rn.f64 	%fd223, %fd222, %fd220, 0d3EFA01997C89EB71;
	fma.rn.f64 	%fd224, %fd223, %fd220, 0d3F2A01A014761F65;
	fma.rn.f64 	%fd225, %fd224, %fd220, 0d3F56C16C1852B7AF;
	fma.rn.f64 	%fd226, %fd225, %fd220, 0d3F81111111122322;
	fma.rn.f64 	%fd227, %fd226, %fd220, 0d3FA55555555502A1;
	fma.rn.f64 	%fd228, %fd227, %fd220, 0d3FC5555555555511;
	fma.rn.f64 	%fd229, %fd228, %fd220, 0d3FE000000000000B;
	fma.rn.f64 	%fd230, %fd229, %fd220, 0d3FF0000000000000;
	fma.rn.f64 	%fd231, %fd230, %fd220, 0d3FF0000000000000;
	shr.u32 	%r79, %r78, 31;
	add.s32 	%r80, %r78, %r79;
	shr.s32 	%r81, %r80, 1;
	{
	.reg .b32 %temp; 
	mov.b64 	{%r82, %temp}, %fd231;
	}
	{
	.reg .b32 %temp; 
	mov.b64 	{%temp, %r83}, %fd231;
	}
	shl.b32 	%r84, %r81, 20;
	add.s32 	%r85, %r83, %r84;
	mov.b64 	%fd232, {%r82, %r85};
	sub.s32 	%r86, %r78, %r81;
	shl.b32 	%r87, %r86, 20;
	add.s32 	%r88, %r87, 1072693248;
	mov.b32 	%r89, 0;
	mov.b64 	%fd233, {%r89, %r88};
	mul.f64 	%fd234, %fd233, %fd232;
	neg.f64 	%fd235, %fd215;
	fma.rn.f64 	%fd236, %fd214, %fd165, %fd235;
	fma.rn.f64 	%fd237, %fd234, %fd236, %fd234;
	mul.f64 	%fd238, %fd237, %fd213;
	setp.gt.u32 	%p22, %r13, 1077624832;
	selp.f64 	%fd239, 0d0000000000000000, %fd238, %p22;
	setp.lt.s32 	%p23, %r12, 0;
	mov.f64 	%fd240, 0d4000000000000000;
	sub.f64 	%fd241, %fd240, %fd239;
	selp.f64 	%fd249, %fd241, %fd239, %p23;
	bra.uni 	$L__BB2_14;
$L__BB2_13:
	setp.eq.s32 	%p19, %r13, 2146435072;
	setp.eq.s32 	%p20, %r14, 0;
	setp.lt.s32 	%p21, %r12, 0;
	selp.f64 	%fd162, 0d4000000000000000, 0d0000000000000000, %p21;
	add.f64 	%fd163, %fd20, %fd20;
	selp.f64 	%fd164, %fd162, %fd163, %p20;
	selp.f64 	%fd249, %fd164, %fd163, %p19;
$L__BB2_14:
	fma.rn.f64 	%fd242, %fd248, %fd249, %fd14;
	div.rn.f64 	%fd243, %fd242, %fd2;
	mul.f64 	%fd244, %fd29, %fd243;
	mul.wide.s32 	%rd5, %r1, 16;
	add.s64 	%rd6, %rd1, %rd5;
	mov.f64 	%fd245, 0d0000000000000000;
	st.global.v2.f64 	[%rd6], {%fd244, %fd245};
	bra.uni 	$L__BB2_16;
$L__BB2_15:
	mul.wide.s32 	%rd3, %r1, 16;
	add.s64 	%rd4, %rd1, %rd3;
	mov.f64 	%fd41, 0d0000000000000000;
	st.global.v2.f64 	[%rd4], {%fd41, %fd41};
$L__BB2_16:
	ret;

}
	// .globl	_Z24extract_interaction_meshiiiiiiidP7double2S0_
.visible .entry _Z24extract_interaction_meshiiiiiiidP7double2S0_(
	.param .u32 _Z24extract_interaction_meshiiiiiiidP7double2S0__param_0,
	.param .u32 _Z24extract_interaction_meshiiiiiiidP7double2S0__param_1,
	.param .u32 _Z24extract_interaction_meshiiiiiiidP7double2S0__param_2,
	.param .u32 _Z24extract_interaction_meshiiiiiiidP7double2S0__param_3,
	.param .u32 _Z24extract_interaction_meshiiiiiiidP7double2S0__param_4,
	.param .u32 _Z24extract_interaction_meshiiiiiiidP7double2S0__param_5,
	.param .u32 _Z24extract_interaction_meshiiiiiiidP7double2S0__param_6,
	.param .f64 _Z24extract_interaction_meshiiiiiiidP7double2S0__param_7,
	.param .u64 .ptr .align 1 _Z24extract_interaction_meshiiiiiiidP7double2S0__param_8,
	.param .u64 .ptr .align 1 _Z24extract_interaction_meshiiiiiiidP7double2S0__param_9
)
{
	.reg .pred 	%p<2>;
	.reg .b32 	%r<23>;
	.reg .b64 	%rd<9>;
	.reg .b64 	%fd<6>;

	ld.param.u32 	%r3, [_Z24extract_interaction_meshiiiiiiidP7double2S0__param_0];
	ld.param.u32 	%r4, [_Z24extract_interaction_meshiiiiiiidP7double2S0__param_1];
	ld.param.u32 	%r5, [_Z24extract_interaction_meshiiiiiiidP7double2S0__param_2];
	ld.param.u32 	%r6, [_Z24extract_interaction_meshiiiiiiidP7double2S0__param_3];
	ld.param.u32 	%r9, [_Z24extract_interaction_meshiiiiiiidP7double2S0__param_4];
	ld.param.u32 	%r7, [_Z24extract_interaction_meshiiiiiiidP7double2S0__param_5];
	ld.param.u32 	%r8, [_Z24extract_interaction_meshiiiiiiidP7double2S0__param_6];
	ld.param.f64 	%fd1, [_Z24extract_interaction_meshiiiiiiidP7double2S0__param_7];
	ld.param.u64 	%rd1, [_Z24extract_interaction_meshiiiiiiidP7double2S0__param_8];
	ld.param.u64 	%rd2, [_Z24extract_interaction_meshiiiiiiidP7double2S0__param_9];
	mov.u32 	%r10, %ctaid.x;
	mov.u32 	%r11, %ntid.x;
	mov.u32 	%r12, %tid.x;
	mad.lo.s32 	%r1, %r10, %r11, %r12;
	mul.lo.s32 	%r2, %r6, %r5;
	mul.lo.s32 	%r13, %r2, %r9;
	setp.ge.s32 	%p1, %r1, %r13;
	@%p1 bra 	$L__BB3_2;
	cvta.to.global.u64 	%rd3, %rd1;
	cvta.to.global.u64 	%rd4, %rd2;
	div.s32 	%r14, %r1, %r5;
	mul.lo.s32 	%r15, %r14, %r5;
	sub.s32 	%r16, %r1, %r15;
	rem.s32 	%r17, %r14, %r6;
	div.s32 	%r18, %r1, %r2;
	mul.lo.s32 	%r19, %r17, %r8;
	mul.lo.s32 	%r20, %r16, %r7;
	mad.lo.s32 	%r21, %r18, %r4, %r19;
	mad.lo.s32 	%r22, %r21, %r3, %r20;
	mul.wide.s32 	%rd5, %r22, 16;
	add.s64 	%rd6, %rd3, %rd5;
	ld.global.v2.f64 	{%fd2, %fd3}, [%rd6];
	mul.f64 	%fd4, %fd1, %fd2;
	mul.wide.s32 	%rd7, %r1, 16;
	add.s64 	%rd8, %rd4, %rd7;
	mul.f64 	%fd5, %fd1, %fd3;
	st.global.v2.f64 	[%rd8], {%fd4, %fd5};
$L__BB3_2:
	ret;

}
	// .globl	_Z17compute_frac_cooriiiidddPdS_S_S_S_S_
.visible .entry _Z17compute_frac_cooriiiidddPdS_S_S_S_S_(
	.param .u32 _Z17compute_frac_cooriiiidddPdS_S_S_S_S__param_0,
	.param .u32 _Z17compute_frac_cooriiiidddPdS_S_S_S_S__param_1,
	.param .u32 _Z17compute_frac_cooriiiidddPdS_S_S_S_S__param_2,
	.param .u32 _Z17compute_frac_cooriiiidddPdS_S_S_S_S__param_3,
	.param .f64 _Z17compute_frac_cooriiiidddPdS_S_S_S_S__param_4,
	.param .f64 _Z17compute_frac_cooriiiidddPdS_S_S_S_S__param_5,
	.param .f64 _Z17compute_frac_cooriiiidddPdS_S_S_S_S__param_6,
	.param .u64 .ptr .align 1 _Z17compute_frac_cooriiiidddPdS_S_S_S_S__param_7,
	.param .u64 .ptr .align 1 _Z17compute_frac_cooriiiidddPdS_S_S_S_S__param_8,
	.param .u64 .ptr .align 1 _Z17compute_frac_cooriiiidddPdS_S_S_S_S__param_9,
	.param .u64 .ptr .align 1 _Z17compute_frac_cooriiiidddPdS_S_S_S_S__param_10,
	.param .u64 .ptr .align 1 _Z17compute_frac_cooriiiidddPdS_S_S_S_S__param_11,
	.param .u64 .ptr .align 1 _Z17compute_frac_cooriiiidddPdS_S_S_S_S__param_12
)
{
	.reg .pred 	%p<4>;
	.reg .b32 	%r<9>;
	.reg .b64 	%rd<23>;
	.reg .b64 	%fd<36>;

	ld.param.u32 	%r5, [_Z17compute_frac_cooriiiidddPdS_S_S_S_S__param_0];
	ld.param.u32 	%r2, [_Z17compute_frac_cooriiiidddPdS_S_S_S_S__param_1];
	ld.param.u32 	%r3, [_Z17compute_frac_cooriiiidddPdS_S_S_S_S__param_2];
	ld.param.u32 	%r4, [_Z17compute_frac_cooriiiidddPdS_S_S_S_S__param_3];
	ld.param.f64 	%fd2, [_Z17compute_frac_cooriiiidddPdS_S_S_S_S__param_5];
	ld.param.u64 	%rd2, [_Z17compute_frac_cooriiiidddPdS_S_S_S_S__param_8];
	ld.param.u64 	%rd3, [_Z17compute_frac_cooriiiidddPdS_S_S_S_S__param_9];
	ld.param.u64 	%rd4, [_Z17compute_frac_cooriiiidddPdS_S_S_S_S__param_10];
	mov.u32 	%r6, %ctaid.x;
	mov.u32 	%r7, %ntid.x;
	mov.u32 	%r8, %tid.x;
	mad.lo.s32 	%r1, %r6, %r7, %r8;
	setp.ge.s32 	%p1, %r1, %r5;
	@%p1 bra 	$L__BB4_2;
	ld.param.u64 	%rd22, [_Z17compute_frac_cooriiiidddPdS_S_S_S_S__param_12];
	ld.param.u64 	%rd21, [_Z17compute_frac_cooriiiidddPdS_S_S_S_S__param_11];
	ld.param.u64 	%rd20, [_Z17compute_frac_cooriiiidddPdS_S_S_S_S__param_7];
	ld.param.f64 	%fd35, [_Z17compute_frac_cooriiiidddPdS_S_S_S_S__param_6];
	ld.param.f64 	%fd34, [_Z17compute_frac_cooriiiidddPdS_S_S_S_S__param_4];
	cvta.to.global.u64 	%rd7, %rd20;
	cvta.to.global.u64 	%rd8, %rd4;
	cvta.to.global.u64 	%rd9, %rd2;
	cvta.to.global.u64 	%rd10, %rd21;
	cvta.to.global.u64 	%rd11, %rd3;
	cvta.to.global.u64 	%rd12, %rd22;
	mul.wide.s32 	%rd13, %r1, 8;
	add.s64 	%rd14, %rd7, %rd13;
	ld.global.f64 	%fd4, [%rd14];
	div.rn.f64 	%fd5, %fd4, %fd34;
	setp.gt.f64 	%p2, %fd5, 0d0000000000000000;
	add.f64 	%fd6, %fd5, 0d3FE0000000000000;
	cvt.rmi.f64.f64 	%fd7, %fd6;
	add.f64 	%fd8, %fd5, 0dBFE0000000000000;
	cvt.rpi.f64.f64 	%fd9, %fd8;
	selp.f64 	%fd10, %fd7, %fd9, %p2;
	mul.f64 	%fd11, %fd34, %fd10;
	sub.f64 	%fd12, %fd4, %fd11;
	cvt.rn.f64.s32 	%fd13, %r2;
	div.rn.f64 	%fd14, %fd12, %fd34;
	add.f64 	%fd15, %fd14, 0d3FE0000000000000;
	mul.f64 	%fd16, %fd15, %fd13;
	add.s64 	%rd15, %rd8, %rd13;
	st.global.f64 	[%rd15], %fd16;
	add.s64 	%rd16, %rd9, %rd13;
	ld.global.f64 	%fd17, [%rd16];
	div.rn.f64 	%fd18, %fd17, %fd2;
	setp.gt.f64 	%p3, %fd18, 0d0000000000000000;
	add.f64 	%fd19, %fd18, 0d3FE0000000000000;
	cvt.rmi.f64.f64 	%fd20, %fd19;
	add.f64 	%fd21, %fd18, 0dBFE0000000000000;
	cvt.rpi.f64.f64 	%fd22, %fd21;
	selp.f64 	%fd23, %fd20, %fd22, %p3;
	mul.f64 	%fd24, %fd2, %fd23;
	sub.f64 	%fd25, %fd17, %fd24;
	cvt.rn.f64.s32 	%fd26, %r3;
	div.rn.f64 	%fd27, %fd25, %fd2;
	add.f64 	%fd28, %fd27, 0d3FE0000000000000;
	mul.f64 	%fd29, %fd28, %fd26;
	add.s64 	%rd17, %rd10, %rd13;
	st.global.f64 	[%rd17], %fd29;
	add.s64 	%rd18, %rd11, %rd13;
	ld.global.f64 	%fd30, [%rd18];
	cvt.rn.f64.s32 	%fd31, %r4;
	div.rn.f64 	%fd32, %fd30, %fd35;
	mul.f64 	%fd33, %fd32, %fd31;
	add.s64 	%rd19, %rd12, %rd13;
	st.global.f64 	[%rd19], %fd33;
$L__BB4_2:
	ret;

}
	// .globl	_Z28compute_B_splines_coeffs_gpuiiPdS_S_
.visible .entry _Z28compute_B_splines_coeffs_gpuiiPdS_S_(
	.param .u32 _Z28compute_B_splines_coeffs_gpuiiPdS_S__param_0,
	.param .u32 _Z28compute_B_splines_coeffs_gpuiiPdS_S__param_1,
	.param .u64 .ptr .align 1 _Z28compute_B_splines_coeffs_gpuiiPdS_S__param_2,
	.param .u64 .ptr .align 1 _Z28compute_B_splines_coeffs_gpuiiPdS_S__param_3,
	.param .u64 .ptr .align 1 _Z28compute_B_splines_coeffs_gpuiiPdS_S__param_4
)
{
	.reg .pred 	%p<21>;
	.reg .b16 	%rs<14>;
	.reg .b32 	%r<98>;
	.reg .b64 	%rd<33>;
	.reg .b64 	%fd<271>;

	ld.param.u32 	%r28, [_Z28compute_B_splines_coeffs_gpuiiPdS_S__param_0];
	ld.param.u32 	%r27, [_Z28compute_B_splines_coeffs_gpuiiPdS_S__param_1];
	ld.param.u64 	%rd4, [_Z28compute_B_splines_coeffs_gpuiiPdS_S__param_2];
	ld.param.u64 	%rd5, [_Z28compute_B_splines_coeffs_gpuiiPdS_S__param_3];
	ld.param.u64 	%rd6, [_Z28compute_B_splines_coeffs_gpuiiPdS_S__param_4];
	mov.u32 	%r29, %ctaid.x;
	mov.u32 	%r30, %ntid.x;
	mov.u32 	%r31, %tid.x;
	mad.lo.s32 	%r1, %r29, %r30, %r31;
	setp.gt.s32 	%p1, %r1, %r28;
	@%p1 bra 	$L__BB5_29;
	cvta.to.global.u64 	%rd7, %rd6;
	cvta.to.global.u64 	%rd8, %rd5;
	cvta.to.global.u64 	%rd9, %rd4;
	mul.lo.s32 	%r32, %r27, %r1;
	mul.wide.s32 	%rd10, %r32, 8;
	add.s64 	%rd1, %rd7, %rd10;
	mov.b64 	%rd11, -4616189618054758400;
	st.global.u64 	[%rd1+8], %rd11;
	mul.wide.s32 	%rd12, %r1, 8;
	add.s64 	%rd2, %rd9, %rd12;
	ld.global.f64 	%fd3, [%rd2];
	cvt.rzi.s32.f64 	%r33, %fd3;
	cvt.rn.f64.s32 	%fd4, %r33;
	sub.f64 	%fd5, %fd3, %fd4;
	add.s64 	%rd3, %rd8, %rd10;
	st.global.f64 	[%rd3], %fd5;
	ld.global.f64 	%fd6, [%rd2];
	mov.f64 	%fd7, 0d3FF0000000000000;
	sub.f64 	%fd8, %fd7, %fd6;
	cvt.rzi.s32.f64 	%r34, %fd6;
	cvt.rn.f64.s32 	%fd9, %r34;
	add.f64 	%fd10, %fd8, %fd9;
	st.global.f64 	[%rd3+8], %fd10;
	setp.lt.s32 	%p2, %r27, 3;
	@%p2 bra 	$L__BB5_29;
	mov.b32 	%r88, 3;
	mov.b32 	%r87, 0;
	mov.b16 	%rs12, 0;
	mov.u16 	%rs13, %rs12;
$L__BB5_3:
	add.s32 	%r4, %r87, 2;
	add.s32 	%r87, %r87, 1;
	setp.ge.s32 	%p3, %r88, %r27;
	@%p3 bra 	$L__BB5_5;
	mul.wide.s32 	%rd13, %r88, 8;
	add.s64 	%rd14, %rd3, %rd13;
	mov.b64 	%rd15, 0;
	st.global.u64 	[%rd14], %rd15;
$L__BB5_5:
	setp.ne.s32 	%p4, %r88, %r27;
	add.s32 	%r37, %r88, -1;
	cvt.rn.f64.s32 	%fd1, %r37;
	@%p4 bra 	$L__BB5_14;
	setp.lt.u32 	%p13, %r87, 3;
	mov.u32 	%r91, %r27;
	@%p13 bra 	$L__BB5_9;
	mov.b32 	%r90, 0;
	mov.u32 	%r91, %r27;
$L__BB5_8:
	.pragma "nounroll";
	add.s32 	%r72, %r91, -1;
	mul.wide.s32 	%rd24, %r91, 8;
	add.s64 	%rd25, %rd3, %rd24;
	ld.global.f64 	%fd169, [%rd25+-8];
	ld.global.f64 	%fd170, [%rd25+-16];
	sub.f64 	%fd171, %fd169, %fd170;
	add.s64 	%rd26, %rd1, %rd24;
	st.global.f64 	[%rd26+-8], %fd171;
	ld.global.f64 	%fd172, [%rd2];
	cvt.rn.f64.u32 	%fd173, %r72;
	add.f64 	%fd174, %fd172, %fd173;
	cvt.rzi.s32.f64 	%r73, %fd172;
	cvt.rn.f64.s32 	%fd175, %r73;
	sub.f64 	%fd176, %fd174, %fd175;
	ld.global.f64 	%fd177, [%rd25+-8];
	cvt.rn.f64.u32 	%fd178, %r88;
	sub.f64 	%fd179, %fd178, %fd176;
	ld.global.f64 	%fd180, [%rd25+-16];
	mul.f64 	%fd181, %fd180, %fd179;
	fma.rn.f64 	%fd182, %fd177, %fd176, %fd181;
	div.rn.f64 	%fd183, %fd182, %fd1;
	st.global.f64 	[%rd25+-8], %fd183;
	add.s32 	%r74, %r91, -2;
	ld.global.f64 	%fd184, [%rd25+-24];
	sub.f64 	%fd185, %fd180, %fd184;
	st.global.f64 	[%rd26+-16], %fd185;
	ld.global.f64 	%fd186, [%rd2];
	cvt.rn.f64.u32 	%fd187, %r74;
	add.f64 	%fd188, %fd186, %fd187;
	cvt.rzi.s32.f64 	%r75, %fd186;
	cvt.rn.f64.s32 	%fd189, %r75;
	sub.f64 	%fd190, %fd188, %fd189;
	ld.global.f64 	%fd191, [%rd25+-16];
	sub.f64 	%fd192, %fd178, %fd190;
	ld.global.f64 	%fd193, [%rd25+-24];
	mul.f64 	%fd194, %fd193, %fd192;
	fma.rn.f64 	%fd195, %fd191, %fd190, %fd194;
	div.rn.f64 	%fd196, %fd195, %fd1;
	st.global.f64 	[%rd25+-16], %fd196;
	add.s32 	%r76, %r91, -3;
	ld.global.f64 	%fd197, [%rd25+-32];
	sub.f64 	%fd198, %fd193, %fd197;
	st.global.f64 	[%rd26+-24], %fd198;
	ld.global.f64 	%fd199, [%rd2];
	cvt.rn.f64.u32 	%fd200, %r76;
	add.f64 	%fd201, %fd199, %fd200;
	cvt.rzi.s32.f64 	%r77, %fd199;
	cvt.rn.f64.s32 	%fd202, %r77;
	sub.f64 	%fd203, %fd201, %fd202;
	ld.global.f64 	%fd204, [%rd25+-24];
	sub.f64 	%fd205, %fd178, %fd203;
	ld.global.f64 	%fd206, [%rd25+-32];
	mul.f64 	%fd207, %fd206, %fd205;
	fma.rn.f64 	%fd208, %fd204, %fd203, %fd207;
	div.rn.f64 	%fd209, %fd208, %fd1;
	st.global.f64 	[%rd25+-24], %fd209;
	add.s32 	%r91, %r91, -4;
	ld.global.f64 	%fd210, [%rd25+-40];
	sub.f64 	%fd211, %fd206, %fd210;
	st.global.f64 	[%rd26+-32], %fd211;
	ld.global.f64 	%fd212, [%rd2];
	cvt.rn.f64.u32 	%fd213, %r91;
	add.f64 	%fd214, %fd212, %fd213;
	cvt.rzi.s32.f64 	%r78, %fd212;
	cvt.rn.f64.s32 	%fd215, %r78;
	sub.f64 	%fd216, %fd214, %fd215;
	ld.global.f64 	%fd217, [%rd25+-32];
	sub.f64 	%fd218, %fd178, %fd216;
	ld.global.f64 	%fd219, [%rd25+-40];
	mul.f64 	%fd220, %fd219, %fd218;
	fma.rn.f64 	%fd221, %fd217, %fd216, %fd220;
	div.rn.f64 	%fd222, %fd221, %fd1;
	st.global.f64 	[%rd25+-32], %fd222;
	add.s32 	%r90, %r90, 4;
	and.b32  	%r79, %r4, -4;
	setp.ne.s32 	%p14, %r90, %r79;
	@%p14 bra 	$L__BB5_8;
$L__BB5_9:
	and.b32  	%r80, %r4, 3;
	setp.eq.s32 	%p15, %r80, 0;
	@%p15 bra 	$L__BB5_26;
	and.b16  	%rs10, %rs12, 3;
	setp.eq.s16 	%p16, %rs10, 3;
	@%p16 bra 	$L__BB5_12;
	add.s32 	%r81, %r91, -1;
	mul.wide.s32 	%rd27, %r91, 8;
	add.s64 	%rd28, %rd3, %rd27;
	ld.global.f64 	%fd223, [%rd28+-8];
	ld.global.f64 	%fd224, [%rd28+-16];
	sub.f64 	%fd225, %fd223, %fd224;
	add.s64 	%rd29, %rd1, %rd27;
	st.global.f64 	[%rd29+-8], %fd225;
	ld.global.f64 	%fd226, [%rd2];
	cvt.rn.f64.u32 	%fd227, %r81;
	add.f64 	%fd228, %fd226, %fd227;
	cvt.rzi.s32.f64 	%r82, %fd226;
	cvt.rn.f64.s32 	%fd229, %r82;
	sub.f64 	%fd230, %fd228, %fd229;
	ld.global.f64 	%fd231, [%rd28+-8];
	cvt.rn.f64.u32 	%fd232, %r88;
	sub.f64 	%fd233, %fd232, %fd230;
	ld.global.f64 	%fd234, [%rd28+-16];
	mul.f64 	%fd235, %fd234, %fd233;
	fma.rn.f64 	%fd236, %fd231, %fd230, %fd235;
	div.rn.f64 	%fd237, %fd236, %fd1;
	st.global.f64 	[%rd28+-8], %fd237;
	add.s32 	%r91, %r91, -2;
	ld.global.f64 	%fd238, [%rd28+-24];
	sub.f64 	%fd239, %fd234, %fd238;
	st.global.f64 	[%rd29+-16], %fd239;
	ld.global.f64 	%fd240, [%rd2];
	cvt.rn.f64.u32 	%fd241, %r91;
	add.f64 	%fd242, %fd240, %fd241;
	cvt.rzi.s32.f64 	%r83, %fd240;
	cvt.rn.f64.s32 	%fd243, %r83;
	sub.f64 	%fd244, %fd242, %fd243;
	ld.global.f64 	%fd245, [%rd28+-16];
	sub.f64 	%fd246, %fd232, %fd244;
	ld.global.f64 	%fd247, [%rd28+-24];
	mul.f64 	%fd248, %fd247, %fd246;
	fma.rn.f64 	%fd249, %fd245, %fd244, %fd248;
	div.rn.f64 	%fd250, %fd249, %fd1;
	st.global.f64 	[%rd28+-16], %fd250;
$L__BB5_12:
	and.b16  	%rs11, %rs12, 1;
	setp.eq.b16 	%p17, %rs11, 1;
	not.pred 	%p18, %p17;
	@%p18 bra 	$L__BB5_26;
	add.s32 	%r84, %r91, -1;
	mul.wide.s32 	%rd30, %r91, 8;
	add.s64 	%rd31, %rd3, %rd30;
	ld.global.f64 	%fd251, [%rd31+-8];
	ld.global.f64 	%fd252, [%rd31+-16];
	sub.f64 	%fd253, %fd251, %fd252;
	add.s64 	%rd32, %rd1, %rd30;
	st.global.f64 	[%rd32+-8], %fd253;
	ld.global.f64 	%fd254, [%rd2];
	cvt.rn.f64.u32 	%fd255, %r84;
	add.f64 	%fd256, %fd254, %fd255;
	cvt.rzi.s32.f64 	%r85, %fd254;
	cvt.rn.f64.s32 	%fd257, %r85;
	sub.f64 	%fd258, %fd256, %fd257;
	ld.global.f64 	%fd259, [%rd31+-8];
	cvt.rn.f64.u32 	%fd260, %r88;
	sub.f64 	%fd261, %fd260, %fd258;
	ld.global.f64 	%fd262, [%rd31+-16];
	mul.f64 	%fd263, %fd262, %fd261;
	fma.rn.f64 	%fd264, %fd259, %fd258, %fd263;
	div.rn.f64 	%fd265, %fd264, %fd1;
	st.global.f64 	[%rd31+-8], %fd265;
	bra.uni 	$L__BB5_26;
$L__BB5_14:
	setp.lt.u32 	%p5, %r87, 7;
	mov.u32 	%r96, %r88;
	@%p5 bra 	$L__BB5_18;
	add.s32 	%r94, %r88, -4;
	and.b32  	%r38, %r4, -8;
	neg.s32 	%r93, %r38;
$L__BB5_16:
	.pragma "nounroll";
	add.s32 	%r39, %r94, 4;
	add.s32 	%r40, %r94, 3;
	ld.global.f64 	%fd11, [%rd2];
	cvt.rn.f64.u32 	%fd12, %r40;
	add.f64 	%fd13, %fd11, %fd12;
	cvt.rzi.s32.f64 	%r41, %fd11;
	cvt.rn.f64.s32 	%fd14, %r41;
	sub.f64 	%fd15, %fd13, %fd14;
	mul.wide.s32 	%rd16, %r39, 8;
	add.s64 	%rd17, %rd3, %rd16;
	ld.global.f64 	%fd16, [%rd17+-8];
	cvt.rn.f64.u32 	%fd17, %r88;
	sub.f64 	%fd18, %fd17, %fd15;
	ld.global.f64 	%fd19, [%rd17+-16];
	mul.f64 	%fd20, %fd19, %fd18;
	fma.rn.f64 	%fd21, %fd16, %fd15, %fd20;
	div.rn.f64 	%fd22, %fd21, %fd1;
	st.global.f64 	[%rd17+-8], %fd22;
	add.s32 	%r42, %r94, 2;
	ld.global.f64 	%fd23, [%rd2];
	cvt.rn.f64.u32 	%fd24, %r42;
	add.f64 	%fd25, %fd23, %fd24;
	cvt.rzi.s32.f64 	%r43, %fd23;
	cvt.rn.f64.s32 	%fd26, %r43;
	sub.f64 	%fd27, %fd25, %fd26;
	sub.f64 	%fd28, %fd17, %fd27;
	ld.global.f64 	%fd29, [%rd17+-24];
	mul.f64 	%fd30, %fd29, %fd28;
	fma.rn.f64 	%fd31, %fd19, %fd27, %fd30;
	div.rn.f64 	%fd32, %fd31, %fd1;
	st.global.f64 	[%rd17+-16], %fd32;
	add.s32 	%r44, %r94, 1;
	ld.global.f64 	%fd33, [%rd2];
	cvt.rn.f64.u32 	%fd34, %r44;
	add.f64 	%fd35, %fd33, %fd34;
	cvt.rzi.s32.f64 	%r45, %fd33;
	cvt.rn.f64.s32 	%fd36, %r45;
	sub.f64 	%fd37, %fd35, %fd36;
	sub.f64 	%fd38, %fd17, %fd37;
	ld.global.f64 	%fd39, [%rd17+-32];
	mul.f64 	%fd40, %fd39, %fd38;
	fma.rn.f64 	%fd41, %fd29, %fd37, %fd40;
	div.rn.f64 	%fd42, %fd41, %fd1;
	st.global.f64 	[%rd17+-24], %fd42;
	add.s32 	%r46, %r94, -4;
	ld.global.f64 	%fd43, [%rd2];
	cvt.rn.f64.u32 	%fd44, %r94;
	add.f64 	%fd45, %fd43, %fd44;
	cvt.rzi.s32.f64 	%r47, %fd43;
	cvt.rn.f64.s32 	%fd46, %r47;
	sub.f64 	%fd47, %fd45, %fd46;
	sub.f64 	%fd48, %fd17, %fd47;
	ld.global.f64 	%fd49, [%rd17+-40];
	mul.f64 	%fd50, %fd49, %fd48;
	fma.rn.f64 	%fd51, %fd39, %fd47, %fd50;
	div.rn.f64 	%fd52, %fd51, %fd1;
	st.global.f64 	[%rd17+-32], %fd52;
	add.s32 	%r48, %r94, -1;
	ld.global.f64 	%fd53, [%rd2];
	cvt.rn.f64.u32 	%fd54, %r48;
	add.f64 	%fd55, %fd53, %fd54;
	cvt.rzi.s32.f64 	%r49, %fd53;
	cvt.rn.f64.s32 	%fd56, %r49;
	sub.f64 	%fd57, %fd55, %fd56;
	sub.f64 	%fd58, %fd17, %fd57;
	ld.global.f64 	%fd59, [%rd17+-48];
	mul.f64 	%fd60, %fd59, %fd58;
	fma.rn.f64 	%fd61, %fd49, %fd57, %fd60;
	div.rn.f64 	%fd62, %fd61, %fd1;
	st.global.f64 	[%rd17+-40], %fd62;
	add.s32 	%r50, %r94, -2;
	ld.global.f64 	%fd63, [%rd2];
	cvt.rn.f64.u32 	%fd64, %r50;
	add.f64 	%fd65, %fd63, %fd64;
	cvt.rzi.s32.f64 	%r51, %fd63;
	cvt.rn.f64.s32 	%fd66, %r51;
	sub.f64 	%fd67, %fd65, %fd66;
	sub.f64 	%fd68, %fd17, %fd67;
	ld.global.f64 	%fd69, [%rd17+-56];
	mul.f64 	%fd70, %fd69, %fd68;
	fma.rn.f64 	%fd71, %fd59, %fd67, %fd70;
	div.rn.f64 	%fd72, %fd71, %fd1;
	st.global.f64 	[%rd17+-48], %fd72;
	add.s32 	%r52, %r94, -3;
	ld.global.f64 	%fd73, [%rd2];
	cvt.rn.f64.u32 	%fd74, %r52;
	add.f64 	%fd75, %fd73, %fd74;
	cvt.rzi.s32.f64 	%r53, %fd73;
	cvt.rn.f64.s32 	%fd76, %r53;
	sub.f64 	%fd77, %fd75, %fd76;
	sub.f64 	%fd78, %fd17, %fd77;
	ld.global.f64 	%fd79, [%rd17+-64];
	mul.f64 	%fd80, %fd79, %fd78;
	fma.rn.f64 	%fd81, %fd69, %fd77, %fd80;
	div.rn.f64 	%fd82, %fd81, %fd1;
	st.global.f64 	[%rd17+-56], %fd82;
	ld.global.f64 	%fd83, [%rd2];
	cvt.rn.f64.u32 	%fd84, %r46;
	add.f64 	%fd85, %fd83, %fd84;
	cvt.rzi.s32.f64 	%r54, %fd83;
	cvt.rn.f64.s32 	%fd86, %r54;
	sub.f64 	%fd87, %fd85, %fd86;
	sub.f64 	%fd88, %fd17, %fd87;
	ld.global.f64 	%fd89, [%rd17+-72];
	mul.f64 	%fd90, %fd89, %fd88;
	fma.rn.f64 	%fd91, %fd79, %fd87, %fd90;
	div.rn.f64 	%fd92, %fd91, %fd1;
	st.global.f64 	[%rd17+-64], %fd92;
	add.s32 	%r94, %r94, -8;
	add.s32 	%r93, %r93, 8;
	setp.ne.s32 	%p6, %r93, 0;
	@%p6 bra 	$L__BB5_16;
	add.s32 	%r96, %r94, 4;
$L__BB5_18:
	and.b32  	%r55, %r4, 7;
	setp.eq.s32 	%p7, %r55, 0;
	@%p7 bra 	$L__BB5_26;
	add.s16 	%rs7, %rs13, 2;
	cvt.u32.u16 	%r56, %rs7;
	and.b32  	%r21, %r56, 7;
	add.s32 	%r57, %r21, -1;
	setp.lt.u32 	%p8, %r57, 3;
	@%p8 bra 	$L__BB5_21;
	add.s32 	%r58, %r96, -1;
	ld.global.f64 	%fd93, [%rd2];
	cvt.rn.f64.u32 	%fd94, %r58;
	add.f64 	%fd95, %fd93, %fd94;
	cvt.rzi.s32.f64 	%r59, %fd93;
	cvt.rn.f64.s32 	%fd96, %r59;
	sub.f64 	%fd97, %fd95, %fd96;
	mul.wide.s32 	%rd18, %r96, 8;
	add.s64 	%rd19, %rd3, %rd18;
	ld.global.f64 	%fd98, [%rd19+-8];
	cvt.rn.f64.u32 	%fd99, %r88;
	sub.f64 	%fd100, %fd99, %fd97;
	ld.global.f64 	%fd101, [%rd19+-16];
	mul.f64 	%fd102, %fd101, %fd100;
	fma.rn.f64 	%fd103, %fd98, %fd97, %fd102;
	div.rn.f64 	%fd104, %fd103, %fd1;
	st.global.f64 	[%rd19+-8], %fd104;
	add.s32 	%r60, %r96, -2;
	ld.global.f64 	%fd105, [%rd2];
	cvt.rn.f64.u32 	%fd106, %r60;
	add.f64 	%fd107, %fd105, %fd106;
	cvt.rzi.s32.f64 	%r61, %fd105;
	cvt.rn.f64.s32 	%fd108, %r61;
	sub.f64 	%fd109, %fd107, %fd108;
	sub.f64 	%fd110, %fd99, %fd109;
	ld.global.f64 	%fd111, [%rd19+-24];
	mul.f64 	%fd112, %fd111, %fd110;
	fma.rn.f64 	%fd113, %fd101, %fd109, %fd112;
	div.rn.f64 	%fd114, %fd113, %fd1;
	st.global.f64 	[%rd19+-16], %fd114;
	add.s32 	%r62, %r96, -3;
	ld.global.f64 	%fd115, [%rd2];
	cvt.rn.f64.u32 	%fd116, %r62;
	add.f64 	%fd117, %fd115, %fd116;
	cvt.rzi.s32.f64 	%r63, %fd115;
	cvt.rn.f64.s32 	%fd118, %r63;
	sub.f64 	%fd119, %fd117, %fd118;
	sub.f64 	%fd120, %fd99, %fd119;
	ld.global.f64 	%fd121, [%rd19+-32];
	mul.f64 	%fd122, %fd121, %fd120;
	fma.rn.f64 	%fd123, %fd111, %fd119, %fd122;
	div.rn.f64 	%fd124, %fd123, %fd1;
	st.global.f64 	[%rd19+-24], %fd124;
	add.s32 	%r96, %r96, -4;
	ld.global.f64 	%fd125, [%rd2];
	cvt.rn.f64.u32 	%fd126, %r96;
	add.f64 	%fd127, %fd125, %fd126;
	cvt.rzi.s32.f64 	%r64, %fd125;
	cvt.rn.f64.s32 	%fd128, %r64;
	sub.f64 	%fd129, %fd127, %fd128;
	sub.f64 	%fd130, %fd99, %fd129;
	ld.global.f64 	%fd131, [%rd19+-40];
	mul.f64 	%fd132, %fd131, %fd130;
	fma.rn.f64 	%fd133, %fd121, %fd129, %fd132;
	div.rn.f64 	%fd134, %fd133, %fd1;
	st.global.f64 	[%rd19+-32], %fd134;
$L__BB5_21:
	and.b32  	%r65, %r21, 3;
	setp.eq.s32 	%p9, %r65, 0;
	@%p9 bra 	$L__BB5_26;
	and.b16  	%rs8, %rs12, 3;
	setp.eq.s16 	%p10, %rs8, 3;
	@%p10 bra 	$L__BB5_24;
	add.s32 	%r66, %r96, -1;
	ld.global.f64 	%fd135, [%rd2];
	cvt.rn.f64.u32 	%fd136, %r66;
	add.f64 	%fd137, %fd135, %fd136;
	cvt.rzi.s32.f64 	%r67, %fd135;
	cvt.rn.f64.s32 	%fd138, %r67;
	sub.f64 	%fd139, %fd137, %fd138;
	mul.wide.s32 	%rd20, %r96, 8;
	add.s64 	%rd21, %rd3, %rd20;
	ld.global.f64 	%fd140, [%rd21+-8];
	cvt.rn.f64.u32 	%fd141, %r88;
	sub.f64 	%fd142, %fd141, %fd139;
	ld.global.f64 	%fd143, [%rd21+-16];
	mul.f64 	%fd144, %fd143, %fd142;
	fma.rn.f64 	%fd145, %fd140, %fd139, %fd144;
	div.rn.f64 	%fd146, %fd145, %fd1;
	st.global.f64 	[%rd21+-8], %fd146;
	add.s32 	%r96, %r96, -2;
	ld.global.f64 	%fd147, [%rd2];
	cvt.rn.f64.u32 	%fd148, %r96;
	add.f64 	%fd149, %fd147, %fd148;
	cvt.rzi.s32.f64 	%r68, %fd147;
	cvt.rn.f64.s32 	%fd150, %r68;
	sub.f64 	%fd151, %fd149, %fd150;
	sub.f64 	%fd152, %fd141, %fd151;
	ld.global.f64 	%fd153, [%rd21+-24];
	mul.f64 	%fd154, %fd153, %fd152;
	fma.rn.f64 	%fd155, %fd143, %fd151, %fd154;
	div.rn.f64 	%fd156, %fd155, %fd1;
	st.global.f64 	[%rd21+-16], %fd156;
$L__BB5_24:
	and.b16  	%rs9, %rs12, 1;
	setp.eq.b16 	%p11, %rs9, 1;
	not.pred 	%p12, %p11;
	@%p12 bra 	$L__BB5_26;
	add.s32 	%r69, %r96, -1;
	ld.global.f64 	%fd157, [%rd2];
	cvt.rn.f64.u32 	%fd158, %r69;
	add.f64 	%fd159, %fd157, %fd158;
	cvt.rzi.s32.f64 	%r70, %fd157;
	cvt.rn.f64.s32 	%fd160, %r70;
	sub.f64 	%fd161, %fd159, %fd160;
	mul.wide.s32 	%rd22, %r96, 8;
	add.s64 	%rd23, %rd3, %rd22;
	ld.global.f64 	%fd162, [%rd23+-8];
	cvt.rn.f64.u32 	%fd163, %r88;
	sub.f64 	%fd164, %fd163, %fd161;
	ld.global.f64 	%fd165, [%rd23+-16];
	mul.f64 	%fd166, %fd165, %fd164;
	fma.rn.f64 	%fd167, %fd162, %fd161, %fd166;
	div.rn.f64 	%fd168, %fd167, %fd1;
	st.global.f64 	[%rd23+-8], %fd168;
$L__BB5_26:
	setp.ne.s32 	%p19, %r88, %r27;
	ld.global.f64 	%fd2, [%rd3];
	@%p19 bra 	$L__BB5_28;
	st.global.f64 	[%rd1], %fd2;
$L__BB5_28:
	setp.ne.s32 	%p20, %r88, %r27;
	ld.global.f64 	%fd266, [%rd2];
	cvt.rzi.s32.f64 	%r86, %fd266;
	cvt.rn.f64.s32 	%fd267, %r86;
	sub.f64 	%fd268, %fd266, %fd267;
	mul.f64 	%fd269, %fd2, %fd268;
	div.rn.f64 	%fd270, %fd269, %fd1;
	st.global.f64 	[%rd3], %fd270;
	add.s32 	%r88, %r88, 1;
	add.s16 	%rs13, %rs13, 1;
	add.s16 	%rs12, %rs12, 1;
	@%p20 bra 	$L__BB5_3;
$L__BB5_29:
	ret;

}
	// .globl	_Z22assign_charge_grid_gpuiiPdS_S_S_S_S_S_iiiS_
.visible .entry _Z22assign_charge_grid_gpuiiPdS_S_S_S_S_S_iiiS_(
	.param .u32 _Z22assign_charge_grid_gpuiiPdS_S_S_S_S_S_iiiS__param_0,
	.param .u32 _Z22assign_charge_grid_gpuiiPdS_S_S_S_S_S_iiiS__param_1,
	.param .u64 .ptr .align 1 _Z22assign_charge_grid_gpuiiPdS_S_S_S_S_S_iiiS__param_2,
	.param .u64 .ptr .align 1 _Z22assign_charge_grid_gpuiiPdS_S_S_S_S_S_iiiS__param_3,
	.param .u64 .ptr .align 1 _Z22assign_charge_grid_gpuiiPdS_S_S_S_S_S_iiiS__param_4,
	.param .u64 .ptr .align 1 _Z22assign_charge_grid_gpuiiPdS_S_S_S_S_S_iiiS__param_5,
	.param .u64 .ptr .align 1 _Z22assign_charge_grid_gpuiiPdS_S_S_S_S_S_iiiS__param_6,
	.param .u64 .ptr .align 1 _Z22assign_charge_grid_gpuiiPdS_S_S_S_S_S_iiiS__param_7,
	.param .u64 .ptr .align 1 _Z22assign_charge_grid_gpuiiPdS_S_S_S_S_S_iiiS__param_8,
	.param .u32 _Z22assign_charge_grid_gpuiiPdS_S_S_S_S_S_iiiS__param_9,
	.param .u32 _Z22assign_charge_grid_gpuiiPdS_S_S_S_S_S_iiiS__param_10,
	.param .u32 _Z22assign_charge_grid_gpuiiPdS_S_S_S_S_S_iiiS__param_11,
	.param .u64 .ptr .align 1 _Z22assign_charge_grid_gpuiiPdS_S_S_S_S_S_iiiS__param_12
)
{
	.reg .pred 	%p<6>;
	.reg .b32 	%r<39>;
	.reg .b64 	%rd<31>;
	.reg .b64 	%fd<12>;

	ld.param.u32 	%r8, [_Z22assign_charge_grid_gpuiiPdS_S_S_S_S_S_iiiS__param_0];
	ld.param.u32 	%r4, [_Z22assign_charge_grid_gpuiiPdS_S_S_S_S_S_iiiS__param_1];
	ld.param.u64 	%rd2, [_Z22assign_charge_grid_gpuiiPdS_S_S_S_S_S_iiiS__param_3];
	ld.param.u64 	%rd3, [_Z22assign_charge_grid_gpuiiPdS_S_S_S_S_S_iiiS__param_4];
	ld.param.u64 	%rd4, [_Z22assign_charge_grid_gpuiiPdS_S_S_S_S_S_iiiS__param_5];
	ld.param.u64 	%rd5, [_Z22assign_charge_grid_gpuiiPdS_S_S_S_S_S_iiiS__param_6];
	ld.param.u64 	%rd6, [_Z22assign_charge_grid_gpuiiPdS_S_S_S_S_S_iiiS__param_7];
	ld.param.u64 	%rd7, [_Z22assign_charge_grid_gpuiiPdS_S_S_S_S_S_iiiS__param_8];
	ld.param.u32 	%r5, [_Z22assign_charge_grid_gpuiiPdS_S_S_S_S_S_iiiS__param_9];
	ld.param.u32 	%r6, [_Z22assign_charge_grid_gpuiiPdS_S_S_S_S_S_iiiS__param_10];
	ld.param.u32 	%r7, [_Z22assign_charge_grid_gpuiiPdS_S_S_S_S_S_iiiS__param_11];
	ld.param.u64 	%rd8, [_Z22assign_charge_grid_gpuiiPdS_S_S_S_S_S_iiiS__param_12];
	mov.u32 	%r1, %ctaid.x;
	mov.u32 	%r2, %tid.x;
	setp.ge.s32 	%p1, %r1, %r8;
	@%p1 bra 	$L__BB6_3;
	mul.lo.s32 	%r3, %r4, %r4;
	mul.lo.s32 	%r9, %r3, %r4;
	setp.ge.s32 	%p2, %r2, %r9;
	@%p2 bra 	$L__BB6_3;
	ld.param.u64 	%rd30, [_Z22assign_charge_grid_gpuiiPdS_S_S_S_S_S_iiiS__param_2];
	div.u32 	%r10, %r2, %r3;
	mul.lo.s32 	%r11, %r10, %r3;
	sub.s32 	%r12, %r2, %r11;
	div.s32 	%r13, %r12, %r4;
	rem.s32 	%r14, %r2, %r4;
	cvta.to.global.u64 	%rd9, %rd30;
	mul.wide.u32 	%rd10, %r1, 8;
	add.s64 	%rd11, %rd9, %rd10;
	ld.global.f64 	%fd1, [%rd11];
	cvt.rzi.s32.f64 	%r15, %fd1;
	cvta.to.global.u64 	%rd12, %rd2;
	add.s64 	%rd13, %rd12, %rd10;
	ld.global.f64 	%fd2, [%rd13];
	cvt.rzi.s32.f64 	%r16, %fd2;
	cvta.to.global.u64 	%rd14, %rd3;
	add.s64 	%rd15, %rd14, %rd10;
	ld.global.f64 	%fd3, [%rd15];
	cvt.rzi.s32.f64 	%r17, %fd3;
	sub.s32 	%r18, %r17, %r10;
	setp.lt.s32 	%p3, %r18, %r7;
	selp.b32 	%r19, %r18, 0, %p3;
	shr.s32 	%r20, %r19, 31;
	and.b32  	%r21, %r20, %r7;
	add.s32 	%r22, %r21, %r19;
	sub.s32 	%r23, %r16, %r13;
	setp.lt.s32 	%p4, %r23, %r6;
	selp.b32 	%r24, %r23, 0, %p4;
	shr.s32 	%r25, %r24, 31;
	and.b32  	%r26, %r25, %r6;
	add.s32 	%r27, %r26, %r24;
	sub.s32 	%r28, %r15, %r14;
	setp.lt.s32 	%p5, %r28, %r5;
	selp.b32 	%r29, %r28, 0, %p5;
	shr.s32 	%r30, %r29, 31;
	and.b32  	%r31, %r30, %r5;
	add.s32 	%r32, %r31, %r29;
	mad.lo.s32 	%r33, %r22, %r6, %r27;
	mad.lo.s32 	%r34, %r33, %r5, %r32;
	mul.lo.s32 	%r35, %r4, %r1;
	add.s32 	%r36, %r14, %r35;
	cvta.to.global.u64 	%rd16, %rd5;
	mul.wide.s32 	%rd17, %r36, 8;
	add.s64 	%rd18, %rd16, %rd17;
	ld.global.f64 	%fd4, [%rd18];
	add.s32 	%r37, %r13, %r35;
	cvta.to.global.u64 	%rd19, %rd6;
	mul.wide.s32 	%rd20, %r37, 8;
	add.s64 	%rd21, %rd19, %rd20;
	ld.global.f64 	%fd5, [%rd21];
	mul.f64 	%fd6, %fd4, %fd5;
	add.s32 	%r38, %r10, %r35;
	cvta.to.global.u64 	%rd22, %rd7;
	mul.wide.s32 	%rd23, %r38, 8;
	add.s64 	%rd24, %rd22, %rd23;
	ld.global.f64 	%fd7, [%rd24];
	mul.f64 	%fd8, %fd6, %fd7;
	cvta.to.global.u64 	%rd25, %rd4;
	add.s64 	%rd26, %rd25, %rd10;
	ld.global.f64 	%fd9, [%rd26];
	mul.f64 	%fd10, %fd9, %fd8;
	cvta.to.global.u64 	%rd27, %rd8;
	mul.wide.s32 	%rd28, %r34, 8;
	add.s64 	%rd29, %rd27, %rd28;
	atom.global.add.f64 	%fd11, [%rd29], %fd10;
$L__BB6_3:
	ret;

}
	// .globl	_Z30convert_real_to_complex_kerneliiiPdP7double2
.visible .entry _Z30convert_real_to_complex_kerneliiiPdP7double2(
	.param .u32 _Z30convert_real_to_complex_kerneliiiPdP7double2_param_0,
	.param .u32 _Z30convert_real_to_complex_kerneliiiPdP7double2_param_1,
	.param .u32 _Z30convert_real_to_complex_kerneliiiPdP7double2_param_2,
	.param .u64 .ptr .align 1 _Z30convert_real_to_complex_kerneliiiPdP7double2_param_3,
	.param .u64 .ptr .align 1 _Z30convert_real_to_complex_kerneliiiPdP7double2_param_4
)
{
	.reg .pred 	%p<2>;
	.reg .b32 	%r<10>;
	.reg .b64 	%rd<9>;
	.reg .b64 	%fd<3>;

	ld.param.u32 	%r2, [_Z30convert_real_to_complex_kerneliiiPdP7double2_param_0];
	ld.param.u32 	%r3, [_Z30convert_real_to_complex_kerneliiiPdP7double2_param_1];
	ld.param.u32 	%r4, [_Z30convert_real_to_complex_kerneliiiPdP7double2_param_2];
	ld.param.u64 	%rd1, [_Z30convert_real_to_complex_kerneliiiPdP7double2_param_3];
	ld.param.u64 	%rd2, [_Z30convert_real_to_complex_kerneliiiPdP7double2_param_4];
	mov.u32 	%r5, %ctaid.x;
	mov.u32 	%r6, %ntid.x;
	mov.u32 	%r7, %tid.x;
	mad.lo.s32 	%r1, %r5, %r6, %r7;
	mul.lo.s32 	%r8, %r3, %r2;
	mul.lo.s32 	%r9, %r8, %r4;
	setp.ge.s32 	%p1, %r1, %r9;
	@%p1 bra 	$L__BB7_2;
	cvta.to.global.u64 	%rd3, %rd1;
	cvta.to.global.u64 	%rd4, %rd2;
	mul.wide.s32 	%rd5, %r1, 8;
	add.s64 	%rd6, %rd3, %rd5;
	ld.global.f64 	%fd1, [%rd6];
	mul.wide.s32 	%rd7, %r1, 16;
	add.s64 	%rd8, %rd4, %rd7;
	mov.f64 	%fd2, 0d0000000000000000;
	st.global.v2.f64 	[%rd8], {%fd1, %fd2};
$L__BB7_2:
	ret;

}
	// .globl	_Z34apply_euler_and_interaction_kerneliiiP7double2S0_S0_S0_S0_
.visible .entry _Z34apply_euler_and_interaction_kerneliiiP7double2S0_S0_S0_S0_(
	.param .u32 _Z34apply_euler_and_interaction_kerneliiiP7double2S0_S0_S0_S0__param_0,
	.param .u32 _Z34apply_euler_and_interaction_kerneliiiP7double2S0_S0_S0_S0__param_1,
	.param .u32 _Z34apply_euler_and_interaction_kerneliiiP7double2S0_S0_S0_S0__param_2,
	.param .u64 .ptr .align 1 _Z34apply_euler_and_interaction_kerneliiiP7double2S0_S0_S0_S0__param_3,
	.param .u64 .ptr .align 1 _Z34apply_euler_and_interaction_kerneliiiP7double2S0_S0_S0_S0__param_4,
	.param .u64 .ptr .align 1 _Z34apply_euler_and_interaction_kerneliiiP7double2S0_S0_S0_S0__param_5,
	.param .u64 .ptr .align 1 _Z34apply_euler_and_interaction_kerneliiiP7double2S0_S0_S0_S0__param_6,
	.param .u64 .ptr .align 1 _Z34apply_euler_and_interaction_kerneliiiP7double2S0_S0_S0_S0__param_7
)
{
	.reg .pred 	%p<2>;
	.reg .b32 	%r<15>;
	.reg .b64 	%rd<20>;
	.reg .b64 	%fd<26>;

	ld.param.u32 	%r3, [_Z34apply_euler_and_interaction_kerneliiiP7double2S0_S0_S0_S0__param_0];
	ld.param.u32 	%r4, [_Z34apply_euler_and_interaction_kerneliiiP7double2S0_S0_S0_S0__param_1];
	ld.param.u32 	%r5, [_Z34apply_euler_and_interaction_kerneliiiP7double2S0_S0_S0_S0__param_2];
	ld.param.u64 	%rd1, [_Z34apply_euler_and_interaction_kerneliiiP7double2S0_S0_S0_S0__param_3];
	ld.param.u64 	%rd2, [_Z34apply_euler_and_interaction_kerneliiiP7double2S0_S0_S0_S0__param_4];
	ld.param.u64 	%rd3, [_Z34apply_euler_and_interaction_kerneliiiP7double2S0_S0_S0_S0__param_5];
	ld.param.u64 	%rd4, [_Z34apply_euler_and_interaction_kerneliiiP7double2S0_S0_S0_S0__param_6];
	ld.param.u64 	%rd5, [_Z34apply_euler_and_interaction_kerneliiiP7double2S0_S0_S0_S0__param_7];
	mov.u32 	%r6, %ctaid.x;
	mov.u32 	%r7, %ntid.x;
	mov.u32 	%r8, %tid.x;
	mad.lo.s32 	%r1, %r6, %r7, %r8;
	mul.lo.s32 	%r2, %r4, %r3;
	mul.lo.s32 	%r9, %r2, %r5;
	setp.ge.s32 	%p1, %r1, %r9;
	@%p1 bra 	$L__BB8_2;
	cvta.to.global.u64 	%rd6, %rd5;
	cvta.to.global.u64 	%rd7, %rd4;
	cvta.to.global.u64 	%rd8, %rd3;
	cvta.to.global.u64 	%rd9, %rd2;
	cvta.to.global.u64 	%rd10, %rd1;
	div.s32 	%r10, %r1, %r3;
	mul.lo.s32 	%r11, %r10, %r3;
	sub.s32 	%r12, %r1, %r11;
	rem.s32 	%r13, %r10, %r4;
	div.s32 	%r14, %r1, %r2;
	mul.wide.s32 	%rd11, %r14, 16;
	add.s64 	%rd12, %rd6, %rd11;
	ld.global.v2.f64 	{%fd1, %fd2}, [%rd12];
	mul.f64 	%fd3, %fd2, %fd2;
	fma.rn.f64 	%fd4, %fd1, %fd1, %fd3;
	mul.wide.s32 	%rd13, %r13, 16;
	add.s64 	%rd14, %rd7, %rd13;
	ld.global.v2.f64 	{%fd5, %fd6}, [%rd14];
	mul.f64 	%fd7, %fd6, %fd6;
	fma.rn.f64 	%fd8, %fd5, %fd5, %fd7;
	mul.f64 	%fd9, %fd4, %fd8;
	mul.wide.s32 	%rd15, %r12, 16;
	add.s64 	%rd16, %rd8, %rd15;
	ld.global.v2.f64 	{%fd10, %fd11}, [%rd16];
	mul.f64 	%fd12, %fd11, %fd11;
	fma.rn.f64 	%fd13, %fd10, %fd10, %fd12;
	mul.f64 	%fd14, %fd9, %fd13;
	mul.wide.s32 	%rd17, %r1, 16;
	add.s64 	%rd18, %rd9, %rd17;
	ld.global.v2.f64 	{%fd15, %fd16}, [%rd18];
	add.s64 	%rd19, %rd10, %rd17;
	ld.global.v2.f64 	{%fd17, %fd18}, [%rd19];
	mul.f64 	%fd19, %fd15, %fd17;
	mul.f64 	%fd20, %fd16, %fd18;
	sub.f64 	%fd21, %fd19, %fd20;
	mul.f64 	%fd22, %fd15, %fd18;
	fma.rn.f64 	%fd23, %fd16, %fd17, %fd22;
	mul.f64 	%fd24, %fd14, %fd21;
	mul.f64 	%fd25, %fd14, %fd23;
	st.global.v2.f64 	[%rd19], {%fd24, %fd25};
$L__BB8_2:
	ret;

}
	// .globl	_Z21compute_forces_kerneliidddiiidPdS_S_S_S_S_S_S_S_S_P7double2S_S_S_
.visible .entry _Z21compute_forces_kerneliidddiiidPdS_S_S_S_S_S_S_S_S_P7double2S_S_S_(
	.param .u32 _Z21compute_forces_kerneliidddiiidPdS_S_S_S_S_S_S_S_S_P7double2S_S_S__param_0,
	.param .u32 _Z21compute_forces_kerneliidddiiidPdS_S_S_S_S_S_S_S_S_P7double2S_S_S__param_1,
	.param .f64 _Z21compute_forces_kerneliidddiiidPdS_S_S_S_S_S_S_S_S_P7double2S_S_S__param_2,
	.param .f64 _Z21compute_forces_kerneliidddiiidPdS_S_S_S_S_S_S_S_S_P7double2S_S_S__param_3,
	.param .f64 _Z21compute_forces_kerneliidddiiidPdS_S_S_S_S_S_S_S_S_P7double2S_S_S__param_4,
	.param .u32 _Z21compute_forces_kerneliidddiiidPdS_S_S_S_S_S_S_S_S_P7double2S_S_S__param_5,
	.param .u32 _Z21compute_forces_kerneliidddiiidPdS_S_S_S_S_S_S_S_S_P7double2S_S_S__param_6,
	.param .u32 _Z21compute_forces_kerneliidddiiidPdS_S_S_S_S_S_S_S_S_P7double2S_S_S__param_7,
	.param .f64 _Z21compute_forces_kerneliidddiiidPdS_S_S_S_S_S_S_S_S_P7double2S_S_S__param_8,
	.param .u64 .ptr .align 1 _Z21compute_forces_kerneliidddiiidPdS_S_S_S_S_S_S_S_S_P7double2S_S_S__param_9,
	.param .u64 .ptr .align 1 _Z21compute_forces_kerneliidddiiidPdS_S_S_S_S_S_S_S_S_P7double2S_S_S__param_10,
	.param .u64 .ptr .align 1 _Z21compute_forces_kerneliidddiiidPdS_S_S_S_S_S_S_S_S_P7double2S_S_S__param_11,
	.param .u64 .ptr .align 1 _Z21compute_forces_kerneliidddiiidPdS_S_S_S_S_S_S_S_S_P7double2S_S_S__param_12,
	.param .u64 .ptr .align 1 _Z21compute_forces_kerneliidddiiidPdS_S_S_S_S_S_S_S_S_P7double2S_S_S__param_13,
	.param .u64 .ptr .align 1 _Z21compute_forces_kerneliidddiiidPdS_S_S_S_S_S_S_S_S_P7double2S_S_S__param_14,
	.param .u64 .ptr .align 1 _Z21compute_forces_kerneliidddiiidPdS_S_S_S_S_S_S_S_S_P7double2S_S_S__param_15,
	.param .u64 .ptr .align 1 _Z21compute_forces_kerneliidddiiidPdS_S_S_S_S_S_S_S_S_P7double2S_S_S__param_16,
	.param .u64 .ptr .align 1 _Z21compute_forces_kerneliidddiiidPdS_S_S_S_S_S_S_S_S_P7double2S_S_S__param_17,
	.param .u64 .ptr .align 1 _Z21compute_forces_kerneliidddiiidPdS_S_S_S_S_S_S_S_S_P7double2S_S_S__param_18,
	.param .u64 .ptr .align 1 _Z21compute_forces_kerneliidddiiidPdS_S_S_S_S_S_S_S_S_P7double2S_S_S__param_19,
	.param .u64 .ptr .align 1 _Z21compute_forces_kerneliidddiiidPdS_S_S_S_S_S_S_S_S_P7double2S_S_S__param_20,
	.param .u64 .ptr .align 1 _Z21compute_forces_kerneliidddiiidPdS_S_S_S_S_S_S_S_S_P7double2S_S_S__param_21,
	.param .u64 .ptr .align 1 _Z21compute_forces_kerneliidddiiidPdS_S_S_S_S_S_S_S_S_P7double2S_S_S__param_22
)
{
	.reg .pred 	%p<7>;
	.reg .b32 	%r<41>;
	.reg .b64 	%rd<52>;
	.reg .b64 	%fd<42>;

	ld.param.u32 	%r8, [_Z21compute_forces_kerneliidddiiidPdS_S_S_S_S_S_S_S_S_P7double2S_S_S__param_0];
	ld.param.u32 	%r4, [_Z21compute_forces_kerneliidddiiidPdS_S_S_S_S_S_S_S_S_P7double2S_S_S__param_1];
	ld.param.f64 	%fd3, [_Z21compute_forces_kerneliidddiiidPdS_S_S_S_S_S_S_S_S_P7double2S_S_S__param_4];
	ld.param.u32 	%r5, [_Z21compute_forces_kerneliidddiiidPdS_S_S_S_S_S_S_S_S_P7double2S_S_S__param_5];
	ld.param.u32 	%r6, [_Z21compute_forces_kerneliidddiiidPdS_S_S_S_S_S_S_S_S_P7double2S_S_S__param_6];
	ld.param.u32 	%r7, [_Z21compute_forces_kerneliidddiiidPdS_S_S_S_S_S_S_S_S_P7double2S_S_S__param_7];
	ld.param.f64 	%fd4, [_Z21compute_forces_kerneliidddiiidPdS_S_S_S_S_S_S_S_S_P7double2S_S_S__param_8];
	ld.param.u64 	%rd1, [_Z21compute_forces_kerneliidddiiidPdS_S_S_S_S_S_S_S_S_P7double2S_S_S__param_9];
	ld.param.u64 	%rd2, [_Z21compute_forces_kerneliidddiiidPdS_S_S_S_S_S_S_S_S_P7double2S_S_S__param_10];
	ld.param.u64 	%rd3, [_Z21compute_forces_kerneliidddiiidPdS_S_S_S_S_S_S_S_S_P7double2S_S_S__param_11];
	ld.param.u64 	%rd8, [_Z21compute_forces_kerneliidddiiidPdS_S_S_S_S_S_S_S_S_P7double2S_S_S__param_16];
	ld.param.u64 	%rd9, [_Z21compute_forces_kerneliidddiiidPdS_S_S_S_S_S_S_S_S_P7double2S_S_S__param_17];
	ld.param.u64 	%rd10, [_Z21compute_forces_kerneliidddiiidPdS_S_S_S_S_S_S_S_S_P7double2S_S_S__param_18];
	ld.param.u64 	%rd11, [_Z21compute_forces_kerneliidddiiidPdS_S_S_S_S_S_S_S_S_P7double2S_S_S__param_19];
	ld.param.u64 	%rd12, [_Z21compute_forces_kerneliidddiiidPdS_S_S_S_S_S_S_S_S_P7double2S_S_S__param_20];
	ld.param.u64 	%rd13, [_Z21compute_forces_kerneliidddiiidPdS_S_S_S_S_S_S_S_S_P7double2S_S_S__param_21];
	ld.param.u64 	%rd14, [_Z21compute_forces_kerneliidddiiidPdS_S_S_S_S_S_S_S_S_P7double2S_S_S__param_22];
	mov.u32 	%r1, %ctaid.x;
	mov.u32 	%r9, %tid.x;
	mul.lo.s32 	%r3, %r4, %r4;
	mul.lo.s32 	%r10, %r3, %r4;
	setp.ge.s32 	%p1, %r1, %r8;
	setp.ge.s32 	%p2, %r9, %r10;
	or.pred  	%p3, %p1, %p2;
	@%p3 bra 	$L__BB9_2;
	ld.param.u64 	%rd51, [_Z21compute_forces_kerneliidddiiidPdS_S_S_S_S_S_S_S_S_P7double2S_S_S__param_15];
	ld.param.u64 	%rd50, [_Z21compute_forces_kerneliidddiiidPdS_S_S_S_S_S_S_S_S_P7double2S_S_S__param_14];
	ld.param.u64 	%rd49, [_Z21compute_forces_kerneliidddiiidPdS_S_S_S_S_S_S_S_S_P7double2S_S_S__param_13];
	ld.param.u64 	%rd48, [_Z21compute_forces_kerneliidddiiidPdS_S_S_S_S_S_S_S_S_P7double2S_S_S__param_12];
	ld.param.f64 	%fd41, [_Z21compute_forces_kerneliidddiiidPdS_S_S_S_S_S_S_S_S_P7double2S_S_S__param_3];
	ld.param.f64 	%fd40, [_Z21compute_forces_kerneliidddiiidPdS_S_S_S_S_S_S_S_S_P7double2S_S_S__param_2];
	cvta.to.global.u64 	%rd15, %rd1;
	cvta.to.global.u64 	%rd16, %rd2;
	cvta.to.global.u64 	%rd17, %rd3;
	cvta.to.global.u64 	%rd18, %rd11;
	cvta.to.global.u64 	%rd19, %rd49;
	cvta.to.global.u64 	%rd20, %rd50;
	cvta.to.global.u64 	%rd21, %rd51;
	cvta.to.global.u64 	%rd22, %rd8;
	cvta.to.global.u64 	%rd23, %rd9;
	cvta.to.global.u64 	%rd24, %rd10;
	cvta.to.global.u64 	%rd25, %rd48;
	cvta.to.global.u64 	%rd26, %rd12;
	cvta.to.global.u64 	%rd27, %rd13;
	cvta.to.global.u64 	%rd28, %rd14;
	div.u32 	%r12, %r9, %r3;
	mul.lo.s32 	%r13, %r12, %r3;
	sub.s32 	%r14, %r9, %r13;
	div.s32 	%r15, %r14, %r4;
	rem.s32 	%r16, %r9, %r4;
	mul.wide.u32 	%rd29, %r1, 8;
	add.s64 	%rd30, %rd15, %rd29;
	ld.global.f64 	%fd5, [%rd30];
	cvt.rzi.s32.f64 	%r17, %fd5;
	add.s64 	%rd31, %rd16, %rd29;
	ld.global.f64 	%fd6, [%rd31];
	cvt.rzi.s32.f64 	%r18, %fd6;
	add.s64 	%rd32, %rd17, %rd29;
	ld.global.f64 	%fd7, [%rd32];
	cvt.rzi.s32.f64 	%r19, %fd7;
	sub.s32 	%r20, %r19, %r12;
	setp.lt.s32 	%p4, %r20, %r7;
	selp.b32 	%r21, %r20, 0, %p4;
	shr.s32 	%r22, %r21, 31;
	and.b32  	%r23, %r22, %r7;
	add.s32 	%r24, %r23, %r21;
	sub.s32 	%r25, %r18, %r15;
	setp.lt.s32 	%p5, %r25, %r6;
	selp.b32 	%r26, %r25, 0, %p5;
	shr.s32 	%r27, %r26, 31;
	and.b32  	%r28, %r27, %r6;
	add.s32 	%r29, %r28, %r26;
	sub.s32 	%r30, %r17, %r16;
	setp.lt.s32 	%p6, %r30, %r5;
	selp.b32 	%r31, %r30, 0, %p6;
	shr.s32 	%r32, %r31, 31;
	and.b32  	%r33, %r32, %r5;
	add.s32 	%r34, %r33, %r31;
	mad.lo.s32 	%r35, %r24, %r6, %r29;
	mad.lo.s32 	%r36, %r35, %r5, %r34;
	mul.wide.s32 	%rd33, %r36, 16;
	add.s64 	%rd34, %rd18, %rd33;
	ld.global.f64 	%fd8, [%rd34];
	mul.lo.s32 	%r37, %r4, %r1;
	add.s32 	%r38, %r16, %r37;
	mul.wide.s32 	%rd35, %r38, 8;
	add.s64 	%rd36, %rd19, %rd35;
	ld.global.f64 	%fd9, [%rd36];
	add.s32 	%r39, %r15, %r37;
	mul.wide.s32 	%rd37, %r39, 8;
	add.s64 	%rd38, %rd20, %rd37;
	ld.global.f64 	%fd10, [%rd38];
	add.s32 	%r40, %r12, %r37;
	mul.wide.s32 	%rd39, %r40, 8;
	add.s64 	%rd40, %rd21, %rd39;
	ld.global.f64 	%fd11, [%rd40];
	add.s64 	%rd41, %rd22, %rd35;
	ld.global.f64 	%fd12, [%rd41];
	add.s64 	%rd42, %rd23, %rd37;
	ld.global.f64 	%fd13, [%rd42];
	add.s64 	%rd43, %rd24, %rd39;
	ld.global.f64 	%fd14, [%rd43];
	add.s64 	%rd44, %rd25, %rd29;
	ld.global.f64 	%fd15, [%rd44];
	mul.f64 	%fd16, %fd8, %fd12;
	mul.f64 	%fd17, %fd10, %fd16;
	mul.f64 	%fd18, %fd11, %fd17;
	cvt.rn.f64.s32 	%fd19, %r5;
	mul.f64 	%fd20, %fd18, %fd19;
	mul.f64 	%fd21, %fd8, %fd9;
	mul.f64 	%fd22, %fd21, %fd13;
	mul.f64 	%fd23, %fd11, %fd22;
	cvt.rn.f64.s32 	%fd24, %r6;
	mul.f64 	%fd25, %fd23, %fd24;
	mul.f64 	%fd26, %fd21, %fd10;
	mul.f64 	%fd27, %fd26, %fd14;
	cvt.rn.f64.s32 	%fd28, %r7;
	mul.f64 	%fd29, %fd27, %fd28;
	add.s64 	%rd45, %rd26, %rd29;
	mul.f64 	%fd30, %fd4, %fd15;
	mul.f64 	%fd31, %fd30, %fd20;
	mul.f64 	%fd32, %fd40, %fd31;
	atom.global.add.f64 	%fd33, [%rd45], %fd32;
	add.s64 	%rd46, %rd27, %rd29;
	mul.f64 	%fd34, %fd30, %fd25;
	mul.f64 	%fd35, %fd41, %fd34;
	atom.global.add.f64 	%fd36, [%rd46], %fd35;
	add.s64 	%rd47, %rd28, %rd29;
	mul.f64 	%fd37, %fd30, %fd29;
	mul.f64 	%fd38, %fd3, %fd37;
	atom.global.add.f64 	%fd39, [%rd47], %fd38;
$L__BB9_2:
	ret;

}
.func  (.param .align 16 .b8 func_retval0[16]) __internal_trig_reduction_slowpathd(
	.param .b64 __internal_trig_reduction_slowpathd_param_0
)
{
	.local .align 8 .b8 	__local_depot10[40];
	.reg .b64 	%SP;
	.reg .b64 	%SPL;
	.reg .pred 	%p<10>;
	.reg .b32 	%r<47>;
	.reg .b64 	%rd<74>;
	.reg .b64 	%fd<5>;

	mov.u64 	%SPL, __local_depot10;
	ld.param.f64 	%fd4, [__internal_trig_reduction_slowpathd_param_0];
	add.u64 	%rd1, %SPL, 0;
	{
	.reg .b32 %temp; 
	mov.b64 	{%temp, %r1}, %fd4;
	}
	shr.u32 	%r2, %r1, 20;
	and.b32  	%r3, %r2, 2047;
	setp.eq.s32 	%p1, %r3, 2047;
	mov.b32 	%r46, 0;
	@%p1 bra 	$L__BB10_9;
	add.s32 	%r20, %r3, -1024;
	mov.b64 	%rd20, %fd4;
	shl.b64 	%rd2, %rd20, 11;
	shr.u32 	%r4, %r20, 6;
	sub.s32 	%r45, 15, %r4;
	sub.s32 	%r21, 19, %r4;
	setp.lt.u32 	%p2, %r20, 128;
	selp.b32 	%r6, 18, %r21, %p2;
	setp.ge.s32 	%p3, %r45, %r6;
	mov.b64 	%rd70, 0;
	@%p3 bra 	$L__BB10_4;
	add.s32 	%r23, %r6, %r4;
	neg.s32 	%r43, %r23;
	or.b64  	%rd3, %rd2, -9223372036854775808;
	mov.b64 	%rd70, 0;
	mov.b32 	%r42, 0;
	mov.u64 	%rd25, __cudart_i2opi_d;
	mov.u32 	%r44, %r45;
$L__BB10_3:
	.pragma "nounroll";
	mul.wide.s32 	%rd22, %r42, 8;
	add.s64 	%rd23, %rd1, %rd22;
	mul.wide.s32 	%rd24, %r44, 8;
	add.s64 	%rd26, %rd25, %rd24;
	ld.global.nc.u64 	%rd27, [%rd26];
	{
	.reg .u32 %r0, %r1, %r2, %r3, %alo, %ahi, %blo, %bhi, %clo, %chi;
	mov.b64 	{%alo,%ahi}, %rd27;
	mov.b64 	{%blo,%bhi}, %rd3;
	mov.b64 	{%clo,%chi}, %rd70;
	mad.lo.cc.u32 	%r0, %alo, %blo, %clo;
	madc.hi.cc.u32 	%r1, %alo, %blo, %chi;
	madc.hi.u32 	%r2, %alo, %bhi, 0;
	mad.lo.cc.u32 	%r1, %alo, %bhi, %r1;
	madc.hi.cc.u32 	%r2, %ahi, %blo, %r2;
	madc.hi.u32 	%r3, %ahi, %bhi, 0;
	mad.lo.cc.u32 	%r1, %ahi, %blo, %r1;
	madc.lo.cc.u32 	%r2, %ahi, %bhi, %r2;
	addc.u32 	%r3, %r3, 0;
	mov.b64 	%rd28, {%r0,%r1};
	mov.b64 	%rd70, {%r2,%r3};
	}
	st.local.u64 	[%rd23], %rd28;
	add.s32 	%r44, %r44, 1;
	add.s32 	%r43, %r43, 1;
	add.s32 	%r42, %r42, 1;
	setp.ne.s32 	%p4, %r43, -15;
	mov.u32 	%r45, %r6;
	@%p4 bra 	$L__BB10_3;
$L__BB10_4:
	cvt.s64.s32 	%rd29, %r45;
	cvt.u64.u32 	%rd30, %r4;
	add.s64 	%rd31, %rd30, %rd29;
	shl.b64 	%rd32, %rd31, 3;
	add.s64 	%rd33, %rd1, %rd32;
	st.local.u64 	[%rd33+-120], %rd70;
	and.b32  	%r15, %r2, 63;
	ld.local.u64 	%rd72, [%rd1+16];
	ld.local.u64 	%rd71, [%rd1+24];
	setp.eq.s32 	%p5, %r15, 0;
	@%p5 bra 	$L__BB10_6;
	shl.b64 	%rd34, %rd71, %r15;
	shr.u64 	%rd35, %rd72, 1;
	xor.b32  	%r24, %r15, 63;
	shr.u64 	%rd36, %rd35, %r24;
	or.b64  	%rd71, %rd34, %rd36;
	ld.local.u64 	%rd37, [%rd1+8];
	shl.b64 	%rd38, %rd72, %r15;
	shr.u64 	%rd39, %rd37, 1;
	shr.u64 	%rd40, %rd39, %r24;
	or.b64  	%rd72, %rd38, %rd40;
$L__BB10_6:
	and.b32  	%r25, %r1, -2147483648;
	shr.u64 	%rd41, %rd71, 62;
	cvt.u32.u64 	%r26, %rd41;
	mov.b64 	{%r27, %r28}, %rd71;
	mov.b64 	{%r29, %r30}, %rd72;
	shf.l.wrap.b32 	%r31, %r30, %r27, 2;
	shf.l.wrap.b32 	%r32, %r27, %r28, 2;
	mov.b64 	%rd42, {%r31, %r32};
	shl.b64 	%rd43, %rd72, 2;
	shr.u64 	%rd44, %rd42, 63;
	cvt.u32.u64 	%r33, %rd44;
	add.s32 	%r34, %r33, %r26;
	setp.eq.s32 	%p6, %r25, 0;
	neg.s32 	%r35, %r34;
	selp.b32 	%r46, %r34, %r35, %p6;
	setp.gt.s64 	%p7, %rd42, -1;
	mov.b64 	%rd45, 0;
	{
	.reg .u32 %r0, %r1, %r2, %r3, %a0, %a1, %a2, %a3, %b0, %b1, %b2, %b3;
	mov.b64 	{%a0,%a1}, %rd45;
	mov.b64 	{%a2,%a3}, %rd45;
	mov.b64 	{%b0,%b1}, %rd43;
	mov.b64 	{%b2,%b3}, %rd42;
	sub.cc.u32 	%r0, %a0, %b0;
	subc.cc.u32 	%r1, %a1, %b1;
	subc.cc.u32 	%r2, %a2, %b2;
	subc.u32 	%r3, %a3, %b3;
	mov.b64 	%rd46, {%r0,%r1};
	mov.b64 	%rd47, {%r2,%r3};
	}
	xor.b32  	%r36, %r25, -2147483648;
	selp.b64 	%rd73, %rd42, %rd47, %p7;
	selp.b64 	%rd14, %rd43, %rd46, %p7;
	selp.b32 	%r17, %r25, %r36, %p7;
	clz.b64 	%r37, %rd73;
	cvt.u64.u32 	%rd15, %r37;
	setp.eq.s32 	%p8, %r37, 0;
	@%p8 bra 	$L__BB10_8;
	cvt.u32.u64 	%r38, %rd15;
	and.b32  	%r39, %r38, 63;
	shl.b64 	%rd48, %rd73, %r39;
	shr.u64 	%rd49, %rd14, 1;
	not.b32 	%r40, %r38;
	and.b32  	%r41, %r40, 63;
	shr.u64 	%rd50, %rd49, %r41;
	or.b64  	%rd73, %rd48, %rd50;
$L__BB10_8:
	mov.b64 	%rd51, -3958705157555305931;
	{
	.reg .u32 %r0, %r1, %r2, %r3, %alo, %ahi, %blo, %bhi;
	mov.b64 	{%alo,%ahi}, %rd73;
	mov.b64 	{%blo,%bhi}, %rd51;
	mul.lo.u32 	%r0, %alo, %blo;
	mul.hi.u32 	%r1, %alo, %blo;
	mad.lo.cc.u32 	%r1, %alo, %bhi, %r1;
	madc.hi.u32 	%r2, %alo, %bhi, 0;
	mad.lo.cc.u32 	%r1, %ahi, %blo, %r1;
	madc.hi.cc.u32 	%r2, %ahi, %blo, %r2;
	madc.hi.u32 	%r3, %ahi, %bhi, 0;
	mad.lo.cc.u32 	%r2, %ahi, %bhi, %r2;
	addc.u32 	%r3, %r3, 0;
	mov.b64 	%rd52, {%r0,%r1};
	mov.b64 	%rd53, {%r2,%r3};
	}
	setp.gt.s64 	%p9, %rd53, 0;
	{
	.reg .u32 %r0, %r1, %r2, %r3, %a0, %a1, %a2, %a3, %b0, %b1, %b2, %b3;
	mov.b64 	{%a0,%a1}, %rd52;
	mov.b64 	{%a2,%a3}, %rd53;
	mov.b64 	{%b0,%b1}, %rd52;
	mov.b64 	{%b2,%b3}, %rd53;
	add.cc.u32 	%r0, %a0, %b0;
	addc.cc.u32 	%r1, %a1, %b1;
	addc.cc.u32 	%r2, %a2, %b2;
	addc.u32 	%r3, %a3, %b3;
	mov.b64 	%rd54, {%r0,%r1};
	mov.b64 	%rd55, {%r2,%r3};
	}
	selp.b64 	%rd56, %rd55, %rd53, %p9;
	selp.s64 	%rd57, -1, 0, %p9;
	sub.s64 	%rd58, %rd57, %rd15;
	cvt.u64.u32 	%rd59, %r17;
	shl.b64 	%rd60, %rd59, 32;
	add.s64 	%rd61, %rd56, 1;
	shr.u64 	%rd62, %rd61, 10;
	add.s64 	%rd63, %rd62, 1;
	shr.u64 	%rd64, %rd63, 1;
	shl.b64 	%rd65, %rd58, 52;
	add.s64 	%rd66, %rd65, %rd64;
	add.s64 	%rd67, %rd66, 4602678819172646912;
	or.b64  	%rd68, %rd67, %rd60;
	mov.b64 	%fd4, %rd68;
$L__BB10_9:
	st.param.f64 	[func_retval0], %fd4;
	st.param.b32 	[func_retval0+8], %r46;
	ret;

}


// ===== COMPILED SASS (sm_100) =====

	.target	sm_100

	.elftype	@"ET_EXEC"


//--------------------- .note.nv.tkinfo           --------------------------
	.section	.note.nv.tkinfo,"",@"SHT_NOTE"
	.sectionflags	@"SHF_NOTE_NV_TKINFO"
	.tkinfo
        /*0018*/ 	.word	0x00000002
        /*0030*/ 	.string	""
        /*0030*/ 	.string	"ptxas"
        /*0030*/ 	.string	"Cuda compilation tools, release 13.0, V13.0.88"
        /*0030*/ 	.string	"Build cuda_13.0.r13.0/compiler.36424714_0"
        /*0030*/ 	.string	"-arch sm_100 -m 64 "



//--------------------- .note.nv.cuinfo           --------------------------
	.section	.note.nv.cuinfo,"",@"SHT_NOTE"
	.sectionflags	@"SHF_NOTE_NV_CUINFO"
        /*0018*/ 	.short	0x0002
        /*001a*/ 	.short	0x0064
        /*001c*/ 	.short	0x0082
	.zero		2


//--------------------- .nv.info                  --------------------------
	.section	.nv.info,"",@"SHT_CUDA_INFO"
	.align	4


	//----- nvinfo : EIATTR_REGCOUNT
	.align		4
        /*0000*/ 	.byte	0x04, 0x2f
        /*0002*/ 	.short	(.L_3 - .L_2)
	.align		4
.L_2:
        /*0004*/ 	.word	index@(_Z21compute_unit_root_gpuP7double2i)
        /*0008*/ 	.word	0x0000001c


	//----- nvinfo : EIATTR_FRAME_SIZE
	.align		4
.L_3:
        /*000c*/ 	.byte	0x04, 0x11
        /*000e*/ 	.short	(.L_5 - .L_4)
	.align		4
.L_4:
        /*0010*/ 	.word	index@($_Z21compute_unit_root_gpuP7double2i$__internal_trig_reduction_slowpathd)
        /*0014*/ 	.word	0x00000028


	//----- nvinfo : EIATTR_FRAME_SIZE
	.align		4
.L_5:
        /*0018*/ 	.byte	0x04, 0x11
        /*001a*/ 	.short	(.L_7 - .L_6)
	.align		4
.L_6:
        /*001c*/ 	.word	index@($__internal_5_$__cuda_sm20_div_rn_f64_full)
        /*0020*/ 	.word	0x00000028


	//----- nvinfo : EIATTR_FRAME_SIZE
	.align		4
.L_7:
        /*0024*/ 	.byte	0x04, 0x11
        /*0026*/ 	.short	(.L_9 - .L_8)
	.align		4
.L_8:
        /*0028*/ 	.word	index@(_Z21compute_unit_root_gpuP7double2i)
        /*002c*/ 	.word	0x00000028


	//----- nvinfo : EIATTR_REGCOUNT
	.align		4
.L_9:
        /*0030*/ 	.byte	0x04, 0x2f
        /*0032*/ 	.short	(.L_11 - .L_10)
	.align		4
.L_10:
        /*0034*/ 	.word	index@(_Z17compute_Euler_gpuiiPdP7double2S1_)
        /*0038*/ 	.word	0x00000028


	//----- nvinfo : EIATTR_FRAME_SIZE
	.align		4
.L_11:
        /*003c*/ 	.byte	0x04, 0x11
        /*003e*/ 	.short	(.L_13 - .L_12)
	.align		4
.L_12:
        /*0040*/ 	.word	index@($__internal_4_$__cuda_sm20_div_rn_f64_full)
        /*0044*/ 	.word	0x00000000


	//----- nvinfo : EIATTR_FRAME_SIZE
	.align		4
.L_13:
        /*0048*/ 	.byte	0x04, 0x11
        /*004a*/ 	.short	(.L_15 - .L_14)
	.align		4
.L_14:
        /*004c*/ 	.word	index@(_Z17compute_Euler_gpuiiPdP7double2S1_)
        /*0050*/ 	.word	0x00000000


	//----- nvinfo : EIATTR_REGCOUNT
	.align		4
.L_15:
        /*0054*/ 	.byte	0x04, 0x2f
        /*0056*/ 	.short	(.L_17 - .L_16)
	.align		4
.L_16:
        /*0058*/ 	.word	index@(_Z34compute_interaction_mesh_dense_gpuiiiddddddP7double2)
        /*005c*/ 	.word	0x00000030


	//----- nvinfo : EIATTR_FRAME_SIZE
	.align		4
.L_17:
        /*0060*/ 	.byte	0x04, 0x11
        /*0062*/ 	.short	(.L_19 - .L_18)
	.align		4
.L_18:
        /*0064*/ 	.word	index@($__internal_3_$__cuda_sm20_dsqrt_rn_f64_mediumpath_v1)
        /*0068*/ 	.word	0x00000000


	//----- nvinfo : EIATTR_FRAME_SIZE
	.align		4
.L_19:
        /*006c*/ 	.byte	0x04, 0x11
        /*006e*/ 	.short	(.L_21 - .L_20)
	.align		4
.L_20:
        /*0070*/ 	.word	index@($__internal_2_$__cuda_sm20_div_rn_f64_full)
        /*0074*/ 	.word	0x00000000


	//----- nvinfo : EIATTR_FRAME_SIZE
	.align		4
.L_21:
        /*0078*/ 	.byte	0x04, 0x11
        /*007a*/ 	.short	(.L_23 - .L_22)
	.align		4
.L_22:
        /*007c*/ 	.word	index@(_Z34compute_interaction_mesh_dense_gpuiiiddddddP7double2)
        /*0080*/ 	.word	0x00000000


	//----- nvinfo : EIATTR_REGCOUNT
	.align		4
.L_23:
        /*0084*/ 	.byte	0x04, 0x2f
        /*0086*/ 	.short	(.L_25 - .L_24)
	.align		4
.L_24:
        /*0088*/ 	.word	index@(_Z24extract_interaction_meshiiiiiiidP7double2S0_)
        /*008c*/ 	.word	0x00000011


	//----- nvinfo : EIATTR_FRAME_SIZE
	.align		4
.L_25:
        /*0090*/ 	.byte	0x04, 0x11
        /*0092*/ 	.short	(.L_27 - .L_26)
	.align		4
.L_26:
        /*0094*/ 	.word	index@(_Z24extract_interaction_meshiiiiiiidP7double2S0_)
        /*0098*/ 	.word	0x00000000


	//----- nvinfo : EIATTR_REGCOUNT
	.align		4
.L_27:
        /*009c*/ 	.byte	0x04, 0x2f
        /*009e*/ 	.short	(.L_29 - .L_28)
	.align		4
.L_28:
        /*00a0*/ 	.word	index@(_Z17compute_frac_cooriiiidddPdS_S_S_S_S_)
        /*00a4*/ 	.word	0x0000001b


	//----- nvinfo : EIATTR_FRAME_SIZE
	.align		4
.L_29:
        /*00a8*/ 	.byte	0x04, 0x11
        /*00aa*/ 	.short	(.L_31 - .L_30)
	.align		4
.L_30:
        /*00ac*/ 	.word	index@($__internal_1_$__cuda_sm20_div_rn_f64_full)
        /*00b0*/ 	.word	0x00000000


	//----- nvinfo : EIATTR_FRAME_SIZE
	.align		4
.L_31:
        /*00b4*/ 	.byte	0x04, 0x11
        /*00b6*/ 	.short	(.L_33 - .L_32)
	.align		4
.L_32:
        /*00b8*/ 	.word	index@(_Z17compute_frac_cooriiiidddPdS_S_S_S_S_)
        /*00bc*/ 	.word	0x00000000


	//----- nvinfo : EIATTR_REGCOUNT
	.align		4
.L_33:
        /*00c0*/ 	.byte	0x04, 0x2f
        /*00c2*/ 	.short	(.L_35 - .L_34)
	.align		4
.L_34:
        /*00c4*/ 	.word	index@(_Z28compute_B_splines_coeffs_gpuiiPdS_S_)
        /*00c8*/ 	.word	0x0000002c


	//----- nvinfo : EIATTR_FRAME_SIZE
	.align		4
.L_35:
        /*00cc*/ 	.byte	0x04, 0x11
        /*00ce*/ 	.short	(.L_37 - .L_36)
	.align		4
.L_36:
        /*00d0*/ 	.word	index@($__internal_0_$__cuda_sm20_div_rn_f64_full)
        /*00d4*/ 	.word	0x00000000


	//----- nvinfo : EIATTR_FRAME_SIZE
	.align		4
.L_37:
        /*00d8*/ 	.byte	0x04, 0x11
        /*00da*/ 	.short	(.L_39 - .L_38)
	.align		4
.L_38:
        /*00dc*/ 	.word	index@(_Z28compute_B_splines_coeffs_gpuiiPdS_S_)
        /*00e0*/ 	.word	0x00000000


	//----- nvinfo : EIATTR_REGCOUNT
	.align		4
.L_39:
        /*00e4*/ 	.byte	0x04, 0x2f
        /*00e6*/ 	.short	(.L_41 - .L_40)
	.align		4
.L_40:
        /*00e8*/ 	.word	index@(_Z22assign_charge_grid_gpuiiPdS_S_S_S_S_S_iiiS_)
        /*00ec*/ 	.word	0x0000001a


	//----- nvinfo : EIATTR_FRAME_SIZE
	.align		4
.L_41:
        /*00f0*/ 	.byte	0x04, 0x11
        /*00f2*/ 	.short	(.L_43 - .L_42)
	.align		4
.L_42:
        /*00f4*/ 	.word	index@(_Z22assign_charge_grid_gpuiiPdS_S_S_S_S_S_iiiS_)
        /*00f8*/ 	.word	0x00000000


	//----- nvinfo : EIATTR_REGCOUNT
	.align		4
.L_43:
        /*00fc*/ 	.byte	0x04, 0x2f
        /*00fe*/ 	.short	(.L_45 - .L_44)
	.align		4
.L_44:
        /*0100*/ 	.word	index@(_Z30convert_real_to_complex_kerneliiiPdP7double2)
        /*0104*/ 	.word	0x0000000e


	//----- nvinfo : EIATTR_FRAME_SIZE
	.align		4
.L_45:
        /*0108*/ 	.byte	0x04, 0x11
        /*010a*/ 	.short	(.L_47 - .L_46)
	.align		4
.L_46:
        /*010c*/ 	.word	index@(_Z30convert_real_to_complex_kerneliiiPdP7double2)
        /*0110*/ 	.word	0x00000000


	//----- nvinfo : EIATTR_REGCOUNT
	.align		4
.L_47:
        /*0114*/ 	.byte	0x04, 0x2f
        /*0116*/ 	.short	(.L_49 - .L_48)
	.align		4
.L_48:
        /*0118*/ 	.word	index@(_Z34apply_euler_and_interaction_kerneliiiP7double2S0_S0_S0_S0_)
        /*011c*/ 	.word	0x0000001a


	//----- nvinfo : EIATTR_FRAME_SIZE
	.align		4
.L_49:
        /*0120*/ 	.byte	0x04, 0x11
        /*0122*/ 	.short	(.L_51 - .L_50)
	.align		4
.L_50:
        /*0124*/ 	.word	index@(_Z34apply_euler_and_interaction_kerneliiiP7double2S0_S0_S0_S0_)
        /*0128*/ 	.word	0x00000000


	//----- nvinfo : EIATTR_REGCOUNT
	.align		4
.L_51:
        /*012c*/ 	.byte	0x04, 0x2f
        /*012e*/ 	.short	(.L_53 - .L_52)
	.align		4
.L_52:
        /*0130*/ 	.word	index@(_Z21compute_forces_kerneliidddiiidPdS_S_S_S_S_S_S_S_S_P7double2S_S_S_)
        /*0134*/ 	.word	0x00000020


	//----- nvinfo : EIATTR_FRAME_SIZE
	.align		4
.L_53:
        /*0138*/ 	.byte	0x04, 0x11
        /*013a*/ 	.short	(.L_55 - .L_54)
	.align		4
.L_54:
        /*013c*/ 	.word	index@(_Z21compute_forces_kerneliidddiiidPdS_S_S_S_S_S_S_S_S_P7double2S_S_S_)
        /*0140*/ 	.word	0x00000000


	//----- nvinfo : EIATTR_MIN_STACK_SIZE
	.align		4
.L_55:
        /*0144*/ 	.byte	0x04, 0x12
        /*0146*/ 	.short	(.L_57 - .L_56)
	.align		4
.L_56:
        /*0148*/ 	.word	index@(_Z21compute_forces_kerneliidddiiidPdS_S_S_S_S_S_S_S_S_P7double2S_S_S_)
        /*014c*/ 	.word	0x00000000


	//----- nvinfo : EIATTR_MIN_STACK_SIZE
	.align		4
.L_57:
        /*0150*/ 	.byte	0x04, 0x12
        /*0152*/ 	.short	(.L_59 - .L_58)
	.align		4
.L_58:
        /*0154*/ 	.word	index@(_Z34apply_euler_and_interaction_kerneliiiP7double2S0_S0_S0_S0_)
        /*0158*/ 	.word	0x00000000


	//----- nvinfo : EIATTR_MIN_STACK_SIZE
	.align		4
.L_59:
        /*015c*/ 	.byte	0x04, 0x12
        /*015e*/ 	.short	(.L_61 - .L_60)
	.align		4
.L_60:
        /*0160*/ 	.word	index@(_Z30convert_real_to_complex_kerneliiiPdP7double2)
        /*0164*/ 	.word	0x00000000


	//----- nvinfo : EIATTR_MIN_STACK_SIZE
	.align		4
.L_61:
        /*0168*/ 	.byte	0x04, 0x12
        /*016a*/ 	.short	(.L_63 - .L_62)
	.align		4
.L_62:
        /*016c*/ 	.word	index@(_Z22assign_charge_grid_gpuiiPdS_S_S_S_S_S_iiiS_)
        /*0170*/ 	.word	0x00000000


	//----- nvinfo : EIATTR_MIN_STACK_SIZE
	.align		4
.L_63:
        /*0174*/ 	.byte	0x04, 0x12
        /*0176*/ 	.short	(.L_65 - .L_64)
	.align		4
.L_64:
        /*0178*/ 	.word	index@(_Z28compute_B_splines_coeffs_gpuiiPdS_S_)
        /*017c*/ 	.word	0x00000000


	//----- nvinfo : EIATTR_MIN_STACK_SIZE
	.align		4
.L_65:
        /*0180*/ 	.byte	0x04, 0x12
        /*0182*/ 	.short	(.L_67 - .L_66)
	.align		4
.L_66:
        /*0184*/ 	.word	index@(_Z17compute_frac_cooriiiidddPdS_S_S_S_S_)
        /*0188*/ 	.word	0x00000000


	//----- nvinfo : EIATTR_MIN_STACK_SIZE
	.align		4
.L_67:
        /*018c*/ 	.byte	0x04, 0x12
        /*018e*/ 	.short	(.L_69 - .L_68)
	.align		4
.L_68:
        /*0190*/ 	.word	index@(_Z24extract_interaction_meshiiiiiiidP7double2S0_)
        /*0194*/ 	.word	0x00000000


	//----- nvinfo : EIATTR_MIN_STACK_SIZE
	.align		4
.L_69:
        /*0198*/ 	.byte	0x04, 0x12
        /*019a*/ 	.short	(.L_71 - .L_70)
	.align		4
.L_70:
        /*019c*/ 	.word	index@(_Z34compute_interaction_mesh_dense_gpuiiiddddddP7double2)
        /*01a0*/ 	.word	0x00000000


	//----- nvinfo : EIATTR_MIN_STACK_SIZE
	.align		4
.L_71:
        /*01a4*/ 	.byte	0x04, 0x12
        /*01a6*/ 	.short	(.L_73 - .L_72)
	.align		4
.L_72:
        /*01a8*/ 	.word	index@(_Z17compute_Euler_gpuiiPdP7double2S1_)
        /*01ac*/ 	.word	0x00000000


	//----- nvinfo : EIATTR_MIN_STACK_SIZE
	.align		4
.L_73:
        /*01b0*/ 	.byte	0x04, 0x12
        /*01b2*/ 	.short	(.L_75 - .L_74)
	.align		4
.L_74:
        /*01b4*/ 	.word	index@(_Z21compute_unit_root_gpuP7double2i)
        /*01b8*/ 	.word	0x00000028
.L_75:


//--------------------- .nv.compat                --------------------------
	.section	.nv.compat,"",@"SHT_CUDA_COMPAT_INFO"
	.align	4
        /*0000*/ 	.byte	0x02, 0x09, 0x00, 0x00, 0x02, 0x02, 0x01, 0x00, 0x02, 0x05, 0x05, 0x00, 0x03, 0x07, 0x01, 0x01
        /*0010*/ 	.byte	0x02, 0x03, 0x00, 0x00, 0x02, 0x06, 0x01, 0x00, 0x04, 0x0b, 0x08, 0x00, 0x01, 0x00, 0x00, 0x00
        /*0020*/ 	.byte	0x00, 0x00, 0x00, 0x00


//--------------------- .nv.info._Z21compute_forces_kerneliidddiiidPdS_S_S_S_S_S_S_S_S_P7double2S_S_S_ --------------------------
	.section	.nv.info._Z21compute_forces_kerneliidddiiidPdS_S_S_S_S_S_S_S_S_P7double2S_S_S_,"",@"SHT_CUDA_INFO"
	.sectionflags	@""
	.align	4


	//----- nvinfo : EIATTR_CUDA_API_VERSION
	.align		4
        /*0000*/ 	.byte	0x04, 0x37
        /*0002*/ 	.short	(.L_77 - .L_76)
.L_76:
        /*0004*/ 	.word	0x00000082


	//----- nvinfo : EIATTR_KPARAM_INFO
	.align		4
.L_77:
        /*0008*/ 	.byte	0x04, 0x17
        /*000a*/ 	.short	(.L_79 - .L_78)
.L_78:
        /*000c*/ 	.word	0x00000000
        /*0010*/ 	.short	0x0016
        /*0012*/ 	.short	0x00a0
        /*0014*/ 	.byte	0x00, 0xf5, 0x21, 0x00


	//----- nvinfo : EIATTR_KPARAM_INFO
	.align		4
.L_79:
        /*0018*/ 	.byte	0x04, 0x17
        /*001a*/ 	.short	(.L_81 - .L_80)
.L_80:
        /*001c*/ 	.word	0x00000000
        /*0020*/ 	.short	0x0015
        /*0022*/ 	.short	0x0098
        /*0024*/ 	.byte	0x00, 0xf5, 0x21, 0x00


	//----- nvinfo : EIATTR_KPARAM_INFO
	.align		4
.L_81:
        /*0028*/ 	.byte	0x04, 0x17
        /*002a*/ 	.short	(.L_83 - .L_82)
.L_82:
        /*002c*/ 	.word	0x00000000
        /*0030*/ 	.short	0x0014
        /*0032*/ 	.short	0x0090
        /*0034*/ 	.byte	0x00, 0xf5, 0x21, 0x00


	//----- nvinfo : EIATTR_KPARAM_INFO
	.align		4
.L_83:
        /*0038*/ 	.byte	0x04, 0x17
        /*003a*/ 	.short	(.L_85 - .L_84)
.L_84:
        /*003c*/ 	.word	0x00000000
        /*0040*/ 	.short	0x0013
        /*0042*/ 	.short	0x0088
        /*0044*/ 	.byte	0x00, 0xf5, 0x21, 0x00


	//----- nvinfo : EIATTR_KPARAM_INFO
	.align		4
.L_85:
        /*0048*/ 	.byte	0x04, 0x17
        /*004a*/ 	.short	(.L_87 - .L_86)
.L_86:
        /*004c*/ 	.word	0x00000000
        /*0050*/ 	.short	0x0012
        /*0052*/ 	.short	0x0080
        /*0054*/ 	.byte	0x00, 0xf5, 0x21, 0x00


	//----- nvinfo : EIATTR_KPARAM_INFO
	.align		4
.L_87:
        /*0058*/ 	.byte	0x04, 0x17
        /*005a*/ 	.short	(.L_89 - .L_88)
.L_88:
        /*005c*/ 	.word	0x00000000
        /*0060*/ 	.short	0x0011
        /*0062*/ 	.short	0x0078
        /*0064*/ 	.byte	0x00, 0xf5, 0x21, 0x00


	//----- nvinfo : EIATTR_KPARAM_INFO
	.align		4
.L_89:
        /*0068*/ 	.byte	0x04, 0x17
        /*006a*/ 	.short	(.L_91 - .L_90)
.L_90:
        /*006c*/ 	.word	0x00000000
        /*0070*/ 	.short	0x0010
        /*0072*/ 	.short	0x0070
        /*0074*/ 	.byte	0x00, 0xf5, 0x21, 0x00


	//----- nvinfo : EIATTR_KPARAM_INFO
	.align		4
.L_91:
        /*0078*/ 	.byte	0x04, 0x17
        /*007a*/ 	.short	(.L_93 - .L_92)
.L_92:
        /*007c*/ 	.word	0x00000000
        /*0080*/ 	.short	0x000f
        /*0082*/ 	.short	0x0068
        /*0084*/ 	.byte	0x00, 0xf5, 0x21, 0x00


	//----- nvinfo : EIATTR_KPARAM_INFO
	.align		4
.L_93:
        /*0088*/ 	.byte	0x04, 0x17
        /*008a*/ 	.short	(.L_95 - .L_94)
.L_94:
        /*008c*/ 	.word	0x00000000
        /*0090*/ 	.short	0x000e
        /*0092*/ 	.short	0x0060
        /*0094*/ 	.byte	0x00, 0xf5, 0x21, 0x00


	//----- nvinfo : EIATTR_KPARAM_INFO
	.align		4
.L_95:
        /*0098*/ 	.byte	0x04, 0x17
        /*009a*/ 	.short	(.L_97 - .L_96)
.L_96:
        /*009c*/ 	.word	0x00000000
        /*00a0*/ 	.short	0x000d
        /*00a2*/ 	.short	0x0058
        /*00a4*/ 	.byte	0x00, 0xf5, 0x21, 0x00


	//----- nvinfo : EIATTR_KPARAM_INFO
	.align		4
.L_97:
        /*00a8*/ 	.byte	0x04, 0x17
        /*00aa*/ 	.short	(.L_99 - .L_98)
.L_98:
        /*00ac*/ 	.word	0x00000000
        /*00b0*/ 	.short	0x000c
        /*00b2*/ 	.short	0x0050
        /*00b4*/ 	.byte	0x00, 0xf5, 0x21, 0x00


	//----- nvinfo : EIATTR_KPARAM_INFO
	.align		4
.L_99:
        /*00b8*/ 	.byte	0x04, 0x17
        /*00ba*/ 	.short	(.L_101 - .L_100)
.L_100:
        /*00bc*/ 	.word	0x00000000
        /*00c0*/ 	.short	0x000b
        /*00c2*/ 	.short	0x0048
        /*00c4*/ 	.byte	0x00, 0xf5, 0x21, 0x00


	//----- nvinfo : EIATTR_KPARAM_INFO
	.align		4
.L_101:
        /*00c8*/ 	.byte	0x04, 0x17
        /*00ca*/ 	.short	(.L_103 - .L_102)
.L_102:
        /*00cc*/ 	.word	0x00000000
        /*00d0*/ 	.short	0x000a
        /*00d2*/ 	.short	0x0040
        /*00d4*/ 	.byte	0x00, 0xf5, 0x21, 0x00


	//----- nvinfo : EIATTR_KPARAM_INFO
	.align		4
.L_103:
        /*00d8*/ 	.byte	0x04, 0x17
        /*00da*/ 	.short	(.L_105 - .L_104)
.L_104:
        /*00dc*/ 	.word	0x00000000
        /*00e0*/ 	.short	0x0009
        /*00e2*/ 	.short	0x0038
        /*00e4*/ 	.byte	0x00, 0xf5, 0x21, 0x00


	//----- nvinfo : EIATTR_KPARAM_INFO
	.align		4
.L_105:
        /*00e8*/ 	.byte	0x04, 0x17
        /*00ea*/ 	.short	(.L_107 - .L_106)
.L_106:
        /*00ec*/ 	.word	0x00000000
        /*00f0*/ 	.short	0x0008
        /*00f2*/ 	.short	0x0030
        /*00f4*/ 	.byte	0x00, 0xf0, 0x21, 0x00


	//----- nvinfo : EIATTR_KPARAM_INFO
	.align		4
.L_107:
        /*00f8*/ 	.byte	0x04, 0x17
        /*00fa*/ 	.short	(.L_109 - .L_108)
.L_108:
        /*00fc*/ 	.word	0x00000000
        /*0100*/ 	.short	0x0007
        /*0102*/ 	.short	0x0028
        /*0104*/ 	.byte	0x00, 0xf0, 0x11, 0x00


	//----- nvinfo : EIATTR_KPARAM_INFO
	.align		4
.L_109:
        /*0108*/ 	.byte	0x04, 0x17
        /*010a*/ 	.short	(.L_111 - .L_110)
.L_110:
        /*010c*/ 	.word	0x00000000
        /*0110*/ 	.short	0x0006
        /*0112*/ 	.short	0x0024
        /*0114*/ 	.byte	0x00, 0xf0, 0x11, 0x00


	//----- nvinfo : EIATTR_KPARAM_INFO
	.align		4
.L_111:
        /*0118*/ 	.byte	0x04, 0x17
        /*011a*/ 	.short	(.L_113 - .L_112)
.L_112:
        /*011c*/ 	.word	0x00000000
        /*0120*/ 	.short	0x0005
        /*0122*/ 	.short	0x0020
        /*0124*/ 	.byte	0x00, 0xf0, 0x11, 0x00


	//----- nvinfo : EIATTR_KPARAM_INFO
	.align		4
.L_113:
        /*0128*/ 	.byte	0x04, 0x17
        /*012a*/ 	.short	(.L_115 - .L_114)
.L_114:
        /*012c*/ 	.word	0x00000000
        /*0130*/ 	.short	0x0004
        /*0132*/ 	.short	0x0018
        /*0134*/ 	.byte	0x00, 0xf0, 0x21, 0x00


	//----- nvinfo : EIATTR_KPARAM_INFO
	.align		4
.L_115:
        /*0138*/ 	.byte	0x04, 0x17
        /*013a*/ 	.short	(.L_117 - .L_116)
.L_116:
        /*013c*/ 	.word	0x00000000
        /*0140*/ 	.short	0x0003
        /*0142*/ 	.short	0x0010
        /*0144*/ 	.byte	0x00, 0xf0, 0x21, 0x00


	//----- nvinfo : EIATTR_KPARAM_INFO
	.align		4
.L_117:
        /*0148*/ 	.byte	0x04, 0x17
        /*014a*/ 	.short	(.L_119 - .L_118)
.L_118:
        /*014c*/ 	.word	0x00000000
        /*0150*/ 	.short	0x0002
        /*0152*/ 	.short	0x0008
        /*0154*/ 	.byte	0x00, 0xf0, 0x21, 0x00


	//----- nvinfo : EIATTR_KPARAM_INFO
	.align		4
.L_119:
        /*0158*/ 	.byte	0x04, 0x17
        /*015a*/ 	.short	(.L_121 - .L_120)
.L_120:
        /*015c*/ 	.word	0x00000000
        /*0160*/ 	.short	0x0001
        /*0162*/ 	.short	0x0004
        /*0164*/ 	.byte	0x00, 0xf0, 0x11, 0x00


	//----- nvinfo : EIATTR_KPARAM_INFO
	.align		4
.L_121:
        /*0168*/ 	.byte	0x04, 0x17
        /*016a*/ 	.short	(.L_123 - .L_122)
.L_122:
        /*016c*/ 	.word	0x00000000
        /*0170*/ 	.short	0x0000
        /*0172*/ 	.short	0x0000
        /*0174*/ 	.byte	0x00, 0xf0, 0x11, 0x00


	//----- nvinfo : EIATTR_SPARSE_MMA_MASK
	.align		4
.L_123:
        /*0178*/ 	.byte	0x03, 0x50
        /*017a*/ 	.short	0x0000


	//----- nvinfo : EIATTR_MAXREG_COUNT
	.align		4
        /*017c*/ 	.byte	0x03, 0x1b
        /*017e*/ 	.short	0x00ff


	//----- nvinfo : EIATTR_MERCURY_ISA_VERSION
	.align		4
        /*0180*/ 	.byte	0x03, 0x5f
        /*0182*/ 	.short	0x0101


	//----- nvinfo : EIATTR_VRC_CTA_INIT_COUNT
	.align		4
        /*0184*/ 	.byte	0x02, 0x4a
	.zero		1
	.zero		1


	//----- nvinfo : EIATTR_EXIT_INSTR_OFFSETS
	.align		4
        /*0188*/ 	.byte	0x04, 0x1c
        /*018a*/ 	.short	(.L_125 - .L_124)


	//   ....[0]....
.L_124:
        /*018c*/ 	.word	0x00000080


	//   ....[1]....
        /*0190*/ 	.word	0x00000a00


	//----- nvinfo : EIATTR_CBANK_PARAM_SIZE
	.align		4
.L_125:
        /*0194*/ 	.byte	0x03, 0x19
        /*0196*/ 	.short	0x00a8


	//----- nvinfo : EIATTR_PARAM_CBANK
	.align		4
        /*0198*/ 	.byte	0x04, 0x0a
        /*019a*/ 	.short	(.L_127 - .L_126)
	.align		4
.L_126:
        /*019c*/ 	.word	index@(.nv.constant0._Z21compute_forces_kerneliidddiiidPdS_S_S_S_S_S_S_S_S_P7double2S_S_S_)
        /*01a0*/ 	.short	0x0380
        /*01a2*/ 	.short	0x00a8


	//----- nvinfo : EIATTR_SW_WAR
	.align		4
.L_127:
        /*01a4*/ 	.byte	0x04, 0x36
        /*01a6*/ 	.short	(.L_129 - .L_128)
.L_128:
        /*01a8*/ 	.word	0x00000008
.L_129:


//--------------------- .nv.info._Z34apply_euler_and_interaction_kerneliiiP7double2S0_S0_S0_S0_ --------------------------
	.section	.nv.info._Z34apply_euler_and_interaction_kerneliiiP7double2S0_S0_S0_S0_,"",@"SHT_CUDA_INFO"
	.sectionflags	@""
	.align	4


	//----- nvinfo : EIATTR_CUDA_API_VERSION
	.align		4
        /*0000*/ 	.byte	0x04, 0x37
        /*0002*/ 	.short	(.L_131 - .L_130)
.L_130:
        /*0004*/ 	.word	0x00000082


	//----- nvinfo : EIATTR_KPARAM_INFO
	.align		4
.L_131:
        /*0008*/ 	.byte	0x04, 0x17
        /*000a*/ 	.short	(.L_133 - .L_132)
.L_132:
        /*000c*/ 	.word	0x00000000
        /*0010*/ 	.short	0x0007
        /*0012*/ 	.short	0x0030
        /*0014*/ 	.byte	0x00, 0xf5, 0x21, 0x00


	//----- nvinfo : EIATTR_KPARAM_INFO
	.align		4
.L_133:
        /*0018*/ 	.byte	0x04, 0x17
        /*001a*/ 	.short	(.L_135 - .L_134)
.L_134:
        /*001c*/ 	.word	0x00000000
        /*0020*/ 	.short	0x0006
        /*0022*/ 	.short	0x0028
        /*0024*/ 	.byte	0x00, 0xf5, 0x21, 0x00


	//----- nvinfo : EIATTR_KPARAM_INFO
	.align		4
.L_135:
        /*0028*/ 	.byte	0x04, 0x17
        /*002a*/ 	.short	(.L_137 - .L_136)
.L_136:
        /*002c*/ 	.word	0x00000000
        /*0030*/ 	.short	0x0005
        /*0032*/ 	.short	0x0020
        /*0034*/ 	.byte	0x00, 0xf5, 0x21, 0x00


	//----- nvinfo : EIATTR_KPARAM_INFO
	.align		4
.L_137:
        /*0038*/ 	.byte	0x04, 0x17
        /*003a*/ 	.short	(.L_139 - .L_138)
.L_138:
        /*003c*/ 	.word	0x00000000
        /*0040*/ 	.short	0x0004
        /*0042*/ 	.short	0x0018
        /*0044*/ 	.byte	0x00, 0xf5, 0x21, 0x00


	//----- nvinfo : EIATTR_KPARAM_INFO
	.align		4
.L_139:
        /*0048*/ 	.byte	0x04, 0x17
        /*004a*/ 	.short	(.L_141 - .L_140)
.L_140:
        /*004c*/ 	.word	0x00000000
        /*0050*/ 	.short	0x0003
        /*0052*/ 	.short	0x0010
        /*0054*/ 	.byte	0x00, 0xf5, 0x21, 0x00


	//----- nvinfo : EIATTR_KPARAM_INFO
	.align		4
.L_141:
        /*0058*/ 	.byte	0x04, 0x17
        /*005a*/ 	.short	(.L_143 - .L_142)
.L_142:
        /*005c*/ 	.word	0x00000000
        /*0060*/ 	.short	0x0002
        /*0062*/ 	.short	0x0008
        /*0064*/ 	.byte	0x00, 0xf0, 0x11, 0x00


	//----- nvinfo : EIATTR_KPARAM_INFO
	.align		4
.L_143:
        /*0068*/ 	.byte	0x04, 0x17
        /*006a*/ 	.short	(.L_145 - .L_144)
.L_144:
        /*006c*/ 	.word	0x00000000
        /*0070*/ 	.short	0x0001
        /*0072*/ 	.short	0x0004
        /*0074*/ 	.byte	0x00, 0xf0, 0x11, 0x00


	//----- nvinfo : EIATTR_KPARAM_INFO
	.align		4
.L_145:
        /*0078*/ 	.byte	0x04, 0x17
        /*007a*/ 	.short	(.L_147 - .L_146)
.L_146:
        /*007c*/ 	.word	0x00000000
        /*0080*/ 	.short	0x0000
        /*0082*/ 	.short	0x0000
        /*0084*/ 	.byte	0x00, 0xf0, 0x11, 0x00


	//----- nvinfo : EIATTR_SPARSE_MMA_MASK
	.align		4
.L_147:
        /*0088*/ 	.byte	0x03, 0x50
        /*008a*/ 	.short	0x0000


	//----- nvinfo : EIATTR_MAXREG_COUNT
	.align		4
        /*008c*/ 	.byte	0x03, 0x1b
        /*008e*/ 	.short	0x00ff


	//----- nvinfo : EIATTR_MERCURY_ISA_VERSION
	.align		4
        /*0090*/ 	.byte	0x03, 0x5f
        /*0092*/ 	.short	0x0101


	//----- nvinfo : EIATTR_VRC_CTA_INIT_COUNT
	.align		4
        /*0094*/ 	.byte	0x02, 0x4a
	.zero		1
	.zero		1


	//----- nvinfo : EIATTR_EXIT_INSTR_OFFSETS
	.align		4
        /*0098*/ 	.byte	0x04, 0x1c
        /*009a*/ 	.short	(.L_149 - .L_148)


	//   ....[0]....
.L_148:
        /*009c*/ 	.word	0x000000a0


	//   ....[1]....
        /*00a0*/ 	.word	0x00000710


	//----- nvinfo : EIATTR_CBANK_PARAM_SIZE
	.align		4
.L_149:
        /*00a4*/ 	.byte	0x03, 0x19
        /*00a6*/ 	.short	0x0038


	//----- nvinfo : EIATTR_PARAM_CBANK
	.align		4
        /*00a8*/ 	.byte	0x04, 0x0a
        /*00aa*/ 	.short	(.L_151 - .L_150)
	.align		4
.L_150:
        /*00ac*/ 	.word	index@(.nv.constant0._Z34apply_euler_and_interaction_kerneliiiP7double2S0_S0_S0_S0_)
        /*00b0*/ 	.short	0x0380
        /*00b2*/ 	.short	0x0038


	//----- nvinfo : EIATTR_SW_WAR
	.align		4
.L_151:
        /*00b4*/ 	.byte	0x04, 0x36
        /*00b6*/ 	.short	(.L_153 - .L_152)
.L_152:
        /*00b8*/ 	.word	0x00000008
.L_153:


//--------------------- .nv.info._Z30convert_real_to_complex_kerneliiiPdP7double2 --------------------------
	.section	.nv.info._Z30convert_real_to_complex_kerneliiiPdP7double2,"",@"SHT_CUDA_INFO"
	.sectionflags	@""
	.align	4


	//----- nvinfo : EIATTR_CUDA_API_VERSION
	.align		4
        /*0000*/ 	.byte	0x04, 0x37
        /*0002*/ 	.short	(.L_155 - .L_154)
.L_154:
        /*0004*/ 	.word	0x00000082


	//----- nvinfo : EIATTR_KPARAM_INFO
	.align		4
.L_155:
        /*0008*/ 	.byte	0x04, 0x17
        /*000a*/ 	.short	(.L_157 - .L_156)
.L_156:
        /*000c*/ 	.word	0x00000000
        /*0010*/ 	.short	0x0004
        /*0012*/ 	.short	0x0018
        /*0014*/ 	.byte	0x00, 0xf5, 0x21, 0x00


	//----- nvinfo : EIATTR_KPARAM_INFO
	.align		4
.L_157:
        /*0018*/ 	.byte	0x04, 0x17
        /*001a*/ 	.short	(.L_159 - .L_158)
.L_158:
        /*001c*/ 	.word	0x00000000
        /*0020*/ 	.short	0x0003
        /*0022*/ 	.short	0x0010
        /*0024*/ 	.byte	0x00, 0xf5, 0x21, 0x00


	//----- nvinfo : EIATTR_KPARAM_INFO
	.align		4
.L_159:
        /*0028*/ 	.byte	0x04, 0x17
        /*002a*/ 	.short	(.L_161 - .L_160)
.L_160:
        /*002c*/ 	.word	0x00000000
        /*0030*/ 	.short	0x0002
        /*0032*/ 	.short	0x0008
        /*0034*/ 	.byte	0x00, 0xf0, 0x11, 0x00


	//----- nvinfo : EIATTR_KPARAM_INFO
	.align		4
.L_161:
        /*0038*/ 	.byte	0x04, 0x17
        /*003a*/ 	.short	(.L_163 - .L_162)
.L_162:
        /*003c*/ 	.word	0x00000000
        /*0040*/ 	.short	0x0001
        /*0042*/ 	.short	0x0004
        /*0044*/ 	.byte	0x00, 0xf0, 0x11, 0x00


	//----- nvinfo : EIATTR_KPARAM_INFO
	.align		4
.L_163:
        /*0048*/ 	.byte	0x04, 0x17
        /*004a*/ 	.short	(.L_165 - .L_164)
.L_164:
        /*004c*/ 	.word	0x00000000
        /*0050*/ 	.short	0x0000
        /*0052*/ 	.short	0x0000
        /*0054*/ 	.byte	0x00, 0xf0, 0x11, 0x00


	//----- nvinfo : EIATTR_SPARSE_MMA_MASK
	.align		4
.L_165:
        /*0058*/ 	.byte	0x03, 0x50
        /*005a*/ 	.short	0x0000


	//----- nvinfo : EIATTR_MAXREG_COUNT
	.align		4
        /*005c*/ 	.byte	0x03, 0x1b
        /*005e*/ 	.short	0x00ff


	//----- nvinfo : EIATTR_MERCURY_ISA_VERSION
	.align		4
        /*0060*/ 	.byte	0x03, 0x5f
        /*0062*/ 	.short	0x0101


	//----- nvinfo : EIATTR_VRC_CTA_INIT_COUNT
	.align		4
        /*0064*/ 	.byte	0x02, 0x4a
	.zero		1
	.zero		1


	//----- nvinfo : EIATTR_EXIT_INSTR_OFFSETS
	.align		4
        /*0068*/ 	.byte	0x04, 0x1c
        /*006a*/ 	.short	(.L_167 - .L_166)


	//   ....[0]....
.L_166:
        /*006c*/ 	.word	0x000000a0


	//   ....[1]....
        /*0070*/ 	.word	0x00000130


	//----- nvinfo : EIATTR_CBANK_PARAM_SIZE
	.align		4
.L_167:
        /*0074*/ 	.byte	0x03, 0x19
        /*0076*/ 	.short	0x0020


	//----- nvinfo : EIATTR_PARAM_CBANK
	.align		4
        /*0078*/ 	.byte	0x04, 0x0a
        /*007a*/ 	.short	(.L_169 - .L_168)
	.align		4
.L_168:
        /*007c*/ 	.word	index@(.nv.constant0._Z30convert_real_to_complex_kerneliiiPdP7double2)
        /*0080*/ 	.short	0x0380
        /*0082*/ 	.short	0x0020


	//----- nvinfo : EIATTR_SW_WAR
	.align		4
.L_169:
        /*0084*/ 	.byte	0x04, 0x36
        /*0086*/ 	.short	(.L_171 - .L_170)
.L_170:
        /*0088*/ 	.word	0x00000008
.L_171:


//--------------------- .nv.info._Z22assign_charge_grid_gpuiiPdS_S_S_S_S_S_iiiS_ --------------------------
	.section	.nv.info._Z22assign_charge_grid_gpuiiPdS_S_S_S_S_S_iiiS_,"",@"SHT_CUDA_INFO"
	.sectionflags	@""
	.align	4


	//----- nvinfo : EIATTR_CUDA_API_VERSION
	.align		4
        /*0000*/ 	.byte	0x04, 0x37
        /*0002*/ 	.short	(.L_173 - .L_172)
.L_172:
        /*0004*/ 	.word	0x00000082


	//----- nvinfo : EIATTR_KPARAM_INFO
	.align		4
.L_173:
        /*0008*/ 	.byte	0x04, 0x17
        /*000a*/ 	.short	(.L_175 - .L_174)
.L_174:
        /*000c*/ 	.word	0x00000000
        /*0010*/ 	.short	0x000c
        /*0012*/ 	.short	0x0050
        /*0014*/ 	.byte	0x00, 0xf5, 0x21, 0x00


	//----- nvinfo : EIATTR_KPARAM_INFO
	.align		4
.L_175:
        /*0018*/ 	.byte	0x04, 0x17
        /*001a*/ 	.short	(.L_177 - .L_176)
.L_176:
        /*001c*/ 	.word	0x00000000
        /*0020*/ 	.short	0x000b
        /*0022*/ 	.short	0x0048
        /*0024*/ 	.byte	0x00, 0xf0, 0x11, 0x00


	//----- nvinfo : EIATTR_KPARAM_INFO
	.align		4
.L_177:
        /*0028*/ 	.byte	0x04, 0x17
        /*002a*/ 	.short	(.L_179 - .L_178)
.L_178:
        /*002c*/ 	.word	0x00000000
        /*0030*/ 	.short	0x000a
        /*0032*/ 	.short	0x0044
        /*0034*/ 	.byte	0x00, 0xf0, 0x11, 0x00


	//----- nvinfo : EIATTR_KPARAM_INFO
	.align		4
.L_179:
        /*0038*/ 	.byte	0x04, 0x17
        /*003a*/ 	.short	(.L_181 - .L_180)
.L_180:
        /*003c*/ 	.word	0x00000000
        /*0040*/ 	.short	0x0009
        /*0042*/ 	.short	0x0040
        /*0044*/ 	.byte	0x00, 0xf0, 0x11, 0x00


	//----- nvinfo : EIATTR_KPARAM_INFO
	.align		4
.L_181:
        /*0048*/ 	.byte	0x04, 0x17
        /*004a*/ 	.short	(.L_183 - .L_182)
.L_182:
        /*004c*/ 	.word	0x00000000
        /*0050*/ 	.short	0x0008
        /*0052*/ 	.short	0x0038
        /*0054*/ 	.byte	0x00, 0xf5, 0x21, 0x00


	//----- nvinfo : EIATTR_KPARAM_INFO
	.align		4
.L_183:
        /*0058*/ 	.byte	0x04, 0x17
        /*005a*/ 	.short	(.L_185 - .L_184)
.L_184:
        /*005c*/ 	.word	0x00000000
        /*0060*/ 	.short	0x0007
        /*0062*/ 	.short	0x0030
        /*0064*/ 	.byte	0x00, 0xf5, 0x21, 0x00


	//----- nvinfo : EIATTR_KPARAM_INFO
	.align		4
.L_185:
        /*0068*/ 	.byte	0x04, 0x17
        /*006a*/ 	.short	(.L_187 - .L_186)
.L_186:
        /*006c*/ 	.word	0x00000000
        /*0070*/ 	.short	0x0006
        /*0072*/ 	.short	0x0028
        /*0074*/ 	.byte	0x00, 0xf5, 0x21, 0x00


	//----- nvinfo : EIATTR_KPARAM_INFO
	.align		4
.L_187:
        /*0078*/ 	.byte	0x04, 0x17
        /*007a*/ 	.short	(.L_189 - .L_188)
.L_188:
        /*007c*/ 	.word	0x00000000
        /*0080*/ 	.short	0x0005
        /*0082*/ 	.short	0x0020
        /*0084*/ 	.byte	0x00, 0xf5, 0x21, 0x00


	//----- nvinfo : EIATTR_KPARAM_INFO
	.align		4
.L_189:
        /*0088*/ 	.byte	0x04, 0x17
        /*008a*/ 	.short	(.L_191 - .L_190)
.L_190:
        /*008c*/ 	.word	0x00000000
        /*0090*/ 	.short	0x0004
        /*0092*/ 	.short	0x0018
        /*0094*/ 	.byte	0x00, 0xf5, 0x21, 0x00


	//----- nvinfo : EIATTR_KPARAM_INFO
	.align		4
.L_191:
        /*0098*/ 	.byte	0x04, 0x17
        /*009a*/ 	.short	(.L_193 - .L_192)
.L_192:
        /*009c*/ 	.word	0x00000000
        /*00a0*/ 	.short	0x0003
        /*00a2*/ 	.short	0x0010
        /*00a4*/ 	.byte	0x00, 0xf5, 0x21, 0x00


	//----- nvinfo : EIATTR_KPARAM_INFO
	.align		4
.L_193:
        /*00a8*/ 	.byte	0x04, 0x17
        /*00aa*/ 	.short	(.L_195 - .L_194)
.L_194:
        /*00ac*/ 	.word	0x00000000
        /*00b0*/ 	.short	0x0002
        /*00b2*/ 	.short	0x0008
        /*00b4*/ 	.byte	0x00, 0xf5, 0x21, 0x00


	//----- nvinfo : EIATTR_KPARAM_INFO
	.align		4
.L_195:
        /*00b8*/ 	.byte	0x04, 0x17
        /*00ba*/ 	.short	(.L_197 - .L_196)
.L_196:
        /*00bc*/ 	.word	0x00000000
        /*00c0*/ 	.short	0x0001
        /*00c2*/ 	.short	0x0004
        /*00c4*/ 	.byte	0x00, 0xf0, 0x11, 0x00


	//----- nvinfo : EIATTR_KPARAM_INFO
	.align		4
.L_197:
        /*00c8*/ 	.byte	0x04, 0x17
        /*00ca*/ 	.short	(.L_199 - .L_198)
.L_198:
        /*00cc*/ 	.word	0x00000000
        /*00d0*/ 	.short	0x0000
        /*00d2*/ 	.short	0x0000
        /*00d4*/ 	.byte	0x00, 0xf0, 0x11, 0x00


	//----- nvinfo : EIATTR_SPARSE_MMA_MASK
	.align		4
.L_199:
        /*00d8*/ 	.byte	0x03, 0x50
        /*00da*/ 	.short	0x0000


	//----- nvinfo : EIATTR_MAXREG_COUNT
	.align		4
        /*00dc*/ 	.byte	0x03, 0x1b
        /*00de*/ 	.short	0x00ff


	//----- nvinfo : EIATTR_MERCURY_ISA_VERSION
	.align		4
        /*00e0*/ 	.byte	0x03, 0x5f
        /*00e2*/ 	.short	0x0101


	//----- nvinfo : EIATTR_VRC_CTA_INIT_COUNT
	.align		4
        /*00e4*/ 	.byte	0x02, 0x4a
	.zero		1
	.zero		1


	//----- nvinfo : EIATTR_EXIT_INSTR_OFFSETS
	.align		4
        /*00e8*/ 	.byte	0x04, 0x1c
        /*00ea*/ 	.short	(.L_201 - .L_200)


	//   ....[0]....
.L_200:
        /*00ec*/ 	.word	0x00000040


	//   ....[1]....
        /*00f0*/ 	.word	0x000000a0


	//   ....[2]....
        /*00f4*/ 	.word	0x000007b0


	//----- nvinfo : EIATTR_CBANK_PARAM_SIZE
	.align		4
.L_201:
        /*00f8*/ 	.byte	0x03, 0x19
        /*00fa*/ 	.short	0x0058


	//----- nvinfo : EIATTR_PARAM_CBANK
	.align		4
        /*00fc*/ 	.byte	0x04, 0x0a
        /*00fe*/ 	.short	(.L_203 - .L_202)
	.align		4
.L_202:
        /*0100*/ 	.word	index@(.nv.constant0._Z22assign_charge_grid_gpuiiPdS_S_S_S_S_S_iiiS_)
        /*0104*/ 	.short	0x0380
        /*0106*/ 	.short	0x0058


	//----- nvinfo : EIATTR_SW_WAR
	.align		4
.L_203:
        /*0108*/ 	.byte	0x04, 0x36
        /*010a*/ 	.short	(.L_205 - .L_204)
.L_204:
        /*010c*/ 	.word	0x00000008
.L_205:


//--------------------- .nv.info._Z28compute_B_splines_coeffs_gpuiiPdS_S_ --------------------------
	.section	.nv.info._Z28compute_B_splines_coeffs_gpuiiPdS_S_,"",@"SHT_CUDA_INFO"
	.sectionflags	@""
	.align	4


	//----- nvinfo : EIATTR_CUDA_API_VERSION
	.align		4
        /*0000*/ 	.byte	0x04, 0x37
        /*0002*/ 	.short	(.L_207 - .L_206)
.L_206:
        /*0004*/ 	.word	0x00000082


	//----- nvinfo : EIATTR_KPARAM_INFO
	.align		4
.L_207:
        /*0008*/ 	.byte	0x04, 0x17
        /*000a*/ 	.short	(.L_209 - .L_208)
.L_208:
        /*000c*/ 	.word	0x00000000
        /*0010*/ 	.short	0x0004
        /*0012*/ 	.short	0x0018
        /*0014*/ 	.byte	0x00, 0xf5, 0x21, 0x00


	//----- nvinfo : EIATTR_KPARAM_INFO
	.align		4
.L_209:
        /*0018*/ 	.byte	0x04, 0x17
        /*001a*/ 	.short	(.L_211 - .L_210)
.L_210:
        /*001c*/ 	.word	0x00000000
        /*0020*/ 	.short	0x0003
        /*0022*/ 	.short	0x0010
        /*0024*/ 	.byte	0x00, 0xf5, 0x21, 0x00


	//----- nvinfo : EIATTR_KPARAM_INFO
	.align		4
.L_211:
        /*0028*/ 	.byte	0x04, 0x17
        /*002a*/ 	.short	(.L_213 - .L_212)
.L_212:
        /*002c*/ 	.word	0x00000000
        /*0030*/ 	.short	0x0002
        /*0032*/ 	.short	0x0008
        /*0034*/ 	.byte	0x00, 0xf5, 0x21, 0x00


	//----- nvinfo : EIATTR_KPARAM_INFO
	.align		4
.L_213:
        /*0038*/ 	.byte	0x04, 0x17
        /*003a*/ 	.short	(.L_215 - .L_214)
.L_214:
        /*003c*/ 	.word	0x00000000
        /*0040*/ 	.short	0x0001
        /*0042*/ 	.short	0x0004
        /*0044*/ 	.byte	0x00, 0xf0, 0x11, 0x00


	//----- nvinfo : EIATTR_KPARAM_INFO
	.align		4
.L_215:
        /*0048*/ 	.byte	0x04, 0x17
        /*004a*/ 	.short	(.L_217 - .L_216)
.L_216:
        /*004c*/ 	.word	0x00000000
        /*0050*/ 	.short	0x0000
        /*0052*/ 	.short	0x0000
        /*0054*/ 	.byte	0x00, 0xf0, 0x11, 0x00


	//----- nvinfo : EIATTR_SPARSE_MMA_MASK
	.align		4
.L_217:
        /*0058*/ 	.byte	0x03, 0x50
        /*005a*/ 	.short	0x0000


	//----- nvinfo : EIATTR_MAXREG_COUNT
	.align		4
        /*005c*/ 	.byte	0x03, 0x1b
        /*005e*/ 	.short	0x00ff


	//----- nvinfo : EIATTR_MERCURY_ISA_VERSION
	.align		4
        /*0060*/ 	.byte	0x03, 0x5f
        /*0062*/ 	.short	0x0101


	//----- nvinfo : EIATTR_VRC_CTA_INIT_COUNT
	.align		4
        /*0064*/ 	.byte	0x02, 0x4a
	.zero		1
	.zero		1


	//----- nvinfo : EIATTR_EXIT_INSTR_OFFSETS
	.align		4
        /*0068*/ 	.byte	0x04, 0x1c
        /*006a*/ 	.short	(.L_219 - .L_218)


	//   ....[0]....
.L_218:
        /*006c*/ 	.word	0x00000070


	//   ....[1]....
        /*0070*/ 	.word	0x00000200


	//   ....[2]....
        /*0074*/ 	.word	0x00003b60


	//----- nvinfo : EIATTR_CRS_STACK_SIZE
	.align		4
.L_219:
        /*0078*/ 	.byte	0x04, 0x1e
        /*007a*/ 	.short	(.L_221 - .L_220)
.L_220:
        /*007c*/ 	.word	0x00000000


	//----- nvinfo : EIATTR_CBANK_PARAM_SIZE
	.align		4
.L_221:
        /*0080*/ 	.byte	0x03, 0x19
        /*0082*/ 	.short	0x0020


	//----- nvinfo : EIATTR_PARAM_CBANK
	.align		4
        /*0084*/ 	.byte	0x04, 0x0a
        /*0086*/ 	.short	(.L_223 - .L_222)
	.align		4
.L_222:
        /*0088*/ 	.word	index@(.nv.constant0._Z28compute_B_splines_coeffs_gpuiiPdS_S_)
        /*008c*/ 	.short	0x0380
        /*008e*/ 	.short	0x0020


	//----- nvinfo : EIATTR_SW_WAR
	.align		4
.L_223:
        /*0090*/ 	.byte	0x04, 0x36
        /*0092*/ 	.short	(.L_225 - .L_224)
.L_224:
        /*0094*/ 	.word	0x00000008
.L_225:


//--------------------- .nv.info._Z17compute_frac_cooriiiidddPdS_S_S_S_S_ --------------------------
	.section	.nv.info._Z17compute_frac_cooriiiidddPdS_S_S_S_S_,"",@"SHT_CUDA_INFO"
	.sectionflags	@""
	.align	4


	//----- nvinfo : EIATTR_CUDA_API_VERSION
	.align		4
        /*0000*/ 	.byte	0x04, 0x37
        /*0002*/ 	.short	(.L_227 - .L_226)
.L_226:
        /*0004*/ 	.word	0x00000082


	//----- nvinfo : EIATTR_KPARAM_INFO
	.align		4
.L_227:
        /*0008*/ 	.byte	0x04, 0x17
        /*000a*/ 	.short	(.L_229 - .L_228)
.L_228:
        /*000c*/ 	.word	0x00000000
        /*0010*/ 	.short	0x000c
        /*0012*/ 	.short	0x0050
        /*0014*/ 	.byte	0x00, 0xf5, 0x21, 0x00


	//----- nvinfo : EIATTR_KPARAM_INFO
	.align		4
.L_229:
        /*0018*/ 	.byte	0x04, 0x17
        /*001a*/ 	.short	(.L_231 - .L_230)
.L_230:
        /*001c*/ 	.word	0x00000000
        /*0020*/ 	.short	0x000b
        /*0022*/ 	.short	0x0048
        /*0024*/ 	.byte	0x00, 0xf5, 0x21, 0x00


	//----- nvinfo : EIATTR_KPARAM_INFO
	.align		4
.L_231:
        /*0028*/ 	.byte	0x04, 0x17
        /*002a*/ 	.short	(.L_233 - .L_232)
.L_232:
        /*002c*/ 	.word	0x00000000
        /*0030*/ 	.short	0x000a
        /*0032*/ 	.short	0x0040
        /*0034*/ 	.byte	0x00, 0xf5, 0x21, 0x00


	//----- nvinfo : EIATTR_KPARAM_INFO
	.align		4
.L_233:
        /*0038*/ 	.byte	0x04, 0x17
        /*003a*/ 	.short	(.L_235 - .L_234)
.L_234:
        /*003c*/ 	.word	0x00000000
        /*0040*/ 	.short	0x0009
        /*0042*/ 	.short	0x0038
        /*0044*/ 	.byte	0x00, 0xf5, 0x21, 0x00


	//----- nvinfo : EIATTR_KPARAM_INFO
	.align		4
.L_235:
        /*0048*/ 	.byte	0x04, 0x17
        /*004a*/ 	.short	(.L_237 - .L_236)
.L_236:
        /*004c*/ 	.word	0x00000000
        /*0050*/ 	.short	0x0008
        /*0052*/ 	.short	0x0030
        /*0054*/ 	.byte	0x00, 0xf5, 0x21, 0x00


	//----- nvinfo : EIATTR_KPARAM_INFO
	.align		4
.L_237:
        /*0058*/ 	.byte	0x04, 0x17
        /*005a*/ 	.short	(.L_239 - .L_238)
.L_238:
        /*005c*/ 	.word	0x00000000
        /*0060*/ 	.short	0x0007
        /*0062*/ 	.short	0x0028
        /*0064*/ 	.byte	0x00, 0xf5, 0x21, 0x00


	//----- nvinfo : EIATTR_KPARAM_INFO
	.align		4
.L_239:
        /*0068*/ 	.byte	0x04, 0x17
        /*006a*/ 	.short	(.L_241 - .L_240)
.L_240:
        /*006c*/ 	.word	0x00000000
        /*0070*/ 	.short	0x0006
        /*0072*/ 	.short	0x0020
        /*0074*/ 	.byte	0x00, 0xf0, 0x21, 0x00


	//----- nvinfo : EIATTR_KPARAM_INFO
	.align		4
.L_241:
        /*0078*/ 	.byte	0x04, 0x17
        /*007a*/ 	.short	(.L_243 - .L_242)
.L_242:
        /*007c*/ 	.word	0x00000000
        /*0080*/ 	.short	0x0005
        /*0082*/ 	.short	0x0018
        /*0084*/ 	.byte	0x00, 0xf0, 0x21, 0x00


	//----- nvinfo : EIATTR_KPARAM_INFO
	.align		4
.L_243:
        /*0088*/ 	.byte	0x04, 0x17
        /*008a*/ 	.short	(.L_245 - .L_244)
.L_244:
        /*008c*/ 	.word	0x00000000
        /*0090*/ 	.short	0x0004
        /*0092*/ 	.short	0x0010
        /*0094*/ 	.byte	0x00, 0xf0, 0x21, 0x00


	//----- nvinfo : EIATTR_KPARAM_INFO
	.align		4
.L_245:
        /*0098*/ 	.byte	0x04, 0x17
        /*009a*/ 	.short	(.L_247 - .L_246)
.L_246:
        /*009c*/ 	.word	0x00000000
        /*00a0*/ 	.short	0x0003
        /*00a2*/ 	.short	0x000c
        /*00a4*/ 	.byte	0x00, 0xf0, 0x11, 0x00


	//----- nvinfo : EIATTR_KPARAM_INFO
	.align		4
.L_247:
        /*00a8*/ 	.byte	0x04, 0x17
        /*00aa*/ 	.short	(.L_249 - .L_248)
.L_248:
        /*00ac*/ 	.word	0x00000000
        /*00b0*/ 	.short	0x0002
        /*00b2*/ 	.short	0x0008
        /*00b4*/ 	.byte	0x00, 0xf0, 0x11, 0x00


	//----- nvinfo : EIATTR_KPARAM_INFO
	.align		4
.L_249:
        /*00b8*/ 	.byte	0x04, 0x17
        /*00ba*/ 	.short	(.L_251 - .L_250)
.L_250:
        /*00bc*/ 	.word	0x00000000
        /*00c0*/ 	.short	0x0001
        /*00c2*/ 	.short	0x0004
        /*00c4*/ 	.byte	0x00, 0xf0, 0x11, 0x00


	//----- nvinfo : EIATTR_KPARAM_INFO
	.align		4
.L_251:
        /*00c8*/ 	.byte	0x04, 0x17
        /*00ca*/ 	.short	(.L_253 - .L_252)
.L_252:
        /*00cc*/ 	.word	0x00000000
        /*00d0*/ 	.short	0x0000
        /*00d2*/ 	.short	0x0000
        /*00d4*/ 	.byte	0x00, 0xf0, 0x11, 0x00


	//----- nvinfo : EIATTR_SPARSE_MMA_MASK
	.align		4
.L_253:
        /*00d8*/ 	.byte	0x03, 0x50
        /*00da*/ 	.short	0x0000


	//----- nvinfo : EIATTR_MAXREG_COUNT
	.align		4
        /*00dc*/ 	.byte	0x03, 0x1b
        /*00de*/ 	.short	0x00ff


	//----- nvinfo : EIATTR_MERCURY_ISA_VERSION
	.align		4
        /*00e0*/ 	.byte	0x03, 0x5f
        /*00e2*/ 	.short	0x0101


	//----- nvinfo : EIATTR_VRC_CTA_INIT_COUNT
	.align		4
        /*00e4*/ 	.byte	0x02, 0x4a
	.zero		1
	.zero		1


	//----- nvinfo : EIATTR_EXIT_INSTR_OFFSETS
	.align		4
        /*00e8*/ 	.byte	0x04, 0x1c
        /*00ea*/ 	.short	(.L_255 - .L_254)


	//   ....[0]....
.L_254:
        /*00ec*/ 	.word	0x00000070


	//   ....[1]....
        /*00f0*/ 	.word	0x00000b90


	//----- nvinfo : EIATTR_CRS_STACK_SIZE
	.align		4
.L_255:
        /*00f4*/ 	.byte	0x04, 0x1e
        /*00f6*/ 	.short	(.L_257 - .L_256)
.L_256:
        /*00f8*/ 	.word	0x00000000


	//----- nvinfo : EIATTR_CBANK_PARAM_SIZE
	.align		4
.L_257:
        /*00fc*/ 	.byte	0x03, 0x19
        /*00fe*/ 	.short	0x0058


	//----- nvinfo : EIATTR_PARAM_CBANK
	.align		4
        /*0100*/ 	.byte	0x04, 0x0a
        /*0102*/ 	.short	(.L_259 - .L_258)
	.align		4
.L_258:
        /*0104*/ 	.word	index@(.nv.constant0._Z17compute_frac_cooriiiidddPdS_S_S_S_S_)
        /*0108*/ 	.short	0x0380
        /*010a*/ 	.short	0x0058


	//----- nvinfo : EIATTR_SW_WAR
	.align		4
.L_259:
        /*010c*/ 	.byte	0x04, 0x36
        /*010e*/ 	.short	(.L_261 - .L_260)
.L_260:
        /*0110*/ 	.word	0x00000008
.L_261:


//--------------------- .nv.info._Z24extract_interaction_meshiiiiiiidP7double2S0_ --------------------------
	.section	.nv.info._Z24extract_interaction_meshiiiiiiidP7double2S0_,"",@"SHT_CUDA_INFO"
	.sectionflags	@""
	.align	4


	//----- nvinfo : EIATTR_CUDA_API_VERSION
	.align		4
        /*0000*/ 	.byte	0x04, 0x37
        /*0002*/ 	.short	(.L_263 - .L_262)
.L_262:
        /*0004*/ 	.word	0x00000082


	//----- nvinfo : EIATTR_KPARAM_INFO
	.align		4
.L_263:
        /*0008*/ 	.byte	0x04, 0x17
        /*000a*/ 	.short	(.L_265 - .L_264)
.L_264:
        /*000c*/ 	.word	0x00000000
        /*0010*/ 	.short	0x0009
        /*0012*/ 	.short	0x0030
        /*0014*/ 	.byte	0x00, 0xf5, 0x21, 0x00


	//----- nvinfo : EIATTR_KPARAM_INFO
	.align		4
.L_265:
        /*0018*/ 	.byte	0x04, 0x17
        /*001a*/ 	.short	(.L_267 - .L_266)
.L_266:
        /*001c*/ 	.word	0x00000000
        /*0020*/ 	.short	0x0008
        /*0022*/ 	.short	0x0028
        /*0024*/ 	.byte	0x00, 0xf5, 0x21, 0x00


	//----- nvinfo : EIATTR_KPARAM_INFO
	.align		4
.L_267:
        /*0028*/ 	.byte	0x04, 0x17
        /*002a*/ 	.short	(.L_269 - .L_268)
.L_268:
        /*002c*/ 	.word	0x00000000
        /*0030*/ 	.short	0x0007
        /*0032*/ 	.short	0x0020
        /*0034*/ 	.byte	0x00, 0xf0, 0x21, 0x00


	//----- nvinfo : EIATTR_KPARAM_INFO
	.align		4
.L_269:
        /*0038*/ 	.byte	0x04, 0x17
        /*003a*/ 	.short	(.L_271 - .L_270)
.L_270:
        /*003c*/ 	.word	0x00000000
        /*0040*/ 	.short	0x0006
        /*0042*/ 	.short	0x0018
        /*0044*/ 	.byte	0x00, 0xf0, 0x11, 0x00


	//----- nvinfo : EIATTR_KPARAM_INFO
	.align		4
.L_271:
        /*0048*/ 	.byte	0x04, 0x17
        /*004a*/ 	.short	(.L_273 - .L_272)
.L_272:
        /*004c*/ 	.word	0x00000000
        /*0050*/ 	.short	0x0005
        /*0052*/ 	.short	0x0014
        /*0054*/ 	.byte	0x00, 0xf0, 0x11, 0x00


	//----- nvinfo : EIATTR_KPARAM_INFO
	.align		4
.L_273:
        /*0058*/ 	.byte	0x04, 0x17
        /*005a*/ 	.short	(.L_275 - .L_274)
.L_274:
        /*005c*/ 	.word	0x00000000
        /*0060*/ 	.short	0x0004
        /*0062*/ 	.short	0x0010
        /*0064*/ 	.byte	0x00, 0xf0, 0x11, 0x00


	//----- nvinfo : EIATTR_KPARAM_INFO
	.align		4
.L_275:
        /*0068*/ 	.byte	0x04, 0x17
        /*006a*/ 	.short	(.L_277 - .L_276)
.L_276:
        /*006c*/ 	.word	0x00000000
        /*0070*/ 	.short	0x0003
        /*0072*/ 	.short	0x000c
        /*0074*/ 	.byte	0x00, 0xf0, 0x11, 0x00


	//----- nvinfo : EIATTR_KPARAM_INFO
	.align		4
.L_277:
        /*0078*/ 	.byte	0x04, 0x17
        /*007a*/ 	.short	(.L_279 - .L_278)
.L_278:
        /*007c*/ 	.word	0x00000000
        /*0080*/ 	.short	0x0002
        /*0082*/ 	.short	0x0008
        /*0084*/ 	.byte	0x00, 0xf0, 0x11, 0x00


	//----- nvinfo : EIATTR_KPARAM_INFO
	.align		4
.L_279:
        /*0088*/ 	.byte	0x04, 0x17
        /*008a*/ 	.short	(.L_281 - .L_280)
.L_280:
        /*008c*/ 	.word	0x00000000
        /*0090*/ 	.short	0x0001
        /*0092*/ 	.short	0x0004
        /*0094*/ 	.byte	0x00, 0xf0, 0x11, 0x00


	//----- nvinfo : EIATTR_KPARAM_INFO
	.align		4
.L_281:
        /*0098*/ 	.byte	0x04, 0x17
        /*009a*/ 	.short	(.L_283 - .L_282)
.L_282:
        /*009c*/ 	.word	0x00000000
        /*00a0*/ 	.short	0x0000
        /*00a2*/ 	.short	0x0000
        /*00a4*/ 	.byte	0x00, 0xf0, 0x11, 0x00


	//----- nvinfo : EIATTR_SPARSE_MMA_MASK
	.align		4
.L_283:
        /*00a8*/ 	.byte	0x03, 0x50
        /*00aa*/ 	.short	0x0000


	//----- nvinfo : EIATTR_MAXREG_COUNT
	.align		4
        /*00ac*/ 	.byte	0x03, 0x1b
        /*00ae*/ 	.short	0x00ff


	//----- nvinfo : EIATTR_MERCURY_ISA_VERSION
	.align		4
        /*00b0*/ 	.byte	0x03, 0x5f
        /*00b2*/ 	.short	0x0101


	//----- nvinfo : EIATTR_VRC_CTA_INIT_COUNT
	.align		4
        /*00b4*/ 	.byte	0x02, 0x4a
	.zero		1
	.zero		1


	//----- nvinfo : EIATTR_EXIT_INSTR_OFFSETS
	.align		4
        /*00b8*/ 	.byte	0x04, 0x1c
        /*00ba*/ 	.short	(.L_285 - .L_284)


	//   ....[0]....
.L_284:
        /*00bc*/ 	.word	0x000000a0


	//   ....[1]....
        /*00c0*/ 	.word	0x00000640


	//----- nvinfo : EIATTR_CBANK_PARAM_SIZE
	.align		4
.L_285:
        /*00c4*/ 	.byte	0x03, 0x19
        /*00c6*/ 	.short	0x0038


	//----- nvinfo : EIATTR_PARAM_CBANK
	.align		4
        /*00c8*/ 	.byte	0x04, 0x0a
        /*00ca*/ 	.short	(.L_287 - .L_286)
	.align		4
.L_286:
        /*00cc*/ 	.word	index@(.nv.constant0._Z24extract_interaction_meshiiiiiiidP7double2S0_)
        /*00d0*/ 	.short	0x0380
        /*00d2*/ 	.short	0x0038


	//----- nvinfo : EIATTR_SW_WAR
	.align		4
.L_287:
        /*00d4*/ 	.byte	0x04, 0x36
        /*00d6*/ 	.short	(.L_289 - .L_288)
.L_288:
        /*00d8*/ 	.word	0x00000008
.L_289:


//--------------------- .nv.info._Z34compute_interaction_mesh_dense_gpuiiiddddddP7double2 --------------------------
	.section	.nv.info._Z34compute_interaction_mesh_dense_gpuiiiddddddP7double2,"",@"SHT_CUDA_INFO"
	.sectionflags	@""
	.align	4


	//----- nvinfo : EIATTR_CUDA_API_VERSION
	.align		4
        /*0000*/ 	.byte	0x04, 0x37
        /*0002*/ 	.short	(.L_291 - .L_290)
.L_290:
        /*0004*/ 	.word	0x00000082


	//----- nvinfo : EIATTR_KPARAM_INFO
	.align		4
.L_291:
        /*0008*/ 	.byte	0x04, 0x17
        /*000a*/ 	.short	(.L_293 - .L_292)
.L_292:
        /*000c*/ 	.word	0x00000000
        /*0010*/ 	.short	0x0009
        /*0012*/ 	.short	0x0040
        /*0014*/ 	.byte	0x00, 0xf5, 0x21, 0x00


	//----- nvinfo : EIATTR_KPARAM_INFO
	.align		4
.L_293:
        /*0018*/ 	.byte	0x04, 0x17
        /*001a*/ 	.short	(.L_295 - .L_294)
.L_294:
        /*001c*/ 	.word	0x00000000
        /*0020*/ 	.short	0x0008
        /*0022*/ 	.short	0x0038
        /*0024*/ 	.byte	0x00, 0xf0, 0x21, 0x00


	//----- nvinfo : EIATTR_KPARAM_INFO
	.align		4
.L_295:
        /*0028*/ 	.byte	0x04, 0x17
        /*002a*/ 	.short	(.L_297 - .L_296)
.L_296:
        /*002c*/ 	.word	0x00000000
        /*0030*/ 	.short	0x0007
        /*0032*/ 	.short	0x0030
        /*0034*/ 	.byte	0x00, 0xf0, 0x21, 0x00


	//----- nvinfo : EIATTR_KPARAM_INFO
	.align		4
.L_297:
        /*0038*/ 	.byte	0x04, 0x17
        /*003a*/ 	.short	(.L_299 - .L_298)
.L_298:
        /*003c*/ 	.word	0x00000000
        /*0040*/ 	.short	0x0006
        /*0042*/ 	.short	0x0028
        /*0044*/ 	.byte	0x00, 0xf0, 0x21, 0x00


	//----- nvinfo : EIATTR_KPARAM_INFO
	.align		4
.L_299:
        /*0048*/ 	.byte	0x04, 0x17
        /*004a*/ 	.short	(.L_301 - .L_300)
.L_300:
        /*004c*/ 	.word	0x00000000
        /*0050*/ 	.short	0x0005
        /*0052*/ 	.short	0x0020
        /*0054*/ 	.byte	0x00, 0xf0, 0x21, 0x00


	//----- nvinfo : EIATTR_KPARAM_INFO
	.align		4
.L_301:
        /*0058*/ 	.byte	0x04, 0x17
        /*005a*/ 	.short	(.L_303 - .L_302)
.L_302:
        /*005c*/ 	.word	0x00000000
        /*0060*/ 	.short	0x0004
        /*0062*/ 	.short	0x0018
        /*0064*/ 	.byte	0x00, 0xf0, 0x21, 0x00


	//----- nvinfo : EIATTR_KPARAM_INFO
	.align		4
.L_303:
        /*0068*/ 	.byte	0x04, 0x17
        /*006a*/ 	.short	(.L_305 - .L_304)
.L_304:
        /*006c*/ 	.word	0x00000000
        /*0070*/ 	.short	0x0003
        /*0072*/ 	.short	0x0010
        /*0074*/ 	.byte	0x00, 0xf0, 0x21, 0x00


	//----- nvinfo : EIATTR_KPARAM_INFO
	.align		4
.L_305:
        /*0078*/ 	.byte	0x04, 0x17
        /*007a*/ 	.short	(.L_307 - .L_306)
.L_306:
        /*007c*/ 	.word	0x00000000
        /*0080*/ 	.short	0x0002
        /*0082*/ 	.short	0x0008
        /*0084*/ 	.byte	0x00, 0xf0, 0x11, 0x00


	//----- nvinfo : EIATTR_KPARAM_INFO
	.align		4
.L_307:
        /*0088*/ 	.byte	0x04, 0x17
        /*008a*/ 	.short	(.L_309 - .L_308)
.L_308:
        /*008c*/ 	.word	0x00000000
        /*0090*/ 	.short	0x0001
        /*0092*/ 	.short	0x0004
        /*0094*/ 	.byte	0x00, 0xf0, 0x11, 0x00


	//----- nvinfo : EIATTR_KPARAM_INFO
	.align		4
.L_309:
        /*0098*/ 	.byte	0x04, 0x17
        /*009a*/ 	.short	(.L_311 - .L_310)
.L_310:
        /*009c*/ 	.word	0x00000000
        /*00a0*/ 	.short	0x0000
        /*00a2*/ 	.short	0x0000
        /*00a4*/ 	.byte	0x00, 0xf0, 0x11, 0x00


	//----- nvinfo : EIATTR_SPARSE_MMA_MASK
	.align		4
.L_311:
        /*00a8*/ 	.byte	0x03, 0x50
        /*00aa*/ 	.short	0x0000


	//----- nvinfo : EIATTR_MAXREG_COUNT
	.align		4
        /*00ac*/ 	.byte	0x03, 0x1b
        /*00ae*/ 	.short	0x00ff


	//----- nvinfo : EIATTR_MERCURY_ISA_VERSION
	.align		4
        /*00b0*/ 	.byte	0x03, 0x5f
        /*00b2*/ 	.short	0x0101


	//----- nvinfo : EIATTR_VRC_CTA_INIT_COUNT
	.align		4
        /*00b4*/ 	.byte	0x02, 0x4a
	.zero		1
	.zero		1


	//----- nvinfo : EIATTR_EXIT_INSTR_OFFSETS
	.align		4
        /*00b8*/ 	.byte	0x04, 0x1c
        /*00ba*/ 	.short	(.L_313 - .L_312)


	//   ....[0]....
.L_312:
        /*00bc*/ 	.word	0x000000a0


	//   ....[1]....
        /*00c0*/ 	.word	0x000028c0


	//   ....[2]....
        /*00c4*/ 	.word	0x00002900


	//----- nvinfo : EIATTR_CRS_STACK_SIZE
	.align		4
.L_313:
        /*00c8*/ 	.byte	0x04, 0x1e
        /*00ca*/ 	.short	(.L_315 - .L_314)
.L_314:
        /*00cc*/ 	.word	0x00000000


	//----- nvinfo : EIATTR_CBANK_PARAM_SIZE
	.align		4
.L_315:
        /*00d0*/ 	.byte	0x03, 0x19
        /*00d2*/ 	.short	0x0048


	//----- nvinfo : EIATTR_PARAM_CBANK
	.align		4
        /*00d4*/ 	.byte	0x04, 0x0a
        /*00d6*/ 	.short	(.L_317 - .L_316)
	.align		4
.L_316:
        /*00d8*/ 	.word	index@(.nv.constant0._Z34compute_interaction_mesh_dense_gpuiiiddddddP7double2)
        /*00dc*/ 	.short	0x0380
        /*00de*/ 	.short	0x0048


	//----- nvinfo : EIATTR_SW_WAR
	.align		4
.L_317:
        /*00e0*/ 	.byte	0x04, 0x36
        /*00e2*/ 	.short	(.L_319 - .L_318)
.L_318:
        /*00e4*/ 	.word	0x00000008
.L_319:


//--------------------- .nv.info._Z17compute_Euler_gpuiiPdP7double2S1_ --------------------------
	.section	.nv.info._Z17compute_Euler_gpuiiPdP7double2S1_,"",@"SHT_CUDA_INFO"
	.sectionflags	@""
	.align	4


	//----- nvinfo : EIATTR_CUDA_API_VERSION
	.align		4
        /*0000*/ 	.byte	0x04, 0x37
        /*0002*/ 	.short	(.L_321 - .L_320)
.L_320:
        /*0004*/ 	.word	0x00000082


	//----- nvinfo : EIATTR_KPARAM_INFO
	.align		4
.L_321:
        /*0008*/ 	.byte	0x04, 0x17
        /*000a*/ 	.short	(.L_323 - .L_322)
.L_322:
        /*000c*/ 	.word	0x00000000
        /*0010*/ 	.short	0x0004
        /*0012*/ 	.short	0x0018
        /*0014*/ 	.byte	0x00, 0xf5, 0x21, 0x00


	//----- nvinfo : EIATTR_KPARAM_INFO
	.align		4
.L_323:
        /*0018*/ 	.byte	0x04, 0x17
        /*001a*/ 	.short	(.L_325 - .L_324)
.L_324:
        /*001c*/ 	.word	0x00000000
        /*0020*/ 	.short	0x0003
        /*0022*/ 	.short	0x0010
        /*0024*/ 	.byte	0x00, 0xf5, 0x21, 0x00


	//----- nvinfo : EIATTR_KPARAM_INFO
	.align		4
.L_325:
        /*0028*/ 	.byte	0x04, 0x17
        /*002a*/ 	.short	(.L_327 - .L_326)
.L_326:
        /*002c*/ 	.word	0x00000000
        /*0030*/ 	.short	0x0002
        /*0032*/ 	.short	0x0008
        /*0034*/ 	.byte	0x00, 0xf5, 0x21, 0x00


	//----- nvinfo : EIATTR_KPARAM_INFO
	.align		4
.L_327:
        /*0038*/ 	.byte	0x04, 0x17
        /*003a*/ 	.short	(.L_329 - .L_328)
.L_328:
        /*003c*/ 	.word	0x00000000
        /*0040*/ 	.short	0x0001
        /*0042*/ 	.short	0x0004
        /*0044*/ 	.byte	0x00, 0xf0, 0x11, 0x00


	//----- nvinfo : EIATTR_KPARAM_INFO
	.align		4
.L_329:
        /*0048*/ 	.byte	0x04, 0x17
        /*004a*/ 	.short	(.L_331 - .L_330)
.L_330:
        /*004c*/ 	.word	0x00000000
        /*0050*/ 	.short	0x0000
        /*0052*/ 	.short	0x0000
        /*0054*/ 	.byte	0x00, 0xf0, 0x11, 0x00


	//----- nvinfo : EIATTR_SPARSE_MMA_MASK
	.align		4
.L_331:
        /*0058*/ 	.byte	0x03, 0x50
        /*005a*/ 	.short	0x0000


	//----- nvinfo : EIATTR_MAXREG_COUNT
	.align		4
        /*005c*/ 	.byte	0x03, 0x1b
        /*005e*/ 	.short	0x00ff


	//----- nvinfo : EIATTR_MERCURY_ISA_VERSION
	.align		4
        /*0060*/ 	.byte	0x03, 0x5f
        /*0062*/ 	.short	0x0101


	//----- nvinfo : EIATTR_VRC_CTA_INIT_COUNT
	.align		4
        /*0064*/ 	.byte	0x02, 0x4a
	.zero		1
	.zero		1


	//----- nvinfo : EIATTR_EXIT_INSTR_OFFSETS
	.align		4
        /*0068*/ 	.byte	0x04, 0x1c
        /*006a*/ 	.short	(.L_333 - .L_332)


	//   ....[0]....
.L_332:
        /*006c*/ 	.word	0x00000080


	//   ....[1]....
        /*0070*/ 	.word	0x00001d40


	//----- nvinfo : EIATTR_CRS_STACK_SIZE
	.align		4
.L_333:
        /*0074*/ 	.byte	0x04, 0x1e
        /*0076*/ 	.short	(.L_335 - .L_334)
.L_334:
        /*0078*/ 	.word	0x00000000


	//----- nvinfo : EIATTR_CBANK_PARAM_SIZE
	.align		4
.L_335:
        /*007c*/ 	.byte	0x03, 0x19
        /*007e*/ 	.short	0x0020


	//----- nvinfo : EIATTR_PARAM_CBANK
	.align		4
        /*0080*/ 	.byte	0x04, 0x0a
        /*0082*/ 	.short	(.L_337 - .L_336)
	.align		4
.L_336:
        /*0084*/ 	.word	index@(.nv.constant0._Z17compute_Euler_gpuiiPdP7double2S1_)
        /*0088*/ 	.short	0x0380
        /*008a*/ 	.short	0x0020


	//----- nvinfo : EIATTR_SW_WAR
	.align		4
.L_337:
        /*008c*/ 	.byte	0x04, 0x36
        /*008e*/ 	.short	(.L_339 - .L_338)
.L_338:
        /*0090*/ 	.word	0x00000008
.L_339:


//--------------------- .nv.info._Z21compute_unit_root_gpuP7double2i --------------------------
	.section	.nv.info._Z21compute_unit_root_gpuP7double2i,"",@"SHT_CUDA_INFO"
	.sectionflags	@""
	.align	4


	//----- nvinfo : EIATTR_CUDA_API_VERSION
	.align		4
        /*0000*/ 	.byte	0x04, 0x37
        /*0002*/ 	.short	(.L_341 - .L_340)
.L_340:
        /*0004*/ 	.word	0x00000082


	//----- nvinfo : EIATTR_KPARAM_INFO
	.align		4
.L_341:
        /*0008*/ 	.byte	0x04, 0x17
        /*000a*/ 	.short	(.L_343 - .L_342)
.L_342:
        /*000c*/ 	.word	0x00000000
        /*0010*/ 	.short	0x0001
        /*0012*/ 	.short	0x0008
        /*0014*/ 	.byte	0x00, 0xf0, 0x11, 0x00


	//----- nvinfo : EIATTR_KPARAM_INFO
	.align		4
.L_343:
        /*0018*/ 	.byte	0x04, 0x17
        /*001a*/ 	.short	(.L_345 - .L_344)
.L_344:
        /*001c*/ 	.word	0x00000000
        /*0020*/ 	.short	0x0000
        /*0022*/ 	.short	0x0000
        /*0024*/ 	.byte	0x00, 0xf5, 0x21, 0x00


	//----- nvinfo : EIATTR_SPARSE_MMA_MASK
	.align		4
.L_345:
        /*0028*/ 	.byte	0x03, 0x50
        /*002a*/ 	.short	0x0000


	//----- nvinfo : EIATTR_MAXREG_COUNT
	.align		4
        /*002c*/ 	.byte	0x03, 0x1b
        /*002e*/ 	.short	0x00ff


	//----- nvinfo : EIATTR_MERCURY_ISA_VERSION
	.align		4
        /*0030*/ 	.byte	0x03, 0x5f
        /*0032*/ 	.short	0x0101


	//----- nvinfo : EIATTR_VRC_CTA_INIT_COUNT
	.align		4
        /*0034*/ 	.byte	0x02, 0x4a
	.zero		1
	.zero		1


	//----- nvinfo : EIATTR_EXIT_INSTR_OFFSETS
	.align		4
        /*0038*/ 	.byte	0x04, 0x1c
        /*003a*/ 	.short	(.L_347 - .L_346)


	//   ....[0]....
.L_346:
        /*003c*/ 	.word	0x000000a0


	//   ....[1]....
        /*0040*/ 	.word	0x00000120


	//   ....[2]....
        /*0044*/ 	.word	0x00000210


	//   ....[3]....
        /*0048*/ 	.word	0x00000b70


	//----- nvinfo : EIATTR_CRS_STACK_SIZE
	.align		4
.L_347:
        /*004c*/ 	.byte	0x04, 0x1e
        /*004e*/ 	.short	(.L_349 - .L_348)
.L_348:
        /*0050*/ 	.word	0x00000000


	//----- nvinfo : EIATTR_CBANK_PARAM_SIZE
	.align		4
.L_349:
        /*0054*/ 	.byte	0x03, 0x19
        /*0056*/ 	.short	0x000c


	//----- nvinfo : EIATTR_PARAM_CBANK
	.align		4
        /*0058*/ 	.byte	0x04, 0x0a
        /*005a*/ 	.short	(.L_351 - .L_350)
	.align		4
.L_350:
        /*005c*/ 	.word	index@(.nv.constant0._Z21compute_unit_root_gpuP7double2i)
        /*0060*/ 	.short	0x0380
        /*0062*/ 	.short	0x000c


	//----- nvinfo : EIATTR_SW_WAR
	.align		4
.L_351:
        /*0064*/ 	.byte	0x04, 0x36
        /*0066*/ 	.short	(.L_353 - .L_352)
.L_352:
        /*0068*/ 	.word	0x00000008
.L_353:


//--------------------- .nv.callgraph             --------------------------
	.section	.nv.callgraph,"",@"SHT_CUDA_CALLGRAPH"
	.align	4
	.sectionentsize	8
	.align		4
        /*0000*/ 	.word	0x00000000
	.align		4
        /*0004*/ 	.word	0xffffffff
	.align		4
        /*0008*/ 	.word	0x00000000
	.align		4
        /*000c*/ 	.word	0xfffffffe
	.align		4
        /*0010*/ 	.word	0x00000000
	.align		4
        /*0014*/ 	.word	0xfffffffd
	.align		4
        /*0018*/ 	.word	0x00000000
	.align		4
        /*001c*/ 	.word	0xfffffffc


//--------------------- .nv.constant4             --------------------------
	.section	.nv.constant4,"a",@progbits
	.align	8
	.align		8
.nv.constant4:
        /*0000*/ 	.dword	__cudart_i2opi_d
	.align		8
        /*0008*/ 	.dword	__cudart_sin_cos_coeffs


//--------------------- .text._Z21compute_forces_kerneliidddiiidPdS_S_S_S_S_S_S_S_S_P7double2S_S_S_ --------------------------
	.section	.text._Z21compute_forces_kerneliidddiiidPdS_S_S_S_S_S_S_S_S_P7double2S_S_S_,"ax",@progbits
	.align	128
        .global         _Z21compute_forces_kerneliidddiiidPdS_S_S_S_S_S_S_S_S_P7double2S_S_S_
        .type           _Z21compute_forces_kerneliidddiiidPdS_S_S_S_S_S_S_S_S_P7double2S_S_S_,@function
        .size           _Z21compute_forces_kerneliidddiiidPdS_S_S_S_S_S_S_S_S_P7double2S_S_S_,(.L_x_154 - _Z21compute_forces_kerneliidddiiidPdS_S_S_S_S_S_S_S_S_P7double2S_S_S_)
        .other          _Z21compute_forces_kerneliidddiiidPdS_S_S_S_S_S_S_S_S_P7double2S_S_S_,@"STO_CUDA_ENTRY STV_DEFAULT"
_Z21compute_forces_kerneliidddiiidPdS_S_S_S_S_S_S_S_S_P7double2S_S_S_:
.text._Z21compute_forces_kerneliidddiiidPdS_S_S_S_S_S_S_S_S_P7double2S_S_S_:
[----:B------:R-:W-:Y:S08]  /*0000*/  LDC R1, c[0x0][0x37c] ;  /* 0x0000df00ff017b82 */ /* 0x000ff00000000800 */
[----:B------:R-:W0:Y:S01]  /*0010*/  LDC.64 R12, c[0x0][0x380] ;  /* 0x0000e000ff0c7b82 */ /* 0x000e220000000a00 */
[----:B------:R-:W1:Y:S01]  /*0020*/  S2R R4, SR_TID.X ;  /* 0x0000000000047919 */ /* 0x000e620000002100 */
[----:B------:R-:W2:Y:S01]  /*0030*/  S2R R0, SR_CTAID.X ;  /* 0x0000000000007919 */ /* 0x000ea20000002500 */
[----:B0-----:R-:W-:-:S04]  /*0040*/  IMAD R5, R13, R13, RZ ;  /* 0x0000000d0d057224 */ /* 0x001fc800078e02ff */
[----:B------:R-:W-:-:S05]  /*0050*/  IMAD R3, R5, R13, RZ ;  /* 0x0000000d05037224 */ /* 0x000fca00078e02ff */
[----:B-1----:R-:W-:-:S04]  /*0060*/  ISETP.GE.AND P0, PT, R4, R3, PT ;  /* 0x000000030400720c */ /* 0x002fc80003f06270 */
[----:B--2---:R-:W-:-:S13]  /*0070*/  ISETP.GE.OR P0, PT, R0, R12, P0 ;  /* 0x0000000c0000720c */ /* 0x004fda0000706670 */
[----:B------:R-:W-:Y:S05]  /*0080*/  @P0 EXIT ;  /* 0x000000000000094d */ /* 0x000fea0003800000 */
[----:B------:R-:W0:Y:S01]  /*0090*/  LDC.64 R2, c[0x0][0x3c0] ;  /* 0x0000f000ff027b82 */ /* 0x000e220000000a00 */
[----:B------:R-:W1:Y:S07]  /*00a0*/  LDCU.64 UR4, c[0x0][0x358] ;  /* 0x00006b00ff0477ac */ /* 0x000e6e0008000a00 */
[----:B------:R-:W2:Y:S08]  /*00b0*/  LDC.64 R6, c[0x0][0x3c8] ;  /* 0x0000f200ff067b82 */ /* 0x000eb00000000a00 */
[----:B------:R-:W3:Y:S01]  /*00c0*/  LDC.64 R8, c[0x0][0x3b8] ;  /* 0x0000ee00ff087b82 */ /* 0x000ee20000000a00 */
[----:B------:R-:W4:Y:S01]  /*00d0*/  I2F.U32.RP R14, R5 ;  /* 0x00000005000e7306 */ /* 0x000f220000209000 */
[----:B------:R-:W-:Y:S01]  /*00e0*/  IADD3 R15, PT, PT, RZ, -R5, RZ ;  /* 0x80000005ff0f7210 */ /* 0x000fe20007ffe0ff */
[----:B------:R-:W-:Y:S01]  /*00f0*/  IMAD.MOV.U32 R10, RZ, RZ, RZ ;  /* 0x000000ffff0a7224 */ /* 0x000fe200078e00ff */
[----:B------:R-:W-:Y:S01]  /*0100*/  IABS R12, R13 ;  /* 0x0000000d000c7213 */ /* 0x000fe20000000000 */
[----:B------:R-:W5:Y:S01]  /*0110*/  LDCU.64 UR8, c[0x0][0x3a0] ;  /* 0x00007400ff0877ac */ /* 0x000f620008000a00 */
[----:B0-----:R-:W-:Y:S01]  /*0120*/  IMAD.WIDE.U32 R2, R0, 0x8, R2 ;  /* 0x0000000800027825 */ /* 0x001fe200078e0002 */
[----:B------:R-:W-:Y:S01]  /*0130*/  ISETP.NE.U32.AND P2, PT, R5, RZ, PT ;  /* 0x000000ff0500720c */ /* 0x000fe20003f45070 */
[----:B------:R-:W0:Y:S04]  /*0140*/  LDCU UR6, c[0x0][0x3a8] ;  /* 0x00007500ff0677ac */ /* 0x000e280008000800 */
[----:B-1----:R-:W5:Y:S01]  /*0150*/  LDG.E.64 R2, desc[UR4][R2.64] ;  /* 0x0000000402027981 */ /* 0x002f62000c1e1b00 */
[----:B------:R-:W-:Y:S01]  /*0160*/  ISETP.GE.AND P3, PT, R4, RZ, PT ;  /* 0x000000ff0400720c */ /* 0x000fe20003f66270 */
[C---:B--2---:R-:W-:Y:S01]  /*0170*/  IMAD.WIDE.U32 R6, R0.reuse, 0x8, R6 ;  /* 0x0000000800067825 */ /* 0x044fe200078e0006 */
[----:B------:R-:W1:Y:S05]  /*0180*/  LDCU.128 UR12, c[0x0][0x390] ;  /* 0x00007200ff0c77ac */ /* 0x000e6a0008000c00 */
[----:B------:R-:W2:Y:S01]  /*0190*/  LDG.E.64 R6, desc[UR4][R6.64] ;  /* 0x0000000406067981 */ /* 0x000ea2000c1e1b00 */
[----:B---3--:R-:W-:-:S06]  /*01a0*/  IMAD.WIDE.U32 R8, R0, 0x8, R8 ;  /* 0x0000000800087825 */ /* 0x008fcc00078e0008 */
[----:B------:R-:W3:Y:S01]  /*01b0*/  LDG.E.64 R8, desc[UR4][R8.64] ;  /* 0x0000000408087981 */ /* 0x000ee2000c1e1b00 */
[----:B----4-:R-:W4:Y:S02]  /*01c0*/  MUFU.RCP R14, R14 ;  /* 0x0000000e000e7308 */ /* 0x010f240000001000 */
[----:B----4-:R-:W-:-:S06]  /*01d0*/  IADD3 R11, PT, PT, R14, 0xffffffe, RZ ;  /* 0x0ffffffe0e0b7810 */ /* 0x010fcc0007ffe0ff */
[----:B------:R-:W4:Y:S02]  /*01e0*/  F2I.FTZ.U32.TRUNC.NTZ R11, R11 ;  /* 0x0000000b000b7305 */ /* 0x000f24000021f000 */
[----:B----4-:R-:W-:-:S04]  /*01f0*/  IMAD R15, R15, R11, RZ ;  /* 0x0000000b0f0f7224 */ /* 0x010fc800078e02ff */
[----:B------:R-:W-:Y:S01]  /*0200*/  IMAD.HI.U32 R15, R11, R15, R10 ;  /* 0x0000000f0b0f7227 */ /* 0x000fe200078e000a */
[----:B------:R-:W-:-:S04]  /*0210*/  MOV R10, R12 ;  /* 0x0000000c000a7202 */ /* 0x000fc80000000f00 */
[----:B------:R-:W4:Y:S01]  /*0220*/  I2F.RP R16, R10 ;  /* 0x0000000a00107306 */ /* 0x000f220000209400 */
[----:B------:R-:W-:-:S04]  /*0230*/  IMAD.HI.U32 R12, R15, R4, RZ ;  /* 0x000000040f0c7227 */ /* 0x000fc800078e00ff */
[----:B------:R-:W-:-:S04]  /*0240*/  IMAD.MOV R14, RZ, RZ, -R12 ;  /* 0x000000ffff0e7224 */ /* 0x000fc800078e0a0c */
[----:B------:R-:W-:-:S05]  /*0250*/  IMAD R14, R5, R14, R4 ;  /* 0x0000000e050e7224 */ /* 0x000fca00078e0204 */
[----:B------:R-:W-:Y:S01]  /*0260*/  ISETP.GE.U32.AND P0, PT, R14, R5, PT ;  /* 0x000000050e00720c */ /* 0x000fe20003f06070 */
[----:B----4-:R-:W4:-:S12]  /*0270*/  MUFU.RCP R16, R16 ;  /* 0x0000001000107308 */ /* 0x010f180000001000 */
[----:B------:R-:W-:Y:S02]  /*0280*/  @P0 IADD3 R14, PT, PT, -R5, R14, RZ ;  /* 0x0000000e050e0210 */ /* 0x000fe40007ffe1ff */
[----:B------:R-:W-:Y:S02]  /*0290*/  @P0 IADD3 R12, PT, PT, R12, 0x1, RZ ;  /* 0x000000010c0c0810 */ /* 0x000fe40007ffe0ff */
[----:B------:R-:W-:Y:S01]  /*02a0*/  ISETP.GE.U32.AND P1, PT, R14, R5, PT ;  /* 0x000000050e00720c */ /* 0x000fe20003f26070 */
[----:B----4-:R-:W-:-:S04]  /*02b0*/  VIADD R14, R16, 0xffffffe ;  /* 0x0ffffffe100e7836 */ /* 0x010fc80000000000 */
[----:B------:R4:W0:Y:S08]  /*02c0*/  F2I.FTZ.U32.TRUNC.NTZ R15, R14 ;  /* 0x0000000e000f7305 */ /* 0x000830000021f000 */
[----:B------:R-:W-:Y:S01]  /*02d0*/  @P1 VIADD R12, R12, 0x1 ;  /* 0x000000010c0c1836 */ /* 0x000fe20000000000 */
[----:B------:R-:W-:Y:S01]  /*02e0*/  @!P2 LOP3.LUT R12, RZ, R5, RZ, 0x33, !PT ;  /* 0x00000005ff0ca212 */ /* 0x000fe200078e33ff */
[----:B----4-:R-:W-:-:S04]  /*02f0*/  HFMA2 R14, -RZ, RZ, 0, 0 ;  /* 0x00000000ff0e7431 */ /* 0x010fc800000001ff */
[----:B------:R-:W-:Y:S01]  /*0300*/  IMAD.MOV R11, RZ, RZ, -R12 ;  /* 0x000000ffff0b7224 */ /* 0x000fe200078e0a0c */
[----:B0-----:R-:W-:-:S03]  /*0310*/  IADD3 R17, PT, PT, RZ, -R15, RZ ;  /* 0x8000000fff117210 */ /* 0x001fc60007ffe0ff */
[----:B------:R-:W-:Y:S02]  /*0320*/  IMAD R16, R5, R11, R4 ;  /* 0x0000000b05107224 */ /* 0x000fe400078e0204 */
[----:B------:R-:W-:Y:S01]  /*0330*/  IMAD R5, R17, R10, RZ ;  /* 0x0000000a11057224 */ /* 0x000fe200078e02ff */
[----:B------:R-:W-:Y:S02]  /*0340*/  IABS R17, R4 ;  /* 0x0000000400117213 */ /* 0x000fe40000000000 */
[----:B------:R-:W-:Y:S01]  /*0350*/  IABS R11, R16 ;  /* 0x00000010000b7213 */ /* 0x000fe20000000000 */
[----:B------:R-:W-:Y:S01]  /*0360*/  IMAD.HI.U32 R14, R15, R5, R14 ;  /* 0x000000050f0e7227 */ /* 0x000fe200078e000e */
[----:B------:R-:W-:-:S05]  /*0370*/  LOP3.LUT R16, R16, R13, RZ, 0x3c, !PT ;  /* 0x0000000d10107212 */ /* 0x000fca00078e3cff */
[----:B------:R-:W-:-:S04]  /*0380*/  IMAD.HI.U32 R5, R14, R11, RZ ;  /* 0x0000000b0e057227 */ /* 0x000fc800078e00ff */
[----:B------:R-:W-:Y:S02]  /*0390*/  IMAD.MOV R15, RZ, RZ, -R5 ;  /* 0x000000ffff0f7224 */ /* 0x000fe400078e0a05 */
[----:B------:R-:W-:-:S04]  /*03a0*/  IMAD.HI.U32 R14, R14, R17, RZ ;  /* 0x000000110e0e7227 */ /* 0x000fc800078e00ff */
[----:B------:R-:W-:Y:S01]  /*03b0*/  IMAD R11, R10, R15, R11 ;  /* 0x0000000f0a0b7224 */ /* 0x000fe200078e020b */
[----:B------:R-:W-:-:S04]  /*03c0*/  IADD3 R14, PT, PT, -R14, RZ, RZ ;  /* 0x000000ff0e0e7210 */ /* 0x000fc80007ffe1ff */
[C---:B------:R-:W-:Y:S01]  /*03d0*/  ISETP.GT.U32.AND P2, PT, R10.reuse, R11, PT ;  /* 0x0000000b0a00720c */ /* 0x040fe20003f44070 */
[----:B------:R-:W-:-:S05]  /*03e0*/  IMAD R15, R10, R14, R17 ;  /* 0x0000000e0a0f7224 */ /* 0x000fca00078e0211 */
[----:B------:R-:W-:-:S07]  /*03f0*/  ISETP.GT.U32.AND P0, PT, R10, R15, PT ;  /* 0x0000000f0a00720c */ /* 0x000fce0003f04070 */
[----:B------:R-:W-:Y:S02]  /*0400*/  @!P2 IMAD.IADD R11, R11, 0x1, -R10 ;  /* 0x000000010b0ba824 */ /* 0x000fe400078e0a0a */
[----:B------:R-:W-:-:S03]  /*0410*/  @!P2 VIADD R5, R5, 0x1 ;  /* 0x000000010505a836 */ /* 0x000fc60000000000 */
[-C--:B------:R-:W-:Y:S02]  /*0420*/  ISETP.GE.U32.AND P1, PT, R11, R10.reuse, PT ;  /* 0x0000000a0b00720c */ /* 0x080fe40003f26070 */
[----:B------:R-:W-:Y:S02]  /*0430*/  @!P0 IADD3 R15, PT, PT, R15, -R10, RZ ;  /* 0x8000000a0f0f8210 */ /* 0x000fe40007ffe0ff */
[----:B------:R-:W-:Y:S02]  /*0440*/  ISETP.GE.AND P0, PT, R16, RZ, PT ;  /* 0x000000ff1000720c */ /* 0x000fe40003f06270 */
[----:B------:R-:W-:-:S07]  /*0450*/  ISETP.GT.U32.AND P2, PT, R10, R15, PT ;  /* 0x0000000f0a00720c */ /* 0x000fce0003f44070 */
[----:B------:R-:W-:Y:S02]  /*0460*/  @P1 IADD3 R5, PT, PT, R5, 0x1, RZ ;  /* 0x0000000105051810 */ /* 0x000fe40007ffe0ff */
[----:B------:R-:W-:-:S03]  /*0470*/  ISETP.NE.AND P1, PT, R13, RZ, PT ;  /* 0x000000ff0d00720c */ /* 0x000fc60003f25270 */
[----:B------:R-:W-:Y:S01]  /*0480*/  @!P0 IMAD.MOV R5, RZ, RZ, -R5 ;  /* 0x000000ffff058224 */ /* 0x000fe200078e0a05 */
[----:B------:R-:W-:-:S05]  /*0490*/  @!P2 IADD3 R15, PT, PT, R15, -R10, RZ ;  /* 0x8000000a0f0fa210 */ /* 0x000fca0007ffe0ff */
[----:B------:R-:W-:Y:S02]  /*04a0*/  @!P3 IMAD.MOV R15, RZ, RZ, -R15 ;  /* 0x000000ffff0fb224 */ /* 0x000fe400078e0a0f */
[-C--:B------:R-:W-:Y:S01]  /*04b0*/  IMAD R29, R0, R13.reuse, R12 ;  /* 0x0000000d001d7224 */ /* 0x080fe200078e020c */
[----:B-----5:R0:W4:Y:S08]  /*04c0*/  F2I.F64.TRUNC R14, R2 ;  /* 0x00000002000e7311 */ /* 0x020130000030d100 */
[----:B--2---:R2:W5:Y:S01]  /*04d0*/  F2I.F64.TRUNC R7, R6 ;  /* 0x0000000600077311 */ /* 0x004562000030d100 */
[----:B0-----:R-:W-:-:S04]  /*04e0*/  LOP3.LUT R2, RZ, R13, RZ, 0x33, !PT ;  /* 0x0000000dff027212 */ /* 0x001fc800078e33ff */
[----:B------:R-:W-:-:S03]  /*04f0*/  SEL R19, R2, R5, !P1 ;  /* 0x0000000502137207 */ /* 0x000fc60004800000 */
[----:B---3--:R-:W0:Y:S01]  /*0500*/  F2I.F64.TRUNC R9, R8 ;  /* 0x0000000800097311 */ /* 0x008e22000030d100 */
[----:B------:R-:W3:Y:S01]  /*0510*/  LDC.64 R4, c[0x0][0x3f0] ;  /* 0x0000fc00ff047b82 */ /* 0x000ee20000000a00 */
[----:B--2---:R-:W-:Y:S01]  /*0520*/  SEL R6, R2, R15, !P1 ;  /* 0x0000000f02067207 */ /* 0x004fe20004800000 */
[----:B----4-:R-:W-:Y:S01]  /*0530*/  IMAD.IADD R14, R14, 0x1, -R19 ;  /* 0x000000010e0e7824 */ /* 0x010fe200078e0a13 */
[----:B-----5:R-:W-:-:S03]  /*0540*/  IADD3 R7, PT, PT, -R12, R7, RZ ;  /* 0x000000070c077210 */ /* 0x020fc60007ffe1ff */
[----:B------:R-:W-:Y:S01]  /*0550*/  IMAD R21, R0, R13, R6 ;  /* 0x0000000d00157224 */ /* 0x000fe200078e0206 */
[C---:B------:R-:W-:Y:S01]  /*0560*/  ISETP.GE.AND P2, PT, R14.reuse, UR9, PT ;  /* 0x000000090e007c0c */ /* 0x040fe2000bf46270 */
[----:B------:R-:W2:Y:S01]  /*0570*/  LDC.64 R2, c[0x0][0x408] ;  /* 0x00010200ff027b82 */ /* 0x000ea20000000a00 */
[C---:B------:R-:W-:Y:S02]  /*0580*/  ISETP.GE.AND P0, PT, R7.reuse, UR6, PT ;  /* 0x0000000607007c0c */ /* 0x040fe4000bf06270 */
[----:B------:R-:W-:Y:S02]  /*0590*/  SEL R14, R14, RZ, !P2 ;  /* 0x000000ff0e0e7207 */ /* 0x000fe40005000000 */
[----:B0-----:R-:W-:Y:S02]  /*05a0*/  IADD3 R10, PT, PT, -R6, R9, RZ ;  /* 0x00000009060a7210 */ /* 0x001fe40007ffe1ff */
[----:B------:R-:W-:Y:S02]  /*05b0*/  SEL R7, R7, RZ, !P0 ;  /* 0x000000ff07077207 */ /* 0x000fe40004000000 */
[----:B------:R-:W-:-:S02]  /*05c0*/  ISETP.GE.AND P0, PT, R10, UR8, PT ;  /* 0x000000080a007c0c */ /* 0x000fc4000bf06270 */
[----:B------:R-:W-:Y:S02]  /*05d0*/  SHF.R.S32.HI R9, RZ, 0x1f, R14 ;  /* 0x0000001fff097819 */ /* 0x000fe4000001140e */
[----:B------:R-:W-:Y:S02]  /*05e0*/  SHF.R.S32.HI R8, RZ, 0x1f, R7 ;  /* 0x0000001fff087819 */ /* 0x000fe40000011407 */
[----:B------:R-:W-:Y:S01]  /*05f0*/  SEL R16, R10, RZ, !P0 ;  /* 0x000000ff0a107207 */ /* 0x000fe20004000000 */
[----:B---3--:R-:W-:Y:S01]  /*0600*/  IMAD.WIDE R24, R21, 0x8, R4 ;  /* 0x0000000815187825 */ /* 0x008fe200078e0204 */
[----:B------:R-:W-:Y:S01]  /*0610*/  LOP3.LUT R9, R9, UR9, RZ, 0xc0, !PT ;  /* 0x0000000909097c12 */ /* 0x000fe2000f8ec0ff */
[----:B------:R-:W0:Y:S01]  /*0620*/  LDC.64 R10, c[0x0][0x3d8] ;  /* 0x0000f600ff0a7b82 */ /* 0x000e220000000a00 */
[----:B------:R-:W-:Y:S02]  /*0630*/  LOP3.LUT R8, R8, UR6, RZ, 0xc0, !PT ;  /* 0x0000000608087c12 */ /* 0x000fe4000f8ec0ff */
[----:B------:R-:W-:Y:S01]  /*0640*/  SHF.R.S32.HI R15, RZ, 0x1f, R16 ;  /* 0x0000001fff0f7819 */ /* 0x000fe20000011410 */
[----:B------:R-:W-:Y:S01]  /*0650*/  IMAD.IADD R14, R14, 0x1, R9 ;  /* 0x000000010e0e7824 */ /* 0x000fe200078e0209 */
[----:B------:R-:W-:-:S02]  /*0660*/  IADD3 R7, PT, PT, R7, R8, RZ ;  /* 0x0000000807077210 */ /* 0x000fc40007ffe0ff */
[----:B------:R-:W-:Y:S01]  /*0670*/  LOP3.LUT R17, R15, UR8, RZ, 0xc0, !PT ;  /* 0x000000080f117c12 */ /* 0x000fe2000f8ec0ff */
[----:B------:R-:W3:Y:S02]  /*0680*/  LDC.64 R8, c[0x0][0x3e0] ;  /* 0x0000f800ff087b82 */ /* 0x000ee40000000a00 */
[----:B------:R-:W-:Y:S02]  /*0690*/  IMAD R18, R7, UR9, R14 ;  /* 0x0000000907127c24 */ /* 0x000fe4000f8e020e */
[----:B------:R-:W-:-:S04]  /*06a0*/  IMAD.IADD R7, R16, 0x1, R17 ;  /* 0x0000000110077824 */ /* 0x000fc800078e0211 */
[----:B------:R-:W4:Y:S01]  /*06b0*/  LDC.64 R14, c[0x0][0x3f8] ;  /* 0x0000fe00ff0e7b82 */ /* 0x000f220000000a00 */
[----:B------:R-:W-:-:S04]  /*06c0*/  IMAD R7, R18, UR8, R7 ;  /* 0x0000000812077c24 */ /* 0x000fc8000f8e0207 */
[----:B--2---:R-:W-:Y:S02]  /*06d0*/  IMAD.WIDE R4, R7, 0x10, R2 ;  /* 0x0000001007047825 */ /* 0x004fe400078e0202 */
[----:B------:R-:W2:Y:S01]  /*06e0*/  LDG.E.64 R2, desc[UR4][R24.64] ;  /* 0x0000000418027981 */ /* 0x000ea2000c1e1b00 */
[----:B------:R-:W5:Y:S01]  /*06f0*/  LDC.64 R16, c[0x0][0x3e8] ;  /* 0x0000fa00ff107b82 */ /* 0x000f620000000a00 */
[----:B------:R-:W-:Y:S02]  /*0700*/  IMAD R19, R0, R13, R19 ;  /* 0x0000000d00137224 */ /* 0x000fe400078e0213 */
[----:B------:R-:W2:Y:S05]  /*0710*/  LDG.E.64 R4, desc[UR4][R4.64] ;  /* 0x0000000404047981 */ /* 0x000eaa000c1e1b00 */
[----:B------:R-:W1:Y:S01]  /*0720*/  LDC.64 R6, c[0x0][0x400] ;  /* 0x00010000ff067b82 */ /* 0x000e620000000a00 */
[----:B0-----:R-:W-:-:S04]  /*0730*/  IMAD.WIDE R20, R21, 0x8, R10 ;  /* 0x0000000815147825 */ /* 0x001fc800078e020a */
[C---:B---3--:R-:W-:Y:S02]  /*0740*/  IMAD.WIDE R22, R19.reuse, 0x8, R8 ;  /* 0x0000000813167825 */ /* 0x048fe400078e0208 */
[----:B------:R-:W3:Y:S01]  /*0750*/  LDG.E.64 R8, desc[UR4][R20.64] ;  /* 0x0000000414087981 */ /* 0x000ee2000c1e1b00 */
[----:B------:R-:W0:Y:S01]  /*0760*/  LDC.64 R10, c[0x0][0x3d0] ;  /* 0x0000f400ff0a7b82 */ /* 0x000e220000000a00 */
[----:B----4-:R-:W-:Y:S02]  /*0770*/  IMAD.WIDE R26, R19, 0x8, R14 ;  /* 0x00000008131a7825 */ /* 0x010fe400078e020e */
[----:B------:R-:W4:Y:S02]  /*0780*/  LDG.E.64 R12, desc[UR4][R22.64] ;  /* 0x00000004160c7981 */ /* 0x000f24000c1e1b00 */
[C---:B-----5:R-:W-:Y:S02]  /*0790*/  IMAD.WIDE R14, R29.reuse, 0x8, R16 ;  /* 0x000000081d0e7825 */ /* 0x060fe400078e0210 */
[----:B------:R-:W5:Y:S04]  /*07a0*/  LDG.E.64 R16, desc[UR4][R26.64] ;  /* 0x000000041a107981 */ /* 0x000f68000c1e1b00 */
[----:B------:R-:W5:Y:S01]  /*07b0*/  LDG.E.64 R14, desc[UR4][R14.64] ;  /* 0x000000040e0e7981 */ /* 0x000f62000c1e1b00 */
[----:B-1----:R-:W-:-:S06]  /*07c0*/  IMAD.WIDE R18, R29, 0x8, R6 ;  /* 0x000000081d127825 */ /* 0x002fcc00078e0206 */
[----:B------:R-:W5:Y:S01]  /*07d0*/  LDG.E.64 R18, desc[UR4][R18.64] ;  /* 0x0000000412127981 */ /* 0x000f62000c1e1b00 */
[----:B0-----:R-:W-:-:S06]  /*07e0*/  IMAD.WIDE.U32 R6, R0, 0x8, R10 ;  /* 0x0000000800067825 */ /* 0x001fcc00078e000a */
[----:B------:R-:W5:Y:S01]  /*07f0*/  LDG.E.64 R6, desc[UR4][R6.64] ;  /* 0x0000000406067981 */ /* 0x000f62000c1e1b00 */
[----:B------:R-:W0:Y:S01]  /*0800*/  I2F.F64 R10, UR8 ;  /* 0x00000008000a7d12 */ /* 0x000e220008201c00 */
[C---:B--2---:R-:W-:Y:S02]  /*0810*/  DMUL R2, R4.reuse, R2 ;  /* 0x0000000204027228 */ /* 0x044fe40000000000 */
[----:B---3--:R-:W-:-:S06]  /*0820*/  DMUL R20, R4, R8 ;  /* 0x0000000804147228 */ /* 0x008fcc0000000000 */
[C---:B----4-:R-:W-:Y:S02]  /*0830*/  DMUL R4, R12.reuse, R2 ;  /* 0x000000020c047228 */ /* 0x050fe40000000000 */
[----:B------:R-:W1:Y:S01]  /*0840*/  I2F.F64 R2, UR9 ;  /* 0x0000000900027d12 */ /* 0x000e620008201c00 */
[----:B------:R-:W2:Y:S01]  /*0850*/  LDCU.64 UR8, c[0x0][0x3b0] ;  /* 0x00007600ff0877ac */ /* 0x000ea20008000a00 */
[-C--:B------:R-:W-:Y:S02]  /*0860*/  DMUL R12, R12, R20.reuse ;  /* 0x000000140c0c7228 */ /* 0x080fe40000000000 */
[----:B-----5:R-:W-:Y:S02]  /*0870*/  DMUL R16, R16, R20 ;  /* 0x0000001410107228 */ /* 0x020fe40000000000 */
[C---:B------:R-:W-:Y:S02]  /*0880*/  DMUL R8, R14.reuse, R4 ;  /* 0x000000040e087228 */ /* 0x040fe40000000000 */
[----:B------:R-:W3:Y:S01]  /*0890*/  I2F.F64 R4, UR6 ;  /* 0x0000000600047d12 */ /* 0x000ee20008201c00 */
[----:B------:R-:W4:Y:S03]  /*08a0*/  LDCU.64 UR6, c[0x0][0x388] ;  /* 0x00007100ff0677ac */ /* 0x000f260008000a00 */
[----:B------:R-:W-:Y:S01]  /*08b0*/  DMUL R16, R14, R16 ;  /* 0x000000100e107228 */ /* 0x000fe20000000000 */
[----:B------:R-:W5:Y:S01]  /*08c0*/  LDC.64 R14, c[0x0][0x410] ;  /* 0x00010400ff0e7b82 */ /* 0x000f620000000a00 */
[----:B0-----:R-:W-:-:S02]  /*08d0*/  DMUL R10, R8, R10 ;  /* 0x0000000a080a7228 */ /* 0x001fc40000000000 */
[----:B------:R-:W-:-:S05]  /*08e0*/  DMUL R18, R18, R12 ;  /* 0x0000000c12127228 */ /* 0x000fca0000000000 */
[----:B------:R-:W0:Y:S01]  /*08f0*/  LDC.64 R8, c[0x0][0x418] ;  /* 0x00010600ff087b82 */ /* 0x000e220000000a00 */
[----:B-1----:R-:W-:Y:S02]  /*0900*/  DMUL R2, R16, R2 ;  /* 0x0000000210027228 */ /* 0x002fe40000000000 */
[----:B--2---:R-:W-:-:S05]  /*0910*/  DMUL R6, R6, UR8 ;  /* 0x0000000806067c28 */ /* 0x004fca0008000000 */
[----:B------:R-:W1:Y:S01]  /*0920*/  LDC.64 R12, c[0x0][0x420] ;  /* 0x00010800ff0c7b82 */ /* 0x000e620000000a00 */
[----:B---3--:R-:W-:Y:S02]  /*0930*/  DMUL R4, R18, R4 ;  /* 0x0000000412047228 */ /* 0x008fe40000000000 */
[-C--:B------:R-:W-:Y:S02]  /*0940*/  DMUL R10, R10, R6.reuse ;  /* 0x000000060a0a7228 */ /* 0x080fe40000000000 */
[----:B------:R-:W-:-:S04]  /*0950*/  DMUL R2, R2, R6 ;  /* 0x0000000602027228 */ /* 0x000fc80000000000 */
[----:B------:R-:W-:Y:S02]  /*0960*/  DMUL R4, R4, R6 ;  /* 0x0000000604047228 */ /* 0x000fe40000000000 */
[----:B----4-:R-:W-:Y:S01]  /*0970*/  DMUL R10, R10, UR6 ;  /* 0x000000060a0a7c28 */ /* 0x010fe20008000000 */
[----:B-----5:R-:W-:Y:S01]  /*0980*/  IMAD.WIDE.U32 R14, R0, 0x8, R14 ;  /* 0x00000008000e7825 */ /* 0x020fe200078e000e */
[----:B------:R-:W-:-:S03]  /*0990*/  DMUL R2, R2, UR12 ;  /* 0x0000000c02027c28 */ /* 0x000fc60008000000 */
[C---:B0-----:R-:W-:Y:S01]  /*09a0*/  IMAD.WIDE.U32 R8, R0.reuse, 0x8, R8 ;  /* 0x0000000800087825 */ /* 0x041fe200078e0008 */
[----:B------:R-:W-:Y:S01]  /*09b0*/  DMUL R4, R4, UR14 ;  /* 0x0000000e04047c28 */ /* 0x000fe20008000000 */
[----:B------:R-:W-:Y:S04]  /*09c0*/  REDG.E.ADD.F64.RN.STRONG.GPU desc[UR4][R14.64], R10 ;  /* 0x0000000a0e0079a6 */ /* 0x000fe8000c12ff04 */
[----:B------:R-:W-:Y:S01]  /*09d0*/  REDG.E.ADD.F64.RN.STRONG.GPU desc[UR4][R8.64], R2 ;  /* 0x00000002080079a6 */ /* 0x000fe2000c12ff04 */
[----:B-1----:R-:W-:-:S05]  /*09e0*/  IMAD.WIDE.U32 R12, R0, 0x8, R12 ;  /* 0x00000008000c7825 */ /* 0x002fca00078e000c */
[----:B------:R-:W-:Y:S01]  /*09f0*/  REDG.E.ADD.F64.RN.STRONG.GPU desc[UR4][R12.64], R4 ;  /* 0x000000040c0079a6 */ /* 0x000fe2000c12ff04 */
[----:B------:R-:W-:Y:S05]  /*0a00*/  EXIT ;  /* 0x000000000000794d */ /* 0x000fea0003800000 */
.L_x_0:
[----:B------:R-:W-:-:S00]  /*0a10*/  BRA `(.L_x_0) ;  /* 0xfffffffc00fc7947 */ /* 0x000fc0000383ffff */
[----:B------:R-:W-:-:S00]  /*0a20*/  NOP ;  /* 0x0000000000007918 */ /* 0x000fc00000000000 */
        /* <DEDUP_REMOVED lines=13> */
.L_x_154:


//--------------------- .text._Z34apply_euler_and_interaction_kerneliiiP7double2S0_S0_S0_S0_ --------------------------
	.section	.text._Z34apply_euler_and_interaction_kerneliiiP7double2S0_S0_S0_S0_,"ax",@progbits
	.align	128
        .global         _Z34apply_euler_and_interaction_kerneliiiP7double2S0_S0_S0_S0_
        .type           _Z34apply_euler_and_interaction_kerneliiiP7double2S0_S0_S0_S0_,@function
        .size           _Z34apply_euler_and_interaction_kerneliiiP7double2S0_S0_S0_S0_,(.L_x_155 - _Z34apply_euler_and_interaction_kerneliiiP7double2S0_S0_S0_S0_)
        .other          _Z34apply_euler_and_interaction_kerneliiiP7double2S0_S0_S0_S0_,@"STO_CUDA_ENTRY STV_DEFAULT"
_Z34apply_euler_and_interaction_kerneliiiP7double2S0_S0_S0_S0_:
.text._Z34apply_euler_and_interaction_kerneliiiP7double2S0_S0_S0_S0_:
[----:B------:R-:W-:Y:S01]  /*0000*/  LDC R1, c[0x0][0x37c] ;  /* 0x0000df00ff017b82 */ /* 0x000fe20000000800 */
[----:B------:R-:W0:Y:S07]  /*0010*/  S2R R2, SR_TID.X ;  /* 0x0000000000027919 */ /* 0x000e2e0000002100 */
[----:B------:R-:W1:Y:S01]  /*0020*/  LDC.64 R4, c[0x0][0x380] ;  /* 0x0000e000ff047b82 */ /* 0x000e620000000a00 */
[----:B------:R-:W2:Y:S07]  /*0030*/  LDCU UR5, c[0x0][0x388] ;  /* 0x00007100ff0577ac */ /* 0x000eae0008000800 */
[----:B------:R-:W0:Y:S08]  /*0040*/  S2UR UR4, SR_CTAID.X ;  /* 0x00000000000479c3 */ /* 0x000e300000002500 */
[----:B------:R-:W0:Y:S01]  /*0050*/  LDC R3, c[0x0][0x360] ;  /* 0x0000d800ff037b82 */ /* 0x000e220000000800 */
[----:B-1----:R-:W-:-:S02]  /*0060*/  IMAD R0, R5, R4, RZ ;  /* 0x0000000405007224 */ /* 0x002fc400078e02ff */
[----:B0-----:R-:W-:Y:S02]  /*0070*/  IMAD R3, R3, UR4, R2 ;  /* 0x0000000403037c24 */ /* 0x001fe4000f8e0202 */
[----:B--2---:R-:W-:-:S05]  /*0080*/  IMAD R2, R0, UR5, RZ ;  /* 0x0000000500027c24 */ /* 0x004fca000f8e02ff */
[----:B------:R-:W-:-:S13]  /*0090*/  ISETP.GE.AND P0, PT, R3, R2, PT ;  /* 0x000000020300720c */ /* 0x000fda0003f06270 */
[----:B------:R-:W-:Y:S05]  /*00a0*/  @P0 EXIT ;  /* 0x000000000000094d */ /* 0x000fea0003800000 */
[----:B------:R-:W-:Y:S01]  /*00b0*/  IABS R13, R4 ;  /* 0x00000004000d7213 */ /* 0x000fe20000000000 */
[----:B------:R-:W0:Y:S01]  /*00c0*/  LDCU.64 UR4, c[0x0][0x358] ;  /* 0x00006b00ff0477ac */ /* 0x000e220008000a00 */
[----:B------:R-:W-:Y:S01]  /*00d0*/  IABS R10, R3 ;  /* 0x00000003000a7213 */ /* 0x000fe20000000000 */
[----:B------:R-:W1:Y:S01]  /*00e0*/  LDC.64 R16, c[0x0][0x398] ;  /* 0x0000e600ff107b82 */ /* 0x000e620000000a00 */
[----:B------:R-:W2:Y:S07]  /*00f0*/  I2F.RP R2, R13 ;  /* 0x0000000d00027306 */ /* 0x000eae0000209400 */
[----:B------:R-:W3:Y:S01]  /*0100*/  LDC.64 R18, c[0x0][0x390] ;  /* 0x0000e400ff127b82 */ /* 0x000ee20000000a00 */
[----:B--2---:R-:W2:Y:S02]  /*0110*/  MUFU.RCP R2, R2 ;  /* 0x0000000200027308 */ /* 0x004ea40000001000 */
[----:B--2---:R-:W-:Y:S01]  /*0120*/  VIADD R8, R2, 0xffffffe ;  /* 0x0ffffffe02087836 */ /* 0x004fe20000000000 */
[----:B------:R-:W-:-:S05]  /*0130*/  IABS R2, R5 ;  /* 0x0000000500027213 */ /* 0x000fca0000000000 */
[----:B------:R2:W4:Y:S08]  /*0140*/  F2I.FTZ.U32.TRUNC.NTZ R9, R8 ;  /* 0x0000000800097305 */ /* 0x000530000021f000 */
[----:B------:R-:W5:Y:S01]  /*0150*/  I2F.RP R11, R2 ;  /* 0x00000002000b7306 */ /* 0x000f620000209400 */
[----:B--2---:R-:W-:Y:S02]  /*0160*/  IMAD.MOV.U32 R8, RZ, RZ, RZ ;  /* 0x000000ffff087224 */ /* 0x004fe400078e00ff */
[----:B----4-:R-:W-:-:S04]  /*0170*/  IMAD.MOV R6, RZ, RZ, -R9 ;  /* 0x000000ffff067224 */ /* 0x010fc800078e0a09 */
[----:B------:R-:W-:Y:S01]  /*0180*/  IMAD R7, R6, R13, RZ ;  /* 0x0000000d06077224 */ /* 0x000fe200078e02ff */
[----:B------:R-:W-:-:S03]  /*0190*/  MOV R6, R10 ;  /* 0x0000000a00067202 */ /* 0x000fc60000000f00 */
[----:B------:R-:W-:Y:S01]  /*01a0*/  IMAD.HI.U32 R9, R9, R7, R8 ;  /* 0x0000000709097227 */ /* 0x000fe200078e0008 */
[----:B------:R-:W-:Y:S01]  /*01b0*/  IABS R7, R0 ;  /* 0x0000000000077213 */ /* 0x000fe20000000000 */
[----:B-----5:R-:W2:Y:S04]  /*01c0*/  MUFU.RCP R11, R11 ;  /* 0x0000000b000b7308 */ /* 0x020ea80000001000 */
[----:B------:R-:W-:-:S04]  /*01d0*/  IMAD.HI.U32 R10, R9, R6, RZ ;  /* 0x00000006090a7227 */ /* 0x000fc800078e00ff */
[----:B------:R-:W4:Y:S01]  /*01e0*/  I2F.RP R14, R7 ;  /* 0x00000007000e7306 */ /* 0x000f220000209400 */
[----:B------:R-:W-:-:S05]  /*01f0*/  IADD3 R8, PT, PT, -R10, RZ, RZ ;  /* 0x000000ff0a087210 */ /* 0x000fca0007ffe1ff */
[----:B------:R-:W-:Y:S01]  /*0200*/  IMAD R8, R13, R8, R6 ;  /* 0x000000080d087224 */ /* 0x000fe200078e0206 */
[----:B--2---:R-:W-:-:S04]  /*0210*/  IADD3 R12, PT, PT, R11, 0xffffffe, RZ ;  /* 0x0ffffffe0b0c7810 */ /* 0x004fc80007ffe0ff */
[----:B------:R-:W-:Y:S01]  /*0220*/  ISETP.GT.U32.AND P1, PT, R13, R8, PT ;  /* 0x000000080d00720c */ /* 0x000fe20003f24070 */
[----:B----4-:R-:W2:-:S12]  /*0230*/  MUFU.RCP R14, R14 ;  /* 0x0000000e000e7308 */ /* 0x010e980000001000 */
[----:B------:R-:W-:Y:S01]  /*0240*/  @!P1 IMAD.IADD R8, R8, 0x1, -R13 ;  /* 0x0000000108089824 */ /* 0x000fe200078e0a0d */
[----:B------:R-:W-:Y:S02]  /*0250*/  @!P1 IADD3 R10, PT, PT, R10, 0x1, RZ ;  /* 0x000000010a0a9810 */ /* 0x000fe40007ffe0ff */
[----:B------:R-:W-:Y:S02]  /*0260*/  ISETP.NE.AND P1, PT, R4, RZ, PT ;  /* 0x000000ff0400720c */ /* 0x000fe40003f25270 */
[----:B------:R-:W-:Y:S02]  /*0270*/  ISETP.GE.U32.AND P0, PT, R8, R13, PT ;  /* 0x0000000d0800720c */ /* 0x000fe40003f06070 */
[----:B------:R-:W-:Y:S01]  /*0280*/  LOP3.LUT R8, R3, R4, RZ, 0x3c, !PT ;  /* 0x0000000403087212 */ /* 0x000fe200078e3cff */
[----:B------:R4:W5:Y:S03]  /*0290*/  F2I.FTZ.U32.TRUNC.NTZ R13, R12 ;  /* 0x0000000c000d7305 */ /* 0x000966000021f000 */
[----:B------:R-:W-:Y:S01]  /*02a0*/  ISETP.GE.AND P2, PT, R8, RZ, PT ;  /* 0x000000ff0800720c */ /* 0x000fe20003f46270 */
[----:B--2---:R-:W-:-:S04]  /*02b0*/  VIADD R8, R14, 0xffffffe ;  /* 0x0ffffffe0e087836 */ /* 0x004fc80000000000 */
[----:B------:R-:W2:Y:S01]  /*02c0*/  F2I.FTZ.U32.TRUNC.NTZ R9, R8 ;  /* 0x0000000800097305 */ /* 0x000ea2000021f000 */
[----:B----4-:R-:W-:Y:S02]  /*02d0*/  IMAD.MOV.U32 R12, RZ, RZ, RZ ;  /* 0x000000ffff0c7224 */ /* 0x010fe400078e00ff */
[----:B------:R-:W-:Y:S01]  /*02e0*/  @P0 VIADD R10, R10, 0x1 ;  /* 0x000000010a0a0836 */ /* 0x000fe20000000000 */
[----:B-----5:R-:W-:-:S04]  /*02f0*/  IADD3 R11, PT, PT, RZ, -R13, RZ ;  /* 0x8000000dff0b7210 */ /* 0x020fc80007ffe0ff */
[----:B------:R-:W-:Y:S01]  /*0300*/  @!P2 IMAD.MOV R10, RZ, RZ, -R10 ;  /* 0x000000ffff0aa224 */ /* 0x000fe200078e0a0a */
[----:B------:R-:W-:Y:S01]  /*0310*/  @!P1 LOP3.LUT R10, RZ, R4, RZ, 0x33, !PT ;  /* 0x00000004ff0a9212 */ /* 0x000fe200078e33ff */
[----:B------:R-:W-:-:S03]  /*0320*/  IMAD R11, R11, R2, RZ ;  /* 0x000000020b0b7224 */ /* 0x000fc600078e02ff */
[----:B------:R-:W-:Y:S02]  /*0330*/  IABS R14, R10 ;  /* 0x0000000a000e7213 */ /* 0x000fe40000000000 */
[----:B--2---:R-:W-:Y:S01]  /*0340*/  IADD3 R8, PT, PT, RZ, -R9, RZ ;  /* 0x80000009ff087210 */ /* 0x004fe20007ffe0ff */
[----:B------:R-:W-:Y:S01]  /*0350*/  IMAD.HI.U32 R12, R13, R11, R12 ;  /* 0x0000000b0d0c7227 */ /* 0x000fe200078e000c */
[----:B------:R-:W-:Y:S02]  /*0360*/  MOV R11, R14 ;  /* 0x0000000e000b7202 */ /* 0x000fe40000000f00 */
[----:B------:R-:W-:Y:S01]  /*0370*/  IABS R14, R0 ;  /* 0x00000000000e7213 */ /* 0x000fe20000000000 */
[----:B------:R-:W-:Y:S02]  /*0380*/  IMAD R13, R8, R7, RZ ;  /* 0x00000007080d7224 */ /* 0x000fe400078e02ff */
[----:B------:R-:W-:Y:S02]  /*0390*/  IMAD.MOV.U32 R8, RZ, RZ, RZ ;  /* 0x000000ffff087224 */ /* 0x000fe400078e00ff */
[----:B------:R-:W-:-:S04]  /*03a0*/  IMAD.HI.U32 R12, R12, R11, RZ ;  /* 0x0000000b0c0c7227 */ /* 0x000fc800078e00ff */
[----:B------:R-:W-:Y:S01]  /*03b0*/  IMAD.HI.U32 R9, R9, R13, R8 ;  /* 0x0000000d09097227 */ /* 0x000fe200078e0008 */
[----:B------:R-:W-:-:S03]  /*03c0*/  IADD3 R8, PT, PT, RZ, -R14, RZ ;  /* 0x8000000eff087210 */ /* 0x000fc60007ffe0ff */
[----:B------:R-:W-:Y:S02]  /*03d0*/  IMAD.MOV R12, RZ, RZ, -R12 ;  /* 0x000000ffff0c7224 */ /* 0x000fe400078e0a0c */
[----:B------:R-:W-:-:S04]  /*03e0*/  IMAD.HI.U32 R15, R9, R6, RZ ;  /* 0x00000006090f7227 */ /* 0x000fc800078e00ff */
[C---:B------:R-:W-:Y:S02]  /*03f0*/  IMAD R11, R2.reuse, R12, R11 ;  /* 0x0000000c020b7224 */ /* 0x040fe400078e020b */
[----:B------:R-:W-:Y:S01]  /*0400*/  IMAD R6, R15, R8, R6 ;  /* 0x000000080f067224 */ /* 0x000fe200078e0206 */
[----:B------:R-:W2:Y:S02]  /*0410*/  LDC.64 R12, c[0x0][0x3b0] ;  /* 0x0000ec00ff0c7b82 */ /* 0x000ea40000000a00 */
[----:B------:R-:W-:Y:S02]  /*0420*/  ISETP.GT.U32.AND P0, PT, R2, R11, PT ;  /* 0x0000000b0200720c */ /* 0x000fe40003f04070 */
[----:B------:R-:W-:-:S04]  /*0430*/  ISETP.GT.U32.AND P2, PT, R7, R6, PT ;  /* 0x000000060700720c */ /* 0x000fc80003f44070 */
[----:B------:R-:W4:Y:S07]  /*0440*/  LDC.64 R8, c[0x0][0x3a8] ;  /* 0x0000ea00ff087b82 */ /* 0x000f2e0000000a00 */
[----:B------:R-:W-:Y:S02]  /*0450*/  @!P0 IADD3 R11, PT, PT, R11, -R2, RZ ;  /* 0x800000020b0b8210 */ /* 0x000fe40007ffe0ff */
[----:B------:R-:W-:Y:S01]  /*0460*/  @!P2 IMAD.IADD R6, R6, 0x1, -R7 ;  /* 0x000000010606a824 */ /* 0x000fe200078e0a07 */
[----:B------:R-:W-:-:S02]  /*0470*/  @!P2 IADD3 R15, PT, PT, R15, 0x1, RZ ;  /* 0x000000010f0fa810 */ /* 0x000fc40007ffe0ff */
[----:B------:R-:W-:Y:S02]  /*0480*/  ISETP.GT.U32.AND P3, PT, R2, R11, PT ;  /* 0x0000000b0200720c */ /* 0x000fe40003f64070 */
[----:B------:R-:W-:Y:S02]  /*0490*/  ISETP.GE.U32.AND P0, PT, R6, R7, PT ;  /* 0x000000070600720c */ /* 0x000fe40003f06070 */
[----:B------:R-:W-:Y:S02]  /*04a0*/  LOP3.LUT R6, R3, R0, RZ, 0x3c, !PT ;  /* 0x0000000003067212 */ /* 0x000fe400078e3cff */
[----:B------:R-:W-:Y:S02]  /*04b0*/  ISETP.NE.AND P2, PT, R0, RZ, PT ;  /* 0x000000ff0000720c */ /* 0x000fe40003f45270 */
[----:B------:R-:W-:Y:S02]  /*04c0*/  ISETP.GE.AND P1, PT, R6, RZ, PT ;  /* 0x000000ff0600720c */ /* 0x000fe40003f26270 */
[----:B------:R-:W5:Y:S03]  /*04d0*/  LDC.64 R6, c[0x0][0x3a0] ;  /* 0x0000e800ff067b82 */ /* 0x000f660000000a00 */
[----:B------:R-:W-:Y:S01]  /*04e0*/  @!P3 IMAD.IADD R11, R11, 0x1, -R2 ;  /* 0x000000010b0bb824 */ /* 0x000fe200078e0a02 */
[----:B------:R-:W-:Y:S01]  /*04f0*/  ISETP.GE.AND P3, PT, R10, RZ, PT ;  /* 0x000000ff0a00720c */ /* 0x000fe20003f66270 */
[----:B------:R-:W-:Y:S01]  /*0500*/  IMAD.MOV R10, RZ, RZ, -R10 ;  /* 0x000000ffff0a7224 */ /* 0x000fe200078e0a0a */
[----:B------:R-:W-:-:S02]  /*0510*/  @P0 IADD3 R15, PT, PT, R15, 0x1, RZ ;  /* 0x000000010f0f0810 */ /* 0x000fc40007ffe0ff */
[----:B------:R-:W-:-:S03]  /*0520*/  ISETP.NE.AND P0, PT, R5, RZ, PT ;  /* 0x000000ff0500720c */ /* 0x000fc60003f05270 */
[----:B------:R-:W-:Y:S01]  /*0530*/  @!P1 IMAD.MOV R15, RZ, RZ, -R15 ;  /* 0x000000ffff0f9224 */ /* 0x000fe200078e0a0f */
[----:B------:R-:W-:-:S05]  /*0540*/  @!P2 LOP3.LUT R15, RZ, R0, RZ, 0x33, !PT ;  /* 0x00000000ff0fa212 */ /* 0x000fca00078e33ff */
[----:B------:R-:W-:Y:S01]  /*0550*/  @!P3 IADD3 R11, PT, PT, -R11, RZ, RZ ;  /* 0x000000ff0b0bb210 */ /* 0x000fe20007ffe1ff */
[----:B--2---:R-:W-:-:S03]  /*0560*/  IMAD.WIDE R12, R15, 0x10, R12 ;  /* 0x000000100f0c7825 */ /* 0x004fc600078e020c */
[----:B------:R-:W-:Y:S01]  /*0570*/  @!P0 LOP3.LUT R11, RZ, R5, RZ, 0x33, !PT ;  /* 0x00000005ff0b8212 */ /* 0x000fe200078e33ff */
[----:B------:R-:W-:Y:S02]  /*0580*/  IMAD R5, R4, R10, R3 ;  /* 0x0000000a04057224 */ /* 0x000fe400078e0203 */
[----:B0-----:R-:W2:Y:S02]  /*0590*/  LDG.E.128 R12, desc[UR4][R12.64] ;  /* 0x000000040c0c7981 */ /* 0x001ea4000c1e1d00 */
[----:B----4-:R-:W-:-:S04]  /*05a0*/  IMAD.WIDE R8, R11, 0x10, R8 ;  /* 0x000000100b087825 */ /* 0x010fc800078e0208 */
[----:B-----5:R-:W-:Y:S02]  /*05b0*/  IMAD.WIDE R6, R5, 0x10, R6 ;  /* 0x0000001005067825 */ /* 0x020fe400078e0206 */
[----:B------:R-:W4:Y:S04]  /*05c0*/  LDG.E.128 R8, desc[UR4][R8.64] ;  /* 0x0000000408087981 */ /* 0x000f28000c1e1d00 */
[----:B------:R-:W5:Y:S01]  /*05d0*/  LDG.E.128 R4, desc[UR4][R6.64] ;  /* 0x0000000406047981 */ /* 0x000f62000c1e1d00 */
[----:B-1----:R-:W-:-:S04]  /*05e0*/  IMAD.WIDE R20, R3, 0x10, R16 ;  /* 0x0000001003147825 */ /* 0x002fc800078e0210 */
[----:B---3--:R-:W-:Y:S02]  /*05f0*/  IMAD.WIDE R2, R3, 0x10, R18 ;  /* 0x0000001003027825 */ /* 0x008fe400078e0212 */
[----:B------:R-:W3:Y:S04]  /*0600*/  LDG.E.128 R20, desc[UR4][R20.64] ;  /* 0x0000000414147981 */ /* 0x000ee8000c1e1d00 */
[----:B------:R-:W3:Y:S01]  /*0610*/  LDG.E.128 R16, desc[UR4][R2.64] ;  /* 0x0000000402107981 */ /* 0x000ee2000c1e1d00 */
[----:B--2---:R-:W-:Y:S02]  /*0620*/  DMUL R14, R14, R14 ;  /* 0x0000000e0e0e7228 */ /* 0x004fe40000000000 */
[----:B----4-:R-:W-:-:S06]  /*0630*/  DMUL R10, R10, R10 ;  /* 0x0000000a0a0a7228 */ /* 0x010fcc0000000000 */
[----:B------:R-:W-:Y:S02]  /*0640*/  DFMA R14, R12, R12, R14 ;  /* 0x0000000c0c0e722b */ /* 0x000fe4000000000e */
[----:B-----5:R-:W-:Y:S02]  /*0650*/  DMUL R12, R6, R6 ;  /* 0x00000006060c7228 */ /* 0x020fe40000000000 */
[----:B------:R-:W-:-:S06]  /*0660*/  DFMA R10, R8, R8, R10 ;  /* 0x00000008080a722b */ /* 0x000fcc000000000a */
[----:B------:R-:W-:Y:S02]  /*0670*/  DFMA R12, R4, R4, R12 ;  /* 0x00000004040c722b */ /* 0x000fe4000000000c */
[----:B---3--:R-:W-:Y:S02]  /*0680*/  DMUL R4, R22, R18 ;  /* 0x0000001216047228 */ /* 0x008fe40000000000 */
[----:B------:R-:W-:Y:S02]  /*0690*/  DMUL R10, R14, R10 ;  /* 0x0000000a0e0a7228 */ /* 0x000fe40000000000 */
[----:B------:R-:W-:-:S04]  /*06a0*/  DMUL R18, R20, R18 ;  /* 0x0000001214127228 */ /* 0x000fc80000000000 */
[----:B------:R-:W-:Y:S02]  /*06b0*/  DFMA R4, R20, R16, -R4 ;  /* 0x000000101404722b */ /* 0x000fe40000000804 */
[----:B------:R-:W-:Y:S02]  /*06c0*/  DMUL R10, R10, R12 ;  /* 0x0000000c0a0a7228 */ /* 0x000fe40000000000 */
[----:B------:R-:W-:-:S06]  /*06d0*/  DFMA R18, R22, R16, R18 ;  /* 0x000000101612722b */ /* 0x000fcc0000000012 */
[C---:B------:R-:W-:Y:S02]  /*06e0*/  DMUL R4, R10.reuse, R4 ;  /* 0x000000040a047228 */ /* 0x040fe40000000000 */
[----:B------:R-:W-:-:S07]  /*06f0*/  DMUL R6, R10, R18 ;  /* 0x000000120a067228 */ /* 0x000fce0000000000 */
[----:B------:R-:W-:Y:S01]  /*0700*/  STG.E.128 desc[UR4][R2.64], R4 ;  /* 0x0000000402007986 */ /* 0x000fe2000c101d04 */
[----:B------:R-:W-:Y:S05]  /*0710*/  EXIT ;  /* 0x000000000000794d */ /* 0x000fea0003800000 */
.L_x_1:
        /* <DEDUP_REMOVED lines=14> */
.L_x_155:


//--------------------- .text._Z30convert_real_to_complex_kerneliiiPdP7double2 --------------------------
	.section	.text._Z30convert_real_to_complex_kerneliiiPdP7double2,"ax",@progbits
	.align	128
        .global         _Z30convert_real_to_complex_kerneliiiPdP7double2
        .type           _Z30convert_real_to_complex_kerneliiiPdP7double2,@function
        .size           _Z30convert_real_to_complex_kerneliiiPdP7double2,(.L_x_156 - _Z30convert_real_to_complex_kerneliiiPdP7double2)
        .other          _Z30convert_real_to_complex_kerneliiiPdP7double2,@"STO_CUDA_ENTRY STV_DEFAULT"
_Z30convert_real_to_complex_kerneliiiPdP7double2:
.text._Z30convert_real_to_complex_kerneliiiPdP7double2:
[----:B------:R-:W-:Y:S01]  /*0000*/  LDC R1, c[0x0][0x37c] ;  /* 0x0000df00ff017b82 */ /* 0x000fe20000000800 */
[----:B------:R-:W0:Y:S07]  /*0010*/  S2R R0, SR_TID.X ;  /* 0x0000000000007919 */ /* 0x000e2e0000002100 */
[----:B------:R-:W0:Y:S01]  /*0020*/  S2UR UR7, SR_CTAID.X ;  /* 0x00000000000779c3 */ /* 0x000e220000002500 */
[----:B------:R-:W1:Y:S01]  /*0030*/  LDCU.64 UR4, c[0x0][0x380] ;  /* 0x00007000ff0477ac */ /* 0x000e620008000a00 */
[----:B------:R-:W2:Y:S06]  /*0040*/  LDCU UR6, c[0x0][0x388] ;  /* 0x00007100ff0677ac */ /* 0x000eac0008000800 */
[----:B------:R-:W0:Y:S01]  /*0050*/  LDC R11, c[0x0][0x360] ;  /* 0x0000d800ff0b7b82 */ /* 0x000e220000000800 */
[----:B-1----:R-:W-:-:S04]  /*0060*/  UIMAD UR4, UR5, UR4, URZ ;  /* 0x00000004050472a4 */ /* 0x002fc8000f8e02ff */
[----:B--2---:R-:W-:Y:S01]  /*0070*/  UIMAD UR4, UR4, UR6, URZ ;  /* 0x00000006040472a4 */ /* 0x004fe2000f8e02ff */
[----:B0-----:R-:W-:-:S05]  /*0080*/  IMAD R11, R11, UR7, R0 ;  /* 0x000000070b0b7c24 */ /* 0x001fca000f8e0200 */
[----:B------:R-:W-:-:S13]  /*0090*/  ISETP.GE.AND P0, PT, R11, UR4, PT ;  /* 0x000000040b007c0c */ /* 0x000fda000bf06270 */
[----:B------:R-:W-:Y:S05]  /*00a0*/  @P0 EXIT ;  /* 0x000000000000094d */ /* 0x000fea0003800000 */
[----:B------:R-:W0:Y:S01]  /*00b0*/  LDC.64 R2, c[0x0][0x390] ;  /* 0x0000e400ff027b82 */ /* 0x000e220000000a00 */
[----:B------:R-:W1:Y:S07]  /*00c0*/  LDCU.64 UR4, c[0x0][0x358] ;  /* 0x00006b00ff0477ac */ /* 0x000e6e0008000a00 */
[----:B------:R-:W2:Y:S01]  /*00d0*/  LDC.64 R8, c[0x0][0x398] ;  /* 0x0000e600ff087b82 */ /* 0x000ea20000000a00 */
[----:B0-----:R-:W-:-:S05]  /*00e0*/  IMAD.WIDE R2, R11, 0x8, R2 ;  /* 0x000000080b027825 */ /* 0x001fca00078e0202 */
[----:B-1----:R-:W3:Y:S01]  /*00f0*/  LDG.E.64 R4, desc[UR4][R2.64] ;  /* 0x0000000402047981 */ /* 0x002ee2000c1e1b00 */
[----:B------:R-:W-:Y:S01]  /*0100*/  CS2R R6, SRZ ;  /* 0x0000000000067805 */ /* 0x000fe2000001ff00 */
[----:B--2---:R-:W-:-:S05]  /*0110*/  IMAD.WIDE R8, R11, 0x10, R8 ;  /* 0x000000100b087825 */ /* 0x004fca00078e0208 */
[----:B---3--:R-:W-:Y:S01]  /*0120*/  STG.E.128 desc[UR4][R8.64], R4 ;  /* 0x0000000408007986 */ /* 0x008fe2000c101d04 */
[----:B------:R-:W-:Y:S05]  /*0130*/  EXIT ;  /* 0x000000000000794d */ /* 0x000fea0003800000 */
.L_x_2:
        /* <DEDUP_REMOVED lines=12> */
.L_x_156:


//--------------------- .text._Z22assign_charge_grid_gpuiiPdS_S_S_S_S_S_iiiS_ --------------------------
	.section	.text._Z22assign_charge_grid_gpuiiPdS_S_S_S_S_S_iiiS_,"ax",@progbits
	.align	128
        .global         _Z22assign_charge_grid_gpuiiPdS_S_S_S_S_S_iiiS_
        .type           _Z22assign_charge_grid_gpuiiPdS_S_S_S_S_S_iiiS_,@function
        .size           _Z22assign_charge_grid_gpuiiPdS_S_S_S_S_S_iiiS_,(.L_x_157 - _Z22assign_charge_grid_gpuiiPdS_S_S_S_S_S_iiiS_)
        .other          _Z22assign_charge_grid_gpuiiPdS_S_S_S_S_S_iiiS_,@"STO_CUDA_ENTRY STV_DEFAULT"
_Z22assign_charge_grid_gpuiiPdS_S_S_S_S_S_iiiS_:
.text._Z22assign_charge_grid_gpuiiPdS_S_S_S_S_S_iiiS_:
[----:B------:R-:W-:Y:S01]  /*0000*/  LDC R1, c[0x0][0x37c] ;  /* 0x0000df00ff017b82 */ /* 0x000fe20000000800 */
[----:B------:R-:W0:Y:S01]  /*0010*/  S2R R15, SR_CTAID.X ;  /* 0x00000000000f7919 */ /* 0x000e220000002500 */
[----:B------:R-:W0:Y:S02]  /*0020*/  LDCU UR4, c[0x0][0x380] ;  /* 0x00007000ff0477ac */ /* 0x000e240008000800 */
[----:B0-----:R-:W-:-:S13]  /*0030*/  ISETP.GE.AND P0, PT, R15, UR4, PT ;  /* 0x000000040f007c0c */ /* 0x001fda000bf06270 */
[----:B------:R-:W-:Y:S05]  /*0040*/  @P0 EXIT ;  /* 0x000000000000094d */ /* 0x000fea0003800000 */
[----:B------:R-:W0:Y:S01]  /*0050*/  LDC R14, c[0x0][0x384] ;  /* 0x0000e100ff0e7b82 */ /* 0x000e220000000800 */
[----:B------:R-:W1:Y:S01]  /*0060*/  S2R R2, SR_TID.X ;  /* 0x0000000000027919 */ /* 0x000e620000002100 */
[----:B0-----:R-:W-:-:S04]  /*0070*/  IMAD R3, R14, R14, RZ ;  /* 0x0000000e0e037224 */ /* 0x001fc800078e02ff */
[----:B------:R-:W-:-:S05]  /*0080*/  IMAD R5, R3, R14, RZ ;  /* 0x0000000e03057224 */ /* 0x000fca00078e02ff */
[----:B-1----:R-:W-:-:S13]  /*0090*/  ISETP.GE.AND P0, PT, R2, R5, PT ;  /* 0x000000050200720c */ /* 0x002fda0003f06270 */
[----:B------:R-:W-:Y:S05]  /*00a0*/  @P0 EXIT ;  /* 0x000000000000094d */ /* 0x000fea0003800000 */
[----:B------:R-:W0:Y:S01]  /*00b0*/  I2F.U32.RP R6, R3 ;  /* 0x0000000300067306 */ /* 0x000e220000209000 */
[----:B------:R-:W-:Y:S01]  /*00c0*/  IMAD.MOV R7, RZ, RZ, -R3 ;  /* 0x000000ffff077224 */ /* 0x000fe200078e0a03 */
[----:B------:R-:W-:Y:S01]  /*00d0*/  IABS R8, R14 ;  /* 0x0000000e00087213 */ /* 0x000fe20000000000 */
[----:B------:R-:W1:Y:S01]  /*00e0*/  LDC.64 R10, c[0x0][0x398] ;  /* 0x0000e600ff0a7b82 */ /* 0x000e620000000a00 */
[----:B------:R-:W-:Y:S01]  /*00f0*/  ISETP.NE.U32.AND P2, PT, R3, RZ, PT ;  /* 0x000000ff0300720c */ /* 0x000fe20003f45070 */
[----:B------:R-:W2:Y:S01]  /*0100*/  LDCU.64 UR4, c[0x0][0x358] ;  /* 0x00006b00ff0477ac */ /* 0x000ea20008000a00 */
[----:B------:R-:W3:Y:S01]  /*0110*/  LDCU.64 UR8, c[0x0][0x3c0] ;  /* 0x00007800ff0877ac */ /* 0x000ee20008000a00 */
[----:B------:R-:W4:Y:S01]  /*0120*/  LDCU UR6, c[0x0][0x3c8] ;  /* 0x00007900ff0677ac */ /* 0x000f220008000800 */
[----:B0-----:R-:W0:Y:S02]  /*0130*/  MUFU.RCP R6, R6 ;  /* 0x0000000600067308 */ /* 0x001e240000001000 */
[----:B0-----:R-:W-:-:S06]  /*0140*/  VIADD R4, R6, 0xffffffe ;  /* 0x0ffffffe06047836 */ /* 0x001fcc0000000000 */
[----:B------:R-:W0:Y:S08]  /*0150*/  I2F.RP R6, R8 ;  /* 0x0000000800067306 */ /* 0x000e300000209400 */
[----:B------:R5:W2:Y:S08]  /*0160*/  F2I.FTZ.U32.TRUNC.NTZ R5, R4 ;  /* 0x0000000400057305 */ /* 0x000ab0000021f000 */
[----:B0-----:R-:W0:Y:S01]  /*0170*/  MUFU.RCP R6, R6 ;  /* 0x0000000600067308 */ /* 0x001e220000001000 */
[----:B-----5:R-:W-:-:S02]  /*0180*/  HFMA2 R4, -RZ, RZ, 0, 0 ;  /* 0x00000000ff047431 */ /* 0x020fc400000001ff */
[----:B--2---:R-:W-:-:S04]  /*0190*/  IMAD R7, R7, R5, RZ ;  /* 0x0000000507077224 */ /* 0x004fc800078e02ff */
[----:B------:R-:W-:-:S06]  /*01a0*/  IMAD.HI.U32 R5, R5, R7, R4 ;  /* 0x0000000705057227 */ /* 0x000fcc00078e0004 */
[----:B------:R-:W-:-:S04]  /*01b0*/  IMAD.HI.U32 R0, R5, R2, RZ ;  /* 0x0000000205007227 */ /* 0x000fc800078e00ff */
[----:B------:R-:W-:-:S04]  /*01c0*/  IMAD.MOV R5, RZ, RZ, -R0 ;  /* 0x000000ffff057224 */ /* 0x000fc800078e0a00 */
[----:B------:R-:W-:-:S05]  /*01d0*/  IMAD R4, R3, R5, R2 ;  /* 0x0000000503047224 */ /* 0x000fca00078e0202 */
[----:B------:R-:W-:-:S13]  /*01e0*/  ISETP.GE.U32.AND P0, PT, R4, R3, PT ;  /* 0x000000030400720c */ /* 0x000fda0003f06070 */
[----:B------:R-:W-:Y:S02]  /*01f0*/  @P0 IMAD.IADD R4, R4, 0x1, -R3 ;  /* 0x0000000104040824 */ /* 0x000fe400078e0a03 */
[----:B------:R-:W-:-:S03]  /*0200*/  @P0 VIADD R0, R0, 0x1 ;  /* 0x0000000100000836 */ /* 0x000fc60000000000 */
[----:B------:R-:W-:Y:S02]  /*0210*/  ISETP.GE.U32.AND P1, PT, R4, R3, PT ;  /* 0x000000030400720c */ /* 0x000fe40003f26070 */
[----:B0-----:R-:W-:-:S04]  /*0220*/  IADD3 R4, PT, PT, R6, 0xffffffe, RZ ;  /* 0x0ffffffe06047810 */ /* 0x001fc80007ffe0ff */
[----:B------:R0:W2:Y:S07]  /*0230*/  F2I.FTZ.U32.TRUNC.NTZ R5, R4 ;  /* 0x0000000400057305 */ /* 0x0000ae000021f000 */
[----:B------:R-:W-:Y:S01]  /*0240*/  @P1 VIADD R0, R0, 0x1 ;  /* 0x0000000100001836 */ /* 0x000fe20000000000 */
[----:B------:R-:W-:Y:S02]  /*0250*/  @!P2 LOP3.LUT R0, RZ, R3, RZ, 0x33, !PT ;  /* 0x00000003ff00a212 */ /* 0x000fe400078e33ff */
[----:B0-----:R-:W-:-:S03]  /*0260*/  MOV R4, RZ ;  /* 0x000000ff00047202 */ /* 0x001fc60000000f00 */
[----:B------:R-:W-:Y:S01]  /*0270*/  IMAD.MOV R7, RZ, RZ, -R0 ;  /* 0x000000ffff077224 */ /* 0x000fe200078e0a00 */
[----:B--2---:R-:W-:-:S03]  /*0280*/  IADD3 R9, PT, PT, RZ, -R5, RZ ;  /* 0x80000005ff097210 */ /* 0x004fc60007ffe0ff */
[----:B------:R-:W-:Y:S02]  /*0290*/  IMAD R3, R3, R7, R2 ;  /* 0x0000000703037224 */ /* 0x000fe400078e0202 */
[----:B------:R-:W-:Y:S01]  /*02a0*/  IMAD R7, R9, R8, RZ ;  /* 0x0000000809077224 */ /* 0x000fe200078e02ff */
[----:B------:R-:W-:Y:S02]  /*02b0*/  IABS R9, R2 ;  /* 0x0000000200097213 */ /* 0x000fe40000000000 */
[----:B------:R-:W-:Y:S01]  /*02c0*/  IABS R13, R3 ;  /* 0x00000003000d7213 */ /* 0x000fe20000000000 */
[----:B------:R-:W-:Y:S01]  /*02d0*/  IMAD.HI.U32 R4, R5, R7, R4 ;  /* 0x0000000705047227 */ /* 0x000fe200078e0004 */
[----:B------:R-:W-:Y:S01]  /*02e0*/  LOP3.LUT R12, R3, R14, RZ, 0x3c, !PT ;  /* 0x0000000e030c7212 */ /* 0x000fe200078e3cff */
[----:B------:R-:W0:Y:S03]  /*02f0*/  LDC.64 R6, c[0x0][0x388] ;  /* 0x0000e200ff067b82 */ /* 0x000e260000000a00 */
[----:B------:R-:W-:Y:S01]  /*0300*/  ISETP.GE.AND P2, PT, R12, RZ, PT ;  /* 0x000000ff0c00720c */ /* 0x000fe20003f46270 */
[----:B------:R-:W-:-:S04]  /*0310*/  IMAD.HI.U32 R16, R4, R13, RZ ;  /* 0x0000000d04107227 */ /* 0x000fc800078e00ff */
[----:B------:R-:W-:-:S04]  /*0320*/  IMAD.HI.U32 R4, R4, R9, RZ ;  /* 0x0000000904047227 */ /* 0x000fc800078e00ff */
[----:B------:R-:W-:Y:S01]  /*0330*/  IMAD.MOV R5, RZ, RZ, -R16 ;  /* 0x000000ffff057224 */ /* 0x000fe200078e0a10 */
[----:B------:R-:W-:-:S03]  /*0340*/  IADD3 R4, PT, PT, -R4, RZ, RZ ;  /* 0x000000ff04047210 */ /* 0x000fc60007ffe1ff */
[C---:B------:R-:W-:Y:S02]  /*0350*/  IMAD R13, R8.reuse, R5, R13 ;  /* 0x00000005080d7224 */ /* 0x040fe400078e020d */
[C---:B------:R-:W-:Y:S02]  /*0360*/  IMAD R9, R8.reuse, R4, R9 ;  /* 0x0000000408097224 */ /* 0x040fe400078e0209 */
[----:B------:R-:W2:Y:S01]  /*0370*/  LDC.64 R4, c[0x0][0x390] ;  /* 0x0000e400ff047b82 */ /* 0x000ea20000000a00 */
[C---:B------:R-:W-:Y:S02]  /*0380*/  ISETP.GT.U32.AND P0, PT, R8.reuse, R13, PT ;  /* 0x0000000d0800720c */ /* 0x040fe40003f04070 */
[----:B------:R-:W-:-:S11]  /*0390*/  ISETP.GT.U32.AND P1, PT, R8, R9, PT ;  /* 0x000000090800720c */ /* 0x000fd60003f24070 */
[----:B------:R-:W-:Y:S02]  /*03a0*/  @!P0 IMAD.IADD R13, R13, 0x1, -R8 ;  /* 0x000000010d0d8824 */ /* 0x000fe400078e0a08 */
[-C--:B------:R-:W-:Y:S02]  /*03b0*/  @!P1 IADD3 R9, PT, PT, R9, -R8.reuse, RZ ;  /* 0x8000000809099210 */ /* 0x080fe40007ffe0ff */
[----:B------:R-:W-:Y:S02]  /*03c0*/  ISETP.GE.AND P1, PT, R2, RZ, PT ;  /* 0x000000ff0200720c */ /* 0x000fe40003f26270 */
[----:B------:R-:W-:Y:S02]  /*03d0*/  ISETP.GE.U32.AND P3, PT, R13, R8, PT ;  /* 0x000000080d00720c */ /* 0x000fe40003f66070 */
[----:B------:R-:W-:Y:S01]  /*03e0*/  ISETP.GT.U32.AND P4, PT, R8, R9, PT ;  /* 0x000000090800720c */ /* 0x000fe20003f84070 */
[C---:B0-----:R-:W-:Y:S01]  /*03f0*/  IMAD.WIDE.U32 R6, R15.reuse, 0x8, R6 ;  /* 0x000000080f067825 */ /* 0x041fe200078e0006 */
[----:B------:R-:W0:Y:S03]  /*0400*/  LDC.64 R12, c[0x0][0x3b0] ;  /* 0x0000ec00ff0c7b82 */ /* 0x000e260000000a00 */
[----:B--2---:R-:W-:-:S02]  /*0410*/  IMAD.WIDE.U32 R2, R15, 0x8, R4 ;  /* 0x000000080f027825 */ /* 0x004fc400078e0004 */
[----:B------:R-:W2:Y:S02]  /*0420*/  LDG.E.64 R6, desc[UR4][R6.64] ;  /* 0x0000000406067981 */ /* 0x000ea4000c1e1b00 */
[----:B-1----:R-:W-:Y:S02]  /*0430*/  IMAD.WIDE.U32 R4, R15, 0x8, R10 ;  /* 0x000000080f047825 */ /* 0x002fe400078e000a */
[----:B------:R-:W5:Y:S01]  /*0440*/  LDG.E.64 R2, desc[UR4][R2.64] ;  /* 0x0000000402027981 */ /* 0x000f62000c1e1b00 */
[----:B------:R-:W1:Y:S01]  /*0450*/  LDC.64 R10, c[0x0][0x3a8] ;  /* 0x0000ea00ff0a7b82 */ /* 0x000e620000000a00 */
[----:B------:R-:W-:Y:S02]  /*0460*/  @!P0 VIADD R16, R16, 0x1 ;  /* 0x0000000110108836 */ /* 0x000fe40000000000 */
[----:B------:R-:W3:Y:S02]  /*0470*/  LDG.E.64 R4, desc[UR4][R4.64] ;  /* 0x0000000404047981 */ /* 0x000ee4000c1e1b00 */
[----:B------:R-:W-:Y:S01]  /*0480*/  @P3 VIADD R16, R16, 0x1 ;  /* 0x0000000110103836 */ /* 0x000fe20000000000 */
[----:B------:R-:W-:-:S04]  /*0490*/  @!P4 IADD3 R9, PT, PT, R9, -R8, RZ ;  /* 0x800000080909c210 */ /* 0x000fc80007ffe0ff */
[----:B------:R-:W-:Y:S01]  /*04a0*/  MOV R19, R16 ;  /* 0x0000001000137202 */ /* 0x000fe20000000f00 */
[----:B------:R-:W-:Y:S01]  /*04b0*/  @!P1 IMAD.MOV R9, RZ, RZ, -R9 ;  /* 0x000000ffff099224 */ /* 0x000fe200078e0a09 */
[----:B------:R-:W4:Y:S01]  /*04c0*/  LDC.64 R16, c[0x0][0x3b8] ;  /* 0x0000ee00ff107b82 */ /* 0x000f220000000a00 */
[----:B------:R-:W-:Y:S02]  /*04d0*/  ISETP.NE.AND P0, PT, R14, RZ, PT ;  /* 0x000000ff0e00720c */ /* 0x000fe40003f05270 */
[----:B------:R-:W-:Y:S02]  /*04e0*/  LOP3.LUT R8, RZ, R14, RZ, 0x33, !PT ;  /* 0x0000000eff087212 */ /* 0x000fe400078e33ff */
[----:B------:R-:W-:Y:S02]  /*04f0*/  @!P2 IADD3 R19, PT, PT, -R19, RZ, RZ ;  /* 0x000000ff1313a210 */ /* 0x000fe40007ffe1ff */
[C---:B------:R-:W-:Y:S02]  /*0500*/  SEL R18, R8.reuse, R9, !P0 ;  /* 0x0000000908127207 */ /* 0x040fe40004000000 */
[----:B------:R-:W-:-:S02]  /*0510*/  SEL R19, R8, R19, !P0 ;  /* 0x0000001308137207 */ /* 0x000fc40004000000 */
[----:B------:R-:W4:Y:S01]  /*0520*/  LDC.64 R8, c[0x0][0x3a0] ;  /* 0x0000e800ff087b82 */ /* 0x000f220000000a00 */
[CC--:B------:R-:W-:Y:S02]  /*0530*/  IMAD R21, R15.reuse, R14.reuse, R18 ;  /* 0x0000000e0f157224 */ /* 0x0c0fe400078e0212 */
[----:B------:R-:W-:Y:S02]  /*0540*/  IMAD R23, R15, R14, R19 ;  /* 0x0000000e0f177224 */ /* 0x000fe400078e0213 */
[----:B-1----:R-:W-:-:S04]  /*0550*/  IMAD.WIDE R20, R21, 0x8, R10 ;  /* 0x0000000815147825 */ /* 0x002fc800078e020a */
[----:B0-----:R-:W-:Y:S02]  /*0560*/  IMAD.WIDE R10, R23, 0x8, R12 ;  /* 0x00000008170a7825 */ /* 0x001fe400078e020c */
[----:B------:R-:W2:Y:S02]  /*0570*/  LDG.E.64 R12, desc[UR4][R20.64] ;  /* 0x00000004140c7981 */ /* 0x000ea4000c1e1b00 */
[----:B------:R-:W-:Y:S02]  /*0580*/  IMAD R23, R15, R14, R0 ;  /* 0x0000000e0f177224 */ /* 0x000fe400078e0200 */
[----:B------:R-:W2:Y:S02]  /*0590*/  LDG.E.64 R10, desc[UR4][R10.64] ;  /* 0x000000040a0a7981 */ /* 0x000ea4000c1e1b00 */
[----:B----4-:R-:W-:-:S06]  /*05a0*/  IMAD.WIDE R16, R23, 0x8, R16 ;  /* 0x0000000817107825 */ /* 0x010fcc00078e0210 */
[----:B------:R-:W4:Y:S01]  /*05b0*/  LDG.E.64 R16, desc[UR4][R16.64] ;  /* 0x0000000410107981 */ /* 0x000f22000c1e1b00 */
[----:B------:R-:W-:-:S06]  /*05c0*/  IMAD.WIDE.U32 R8, R15, 0x8, R8 ;  /* 0x000000080f087825 */ /* 0x000fcc00078e0008 */
[----:B------:R-:W4:Y:S01]  /*05d0*/  LDG.E.64 R8, desc[UR4][R8.64] ;  /* 0x0000000408087981 */ /* 0x000f22000c1e1b00 */
[----:B-----5:R-:W0:Y:S08]  /*05e0*/  F2I.F64.TRUNC R2, R2 ;  /* 0x0000000200027311 */ /* 0x020e30000030d100 */
[----:B---3--:R-:W1:Y:S08]  /*05f0*/  F2I.F64.TRUNC R5, R4 ;  /* 0x0000000400057311 */ /* 0x008e70000030d100 */
[----:B--2---:R-:W2:Y:S01]  /*0600*/  F2I.F64.TRUNC R7, R6 ;  /* 0x0000000600077311 */ /* 0x004ea2000030d100 */
[----:B0-----:R-:W-:-:S02]  /*0610*/  IMAD.IADD R19, R2, 0x1, -R19 ;  /* 0x0000000102137824 */ /* 0x001fc400078e0a13 */
[----:B------:R-:W0:Y:S01]  /*0620*/  LDC.64 R2, c[0x0][0x3d0] ;  /* 0x0000f400ff027b82 */ /* 0x000e220000000a00 */
[----:B-1----:R-:W-:Y:S02]  /*0630*/  IADD3 R0, PT, PT, -R0, R5, RZ ;  /* 0x0000000500007210 */ /* 0x002fe40007ffe1ff */
[----:B------:R-:W-:Y:S02]  /*0640*/  ISETP.GE.AND P1, PT, R19, UR9, PT ;  /* 0x0000000913007c0c */ /* 0x000fe4000bf26270 */
[C---:B------:R-:W-:Y:S01]  /*0650*/  ISETP.GE.AND P0, PT, R0.reuse, UR6, PT ;  /* 0x0000000600007c0c */ /* 0x040fe2000bf06270 */
[----:B--2---:R-:W-:Y:S01]  /*0660*/  IMAD.IADD R18, R7, 0x1, -R18 ;  /* 0x0000000107127824 */ /* 0x004fe200078e0a12 */
[----:B------:R-:W-:Y:S02]  /*0670*/  SEL R19, R19, RZ, !P1 ;  /* 0x000000ff13137207 */ /* 0x000fe40004800000 */
[----:B------:R-:W-:Y:S02]  /*0680*/  SEL R0, R0, RZ, !P0 ;  /* 0x000000ff00007207 */ /* 0x000fe40004000000 */
[----:B------:R-:W-:-:S02]  /*0690*/  ISETP.GE.AND P0, PT, R18, UR8, PT ;  /* 0x0000000812007c0c */ /* 0x000fc4000bf06270 */
[----:B------:R-:W-:Y:S02]  /*06a0*/  SHF.R.S32.HI R5, RZ, 0x1f, R19 ;  /* 0x0000001fff057819 */ /* 0x000fe40000011413 */
[----:B------:R-:W-:Y:S02]  /*06b0*/  SHF.R.S32.HI R4, RZ, 0x1f, R0 ;  /* 0x0000001fff047819 */ /* 0x000fe40000011400 */
[----:B------:R-:W-:Y:S01]  /*06c0*/  SEL R18, R18, RZ, !P0 ;  /* 0x000000ff12127207 */ /* 0x000fe20004000000 */
[----:B------:R-:W-:Y:S01]  /*06d0*/  DMUL R10, R12, R10 ;  /* 0x0000000a0c0a7228 */ /* 0x000fe20000000000 */
[----:B------:R-:W-:Y:S02]  /*06e0*/  LOP3.LUT R6, R5, UR9, RZ, 0xc0, !PT ;  /* 0x0000000905067c12 */ /* 0x000fe4000f8ec0ff */
[----:B------:R-:W-:Y:S02]  /*06f0*/  LOP3.LUT R5, R4, UR6, RZ, 0xc0, !PT ;  /* 0x0000000604057c12 */ /* 0x000fe4000f8ec0ff */
[----:B------:R-:W-:-:S02]  /*0700*/  SHF.R.S32.HI R4, RZ, 0x1f, R18 ;  /* 0x0000001fff047819 */ /* 0x000fc40000011412 */
[----:B------:R-:W-:Y:S01]  /*0710*/  IADD3 R6, PT, PT, R19, R6, RZ ;  /* 0x0000000613067210 */ /* 0x000fe20007ffe0ff */
[----:B------:R-:W-:Y:S01]  /*0720*/  IMAD.IADD R5, R0, 0x1, R5 ;  /* 0x0000000100057824 */ /* 0x000fe200078e0205 */
[----:B------:R-:W-:Y:S01]  /*0730*/  LOP3.LUT R7, R4, UR8, RZ, 0xc0, !PT ;  /* 0x0000000804077c12 */ /* 0x000fe2000f8ec0ff */
[----:B----4-:R-:W-:Y:S02]  /*0740*/  DMUL R10, R10, R16 ;  /* 0x000000100a0a7228 */ /* 0x010fe40000000000 */
[----:B------:R-:W-:Y:S01]  /*0750*/  IMAD R6, R5, UR9, R6 ;  /* 0x0000000905067c24 */ /* 0x000fe2000f8e0206 */
[----:B------:R-:W-:-:S05]  /*0760*/  IADD3 R7, PT, PT, R18, R7, RZ ;  /* 0x0000000712077210 */ /* 0x000fca0007ffe0ff */
[----:B------:R-:W-:Y:S01]  /*0770*/  IMAD R7, R6, UR8, R7 ;  /* 0x0000000806077c24 */ /* 0x000fe2000f8e0207 */
[----:B------:R-:W-:-:S03]  /*0780*/  DMUL R8, R10, R8 ;  /* 0x000000080a087228 */ /* 0x000fc60000000000 */
[----:B0-----:R-:W-:-:S05]  /*0790*/  IMAD.WIDE R2, R7, 0x8, R2 ;  /* 0x0000000807027825 */ /* 0x001fca00078e0202 */
[----:B------:R-:W-:Y:S01]  /*07a0*/  REDG.E.ADD.F64.RN.STRONG.GPU desc[UR4][R2.64], R8 ;  /* 0x00000008020079a6 */ /* 0x000fe2000c12ff04 */
[----:B------:R-:W-:Y:S05]  /*07b0*/  EXIT ;  /* 0x000000000000794d */ /* 0x000fea0003800000 */
.L_x_3:
        /* <DEDUP_REMOVED lines=12> */
.L_x_157:


//--------------------- .text._Z28compute_B_splines_coeffs_gpuiiPdS_S_ --------------------------
	.section	.text._Z28compute_B_splines_coeffs_gpuiiPdS_S_,"ax",@progbits
	.align	128
        .global         _Z28compute_B_splines_coeffs_gpuiiPdS_S_
        .type           _Z28compute_B_splines_coeffs_gpuiiPdS_S_,@function
        .size           _Z28compute_B_splines_coeffs_gpuiiPdS_S_,(.L_x_147 - _Z28compute_B_splines_coeffs_gpuiiPdS_S_)
        .other          _Z28compute_B_splines_coeffs_gpuiiPdS_S_,@"STO_CUDA_ENTRY STV_DEFAULT"
_Z28compute_B_splines_coeffs_gpuiiPdS_S_:
.text._Z28compute_B_splines_coeffs_gpuiiPdS_S_:
[----:B------:R-:W-:Y:S01]  /*0000*/  LDC R1, c[0x0][0x37c] ;  /* 0x0000df00ff017b82 */ /* 0x000fe20000000800 */
[----:B------:R-:W0:Y:S07]  /*0010*/  S2R R0, SR_TID.X ;  /* 0x0000000000007919 */ /* 0x000e2e0000002100 */
[----:B------:R-:W0:Y:S01]  /*0020*/  S2UR UR4, SR_CTAID.X ;  /* 0x00000000000479c3 */ /* 0x000e220000002500 */
[----:B------:R-:W1:Y:S07]  /*0030*/  LDCU UR5, c[0x0][0x380] ;  /* 0x00007000ff0577ac */ /* 0x000e6e0008000800 */
[----:B------:R-:W0:Y:S02]  /*0040*/  LDC R3, c[0x0][0x360] ;  /* 0x0000d800ff037b82 */ /* 0x000e240000000800 */
[----:B0-----:R-:W-:-:S05]  /*0050*/  IMAD R3, R3, UR4, R0 ;  /* 0x0000000403037c24 */ /* 0x001fca000f8e0200 */
[----:B-1----:R-:W-:-:S13]  /*0060*/  ISETP.GT.AND P0, PT, R3, UR5, PT ;  /* 0x0000000503007c0c */ /* 0x002fda000bf04270 */
[----:B------:R-:W-:Y:S05]  /*0070*/  @P0 EXIT ;  /* 0x000000000000094d */ /* 0x000fea0003800000 */
[----:B------:R-:W0:Y:S01]  /*0080*/  LDC R12, c[0x0][0x384] ;  /* 0x0000e100ff0c7b82 */ /* 0x000e220000000800 */
[----:B------:R-:W1:Y:S01]  /*0090*/  LDCU.64 UR8, c[0x0][0x358] ;  /* 0x00006b00ff0877ac */ /* 0x000e620008000a00 */
[----:B------:R-:W-:Y:S02]  /*00a0*/  IMAD.MOV.U32 R8, RZ, RZ, 0x0 ;  /* 0x00000000ff087424 */ /* 0x000fe400078e00ff */
[----:B------:R-:W-:-:S04]  /*00b0*/  IMAD.MOV.U32 R9, RZ, RZ, -0x40100000 ;  /* 0xbff00000ff097424 */ /* 0x000fc800078e00ff */
[----:B------:R-:W2:Y:S08]  /*00c0*/  LDC.64 R22, c[0x0][0x398] ;  /* 0x0000e600ff167b82 */ /* 0x000eb00000000a00 */
[----:B------:R-:W3:Y:S01]  /*00d0*/  LDC.64 R20, c[0x0][0x388] ;  /* 0x0000e200ff147b82 */ /* 0x000ee20000000a00 */
[----:B0-----:R-:W-:-:S07]  /*00e0*/  IMAD R7, R3, R12, RZ ;  /* 0x0000000c03077224 */ /* 0x001fce00078e02ff */
[----:B------:R-:W0:Y:S01]  /*00f0*/  LDC.64 R18, c[0x0][0x390] ;  /* 0x0000e400ff127b82 */ /* 0x000e220000000a00 */
[----:B--2---:R-:W-:-:S05]  /*0100*/  IMAD.WIDE R22, R7, 0x8, R22 ;  /* 0x0000000807167825 */ /* 0x004fca00078e0216 */
[----:B-1----:R1:W-:Y:S01]  /*0110*/  STG.E.64 desc[UR8][R22.64+0x8], R8 ;  /* 0x0000080816007986 */ /* 0x0023e2000c101b08 */
[----:B---3--:R-:W-:-:S05]  /*0120*/  IMAD.WIDE R20, R3, 0x8, R20 ;  /* 0x0000000803147825 */ /* 0x008fca00078e0214 */
[----:B------:R-:W2:Y:S01]  /*0130*/  LDG.E.64 R2, desc[UR8][R20.64] ;  /* 0x0000000814027981 */ /* 0x000ea2000c1e1b00 */
[----:B0-----:R-:W-:Y:S01]  /*0140*/  IMAD.WIDE R18, R7, 0x8, R18 ;  /* 0x0000000807127825 */ /* 0x001fe200078e0212 */
[----:B--2---:R-:W0:Y:S08]  /*0150*/  F2I.F64.TRUNC R0, R2 ;  /* 0x0000000200007311 */ /* 0x004e30000030d100 */
[----:B0-----:R-:W0:Y:S02]  /*0160*/  I2F.F64 R4, R0 ;  /* 0x0000000000047312 */ /* 0x001e240000201c00 */
[----:B0-----:R-:W-:-:S07]  /*0170*/  DADD R4, R2, -R4 ;  /* 0x0000000002047229 */ /* 0x001fce0000000804 */
[----:B------:R0:W-:Y:S04]  /*0180*/  STG.E.64 desc[UR8][R18.64], R4 ;  /* 0x0000000412007986 */ /* 0x0001e8000c101b08 */
[----:B------:R-:W2:Y:S01]  /*0190*/  LDG.E.64 R6, desc[UR8][R20.64] ;  /* 0x0000000814067981 */ /* 0x000ea2000c1e1b00 */
[----:B------:R-:W-:Y:S01]  /*01a0*/  ISETP.GE.AND P0, PT, R12, 0x3, PT ;  /* 0x000000030c00780c */ /* 0x000fe20003f06270 */
[----:B--2---:R-:W2:Y:S01]  /*01b0*/  F2I.F64.TRUNC R10, R6 ;  /* 0x00000006000a7311 */ /* 0x004ea2000030d100 */
[----:B-1----:R-:W-:-:S07]  /*01c0*/  DADD R8, -R6, 1 ;  /* 0x3ff0000006087429 */ /* 0x002fce0000000100 */
[----:B--2---:R-:W1:Y:S02]  /*01d0*/  I2F.F64 R10, R10 ;  /* 0x0000000a000a7312 */ /* 0x004e640000201c00 */
[----:B-1----:R-:W-:-:S07]  /*01e0*/  DADD R8, R8, R10 ;  /* 0x0000000008087229 */ /* 0x002fce000000000a */
[----:B------:R0:W-:Y:S01]  /*01f0*/  STG.E.64 desc[UR8][R18.64+0x8], R8 ;  /* 0x0000080812007986 */ /* 0x0001e2000c101b08 */
[----:B------:R-:W-:Y:S05]  /*0200*/  @!P0 EXIT ;  /* 0x000000000000894d */ /* 0x000fea0003800000 */
[----:B------:R-:W-:Y:S01]  /*0210*/  IMAD.MOV.U32 R3, RZ, RZ, 0x3 ;  /* 0x00000003ff037424 */ /* 0x000fe200078e00ff */
[----:B------:R-:W-:Y:S01]  /*0220*/  PRMT R2, RZ, 0x7610, R2 ;  /* 0x00007610ff027816 */ /* 0x000fe20000000002 */
[----:B------:R-:W-:Y:S01]  /*0230*/  UMOV UR4, URZ ;  /* 0x000000ff00047c82 */ /* 0x000fe20008000000 */
[----:B------:R-:W-:-:S07]  /*0240*/  PRMT R0, RZ, 0x7610, R0 ;  /* 0x00007610ff007816 */ /* 0x000fce0000000000 */
.L_x_59:
[----:B-1----:R-:W1:Y:S01]  /*0250*/  LDCU UR5, c[0x0][0x384] ;  /* 0x00007080ff0577ac */ /* 0x002e620008000800 */
[----:B------:R-:W-:Y:S01]  /*0260*/  IADD3 R16, PT, PT, R3, -0x1, RZ ;  /* 0xffffffff03107810 */ /* 0x000fe20007ffe0ff */
[----:B------:R-:W-:Y:S02]  /*0270*/  UIADD3 UR7, UPT, UPT, UR4, 0x2, URZ ;  /* 0x0000000204077890 */ /* 0x000fe4000fffe0ff */
[----:B------:R-:W-:-:S03]  /*0280*/  UIADD3 UR4, UPT, UPT, UR4, 0x1, URZ ;  /* 0x0000000104047890 */ /* 0x000fc6000fffe0ff */
[----:B------:R-:W2:Y:S01]  /*0290*/  I2F.F64 R16, R16 ;  /* 0x0000001000107312 */ /* 0x000ea20000201c00 */
[----:B-1----:R-:W-:-:S13]  /*02a0*/  ISETP.GE.AND P0, PT, R3, UR5, PT ;  /* 0x0000000503007c0c */ /* 0x002fda000bf06270 */
[----:B0-----:R-:W-:-:S05]  /*02b0*/  @!P0 IMAD.WIDE R4, R3, 0x8, R18 ;  /* 0x0000000803048825 */ /* 0x001fca00078e0212 */
[----:B------:R0:W-:Y:S01]  /*02c0*/  @!P0 STG.E.64 desc[UR8][R4.64], RZ ;  /* 0x000000ff04008986 */ /* 0x0001e2000c101b08 */
[----:B------:R-:W-:-:S13]  /*02d0*/  ISETP.NE.AND P0, PT, R3, UR5, PT ;  /* 0x0000000503007c0c */ /* 0x000fda000bf05270 */
[----:B0-2---:R-:W-:Y:S05]  /*02e0*/  @P0 BRA `(.L_x_4) ;  /* 0x0000001000c00947 */ /* 0x005fea0003800000 */
[----:B------:R-:W0:Y:S01]  /*02f0*/  LDCU UR5, c[0x0][0x384] ;  /* 0x00007080ff0577ac */ /* 0x000e220008000800 */
[----:B------:R-:W-:Y:S01]  /*0300*/  UISETP.GE.U32.AND UP0, UPT, UR4, 0x3, UPT ;  /* 0x000000030400788c */ /* 0x000fe2000bf06070 */
[----:B0-----:R-:W-:-:S08]  /*0310*/  IMAD.U32 R11, RZ, RZ, UR5 ;  /* 0x00000005ff0b7e24 */ /* 0x001fd0000f8e00ff */
[----:B------:R-:W-:Y:S05]  /*0320*/  BRA.U !UP0, `(.L_x_5) ;  /* 0x0000000908987547 */ /* 0x000fea000b800000 */
[----:B------:R-:W-:Y:S01]  /*0330*/  IMAD.U32 R11, RZ, RZ, UR5 ;  /* 0x00000005ff0b7e24 */ /* 0x000fe2000f8e00ff */
[----:B------:R-:W-:-:S06]  /*0340*/  UMOV UR5, URZ ;  /* 0x000000ff00057c82 */ /* 0x000fcc0008000000 */
.L_x_14:
[----:B------:R-:W-:-:S05]  /*0350*/  IMAD.WIDE R30, R11, 0x8, R18 ;  /* 0x000000080b1e7825 */ /* 0x000fca00078e0212 */
[----:B------:R-:W2:Y:S04]  /*0360*/  LDG.E.64 R4, desc[UR8][R30.64+-0x8] ;  /* 0xfffff8081e047981 */ /* 0x000ea8000c1e1b00 */
[----:B------:R-:W2:Y:S01]  /*0370*/  LDG.E.64 R6, desc[UR8][R30.64+-0x10] ;  /* 0xfffff0081e067981 */ /* 0x000ea2000c1e1b00 */
[----:B------:R-:W-:Y:S01]  /*0380*/  IMAD.WIDE R28, R11, 0x8, R22 ;  /* 0x000000080b1c7825 */ /* 0x000fe200078e0216 */
[----:B--2---:R-:W-:-:S07]  /*0390*/  DADD R8, R4, -R6 ;  /* 0x0000000004087229 */ /* 0x004fce0000000806 */
[----:B------:R0:W-:Y:S04]  /*03a0*/  STG.E.64 desc[UR8][R28.64+-0x8], R8 ;  /* 0xfffff8081c007986 */ /* 0x0001e8000c101b08 */
[----:B------:R-:W2:Y:S04]  /*03b0*/  LDG.E.64 R24, desc[UR8][R20.64] ;  /* 0x0000000814187981 */ /* 0x000ea8000c1e1b00 */
[----:B------:R-:W3:Y:S04]  /*03c0*/  LDG.E.64 R12, desc[UR8][R30.64+-0x10] ;  /* 0xfffff0081e0c7981 */ /* 0x000ee8000c1e1b00 */
[----:B------:R-:W4:Y:S01]  /*03d0*/  LDG.E.64 R4, desc[UR8][R30.64+-0x8] ;  /* 0xfffff8081e047981 */ /* 0x000f22000c1e1b00 */
[----:B------:R-:W-:Y:S01]  /*03e0*/  VIADD R10, R11, 0xffffffff ;  /* 0xffffffff0b0a7836 */ /* 0x000fe20000000000 */
[----:B------:R-:W1:Y:S01]  /*03f0*/  MUFU.RCP64H R7, R17 ;  /* 0x0000001100077308 */ /* 0x000e620000001800 */
[----:B------:R-:W-:Y:S01]  /*0400*/  MOV R6, 0x1 ;  /* 0x0000000100067802 */ /* 0x000fe20000000f00 */
[----:B------:R-:W-:Y:S06]  /*0410*/  BSSY.RECONVERGENT B1, `(.L_x_6) ;  /* 0x000001d000017945 */ /* 0x000fec0003800200 */
[----:B------:R-:W0:Y:S01]  /*0420*/  I2F.F64.U32 R14, R10 ;  /* 0x0000000a000e7312 */ /* 0x000e220000201800 */
[----:B-1----:R-:W-:-:S08]  /*0430*/  DFMA R32, -R16, R6, 1 ;  /* 0x3ff000001020742b */ /* 0x002fd00000000106 */
[----:B------:R-:W-:-:S08]  /*0440*/  DFMA R32, R32, R32, R32 ;  /* 0x000000202020722b */ /* 0x000fd00000000020 */
[----:B------:R-:W-:Y:S01]  /*0450*/  DFMA R32, R6, R32, R6 ;  /* 0x000000200620722b */ /* 0x000fe20000000006 */
[----:B--2---:R1:W2:Y:S01]  /*0460*/  F2I.F64.TRUNC R26, R24 ;  /* 0x00000018001a7311 */ /* 0x0042a2000030d100 */
[----:B0-----:R-:W-:-:S07]  /*0470*/  DADD R8, R24, R14 ;  /* 0x0000000018087229 */ /* 0x001fce000000000e */
[----:B------:R-:W-:Y:S01]  /*0480*/  I2F.F64.U32 R14, R3 ;  /* 0x00000003000e7312 */ /* 0x000fe20000201800 */
[----:B-1----:R-:W-:-:S07]  /*0490*/  DFMA R24, -R16, R32, 1 ;  /* 0x3ff000001018742b */ /* 0x002fce0000000120 */
[----:B--2---:R-:W0:Y:S01]  /*04a0*/  I2F.F64 R26, R26 ;  /* 0x0000001a001a7312 */ /* 0x004e220000201c00 */
[----:B------:R-:W-:Y:S02]  /*04b0*/  DFMA R24, R32, R24, R32 ;  /* 0x000000182018722b */ /* 0x000fe40000000020 */
[----:B0-----:R-:W-:-:S08]  /*04c0*/  DADD R8, R8, -R26 ;  /* 0x0000000008087229 */ /* 0x001fd0000000081a */
[----:B------:R-:W-:-:S08]  /*04d0*/  DADD R6, -R8, R14 ;  /* 0x0000000008067229 */ /* 0x000fd0000000010e */
[----:B---3--:R-:W-:-:S08]  /*04e0*/  DMUL R6, R6, R12 ;  /* 0x0000000c06067228 */ /* 0x008fd00000000000 */
[----:B----4-:R-:W-:-:S08]  /*04f0*/  DFMA R8, R8, R4, R6 ;  /* 0x000000040808722b */ /* 0x010fd00000000006 */
[----:B------:R-:W-:Y:S02]  /*0500*/  DMUL R6, R8, R24 ;  /* 0x0000001808067228 */ /* 0x000fe40000000000 */
[----:B------:R-:W-:-:S06]  /*0510*/  FSETP.GEU.AND P1, PT, |R9|, 6.5827683646048100446e-37, PT ;  /* 0x036000000900780b */ /* 0x000fcc0003f2e200 */
[----:B------:R-:W-:-:S08]  /*0520*/  DFMA R4, -R16, R6, R8 ;  /* 0x000000061004722b */ /* 0x000fd00000000108 */
[----:B------:R-:W-:-:S10]  /*0530*/  DFMA R6, R24, R4, R6 ;  /* 0x000000041806722b */ /* 0x000fd40000000006 */
[----:B------:R-:W-:-:S05]  /*0540*/  FFMA R4, RZ, R17, R7 ;  /* 0x00000011ff047223 */ /* 0x000fca0000000007 */
[----:B------:R-:W-:-:S13]  /*0550*/  FSETP.GT.AND P0, PT, |R4|, 1.469367938527859385e-39, PT ;  /* 0x001000000400780b */ /* 0x000fda0003f04200 */
[----:B------:R-:W-:Y:S05]  /*0560*/  @P0 BRA P1, `(.L_x_7) ;  /* 0x00000000001c0947 */ /* 0x000fea0000800000 */
[----:B------:R-:W-:Y:S01]  /*0570*/  IMAD.MOV.U32 R6, RZ, RZ, R8 ;  /* 0x000000ffff067224 */ /* 0x000fe200078e0008 */
[----:B------:R-:W-:Y:S01]  /*0580*/  MOV R27, R17 ;  /* 0x00000011001b7202 */ /* 0x000fe20000000f00 */
[----:B------:R-:W-:Y:S01]  /*0590*/  IMAD.MOV.U32 R5, RZ, RZ, R9 ;  /* 0x000000ffff057224 */ /* 0x000fe200078e0009 */
[----:B------:R-:W-:Y:S01]  /*05a0*/  MOV R4, 0x5d0 ;  /* 0x000005d000047802 */ /* 0x000fe20000000f00 */
[----:B------:R-:W-:-:S07]  /*05b0*/  IMAD.MOV.U32 R26, RZ, RZ, R16 ;  /* 0x000000ffff1a7224 */ /* 0x000fce00078e0010 */
[----:B------:R-:W-:Y:S05]  /*05c0*/  CALL.REL.NOINC `($__internal_0_$__cuda_sm20_div_rn_f64_full) ;  /* 0x0000003400687944 */ /* 0x000fea0003c00000 */
[----:B------:R-:W-:-:S07]  /*05d0*/  IMAD.MOV.U32 R7, RZ, RZ, R5 ;  /* 0x000000ffff077224 */ /* 0x000fce00078e0005 */
.L_x_7:
[----:B------:R-:W-:Y:S05]  /*05e0*/  BSYNC.RECONVERGENT B1 ;  /* 0x0000000000017941 */ /* 0x000fea0003800200 */
.L_x_6:
[----:B------:R-:W2:Y:S04]  /*05f0*/  LDG.E.64 R4, desc[UR8][R30.64+-0x18] ;  /* 0xffffe8081e047981 */ /* 0x000ea8000c1e1b00 */
[----:B------:R0:W-:Y:S01]  /*0600*/  STG.E.64 desc[UR8][R30.64+-0x8], R6 ;  /* 0xfffff8061e007986 */ /* 0x0001e2000c101b08 */
[----:B--2---:R-:W-:-:S07]  /*0610*/  DADD R24, R12, -R4 ;  /* 0x000000000c187229 */ /* 0x004fce0000000804 */
[----:B------:R1:W-:Y:S04]  /*0620*/  STG.E.64 desc[UR8][R28.64+-0x10], R24 ;  /* 0xfffff0181c007986 */ /* 0x0003e8000c101b08 */
[----:B------:R-:W2:Y:S04]  /*0630*/  LDG.E.64 R26, desc[UR8][R20.64] ;  /* 0x00000008141a7981 */ /* 0x000ea8000c1e1b00 */
[----:B------:R-:W3:Y:S04]  /*0640*/  LDG.E.64 R12, desc[UR8][R30.64+-0x18] ;  /* 0xffffe8081e0c7981 */ /* 0x000ee8000c1e1b00 */
[----:B------:R-:W4:Y:S01]  /*0650*/  LDG.E.64 R4, desc[UR8][R30.64+-0x10] ;  /* 0xfffff0081e047981 */ /* 0x000f22000c1e1b00 */
[----:B------:R-:W-:Y:S01]  /*0660*/  VIADD R10, R11, 0xfffffffe ;  /* 0xfffffffe0b0a7836 */ /* 0x000fe20000000000 */
[----:B------:R-:W0:Y:S01]  /*0670*/  MUFU.RCP64H R9, R17 ;  /* 0x0000001100097308 */ /* 0x000e220000001800 */
[----:B------:R-:W-:Y:S01]  /*0680*/  IMAD.MOV.U32 R8, RZ, RZ, 0x1 ;  /* 0x00000001ff087424 */ /* 0x000fe200078e00ff */
[----:B------:R-:W-:Y:S06]  /*0690*/  BSSY.RECONVERGENT B1, `(.L_x_8) ;  /* 0x000001c000017945 */ /* 0x000fec0003800200 */
[----:B------:R-:W5:Y:S01]  /*06a0*/  I2F.F64.U32 R32, R10 ;  /* 0x0000000a00207312 */ /* 0x000f620000201800 */
[----:B0-----:R-:W-:-:S08]  /*06b0*/  DFMA R6, -R16, R8, 1 ;  /* 0x3ff000001006742b */ /* 0x001fd00000000108 */
[----:B------:R-:W-:-:S08]  /*06c0*/  DFMA R6, R6, R6, R6 ;  /* 0x000000060606722b */ /* 0x000fd00000000006 */
[----:B------:R-:W-:-:S08]  /*06d0*/  DFMA R8, R8, R6, R8 ;  /* 0x000000060808722b */ /* 0x000fd00000000008 */
[----:B-1----:R-:W-:-:S08]  /*06e0*/  DFMA R24, -R16, R8, 1 ;  /* 0x3ff000001018742b */ /* 0x002fd00000000108 */
[----:B------:R-:W-:Y:S01]  /*06f0*/  DFMA R24, R8, R24, R8 ;  /* 0x000000180818722b */ /* 0x000fe20000000008 */
[----:B--2---:R-:W0:Y:S01]  /*0700*/  F2I.F64.TRUNC R34, R26 ;  /* 0x0000001a00227311 */ /* 0x004e22000030d100 */
[----:B-----5:R-:W-:-:S07]  /*0710*/  DADD R32, R26, R32 ;  /* 0x000000001a207229 */ /* 0x020fce0000000020 */
[----:B0-----:R-:W0:Y:S02]  /*0720*/  I2F.F64 R34, R34 ;  /* 0x0000002200227312 */ /* 0x001e240000201c00 */
[----:B0-----:R-:W-:-:S08]  /*0730*/  DADD R32, R32, -R34 ;  /* 0x0000000020207229 */ /* 0x001fd00000000822 */
[----:B------:R-:W-:-:S08]  /*0740*/  DADD R6, R14, -R32 ;  /* 0x000000000e067229 */ /* 0x000fd00000000820 */
        /* <DEDUP_REMOVED lines=9> */
[----:B------:R-:W-:Y:S01]  /*07e0*/  MOV R6, R32 ;  /* 0x0000002000067202 */ /* 0x000fe20000000f00 */
[----:B------:R-:W-:Y:S01]  /*07f0*/  IMAD.MOV.U32 R5, RZ, RZ, R33 ;  /* 0x000000ffff057224 */ /* 0x000fe200078e0021 */
[----:B------:R-:W-:Y:S01]  /*0800*/  MOV R4, 0x840 ;  /* 0x0000084000047802 */ /* 0x000fe20000000f00 */
[----:B------:R-:W-:Y:S02]  /*0810*/  IMAD.MOV.U32 R26, RZ, RZ, R16 ;  /* 0x000000ffff1a7224 */ /* 0x000fe400078e0010 */
[----:B------:R-:W-:-:S07]  /*0820*/  IMAD.MOV.U32 R27, RZ, RZ, R17 ;  /* 0x000000ffff1b7224 */ /* 0x000fce00078e0011 */
[----:B------:R-:W-:Y:S05]  /*0830*/  CALL.REL.NOINC `($__internal_0_$__cuda_sm20_div_rn_f64_full) ;  /* 0x0000003000cc7944 */ /* 0x000fea0003c00000 */
[----:B------:R-:W-:-:S07]  /*0840*/  MOV R7, R5 ;  /* 0x0000000500077202 */ /* 0x000fce0000000f00 */
.L_x_9:
[----:B------:R-:W-:Y:S05]  /*0850*/  BSYNC.RECONVERGENT B1 ;  /* 0x0000000000017941 */ /* 0x000fea0003800200 */
.L_x_8:
        /* <DEDUP_REMOVED lines=38> */
.L_x_11:
[----:B------:R-:W-:Y:S05]  /*0ac0*/  BSYNC.RECONVERGENT B1 ;  /* 0x0000000000017941 */ /* 0x000fea0003800200 */
.L_x_10:
[----:B------:R-:W2:Y:S04]  /*0ad0*/  LDG.E.64 R4, desc[UR8][R30.64+-0x28] ;  /* 0xffffd8081e047981 */ /* 0x000ea8000c1e1b00 */
[----:B------:R0:W-:Y:S01]  /*0ae0*/  STG.E.64 desc[UR8][R30.64+-0x18], R6 ;  /* 0xffffe8061e007986 */ /* 0x0001e2000c101b08 */
[----:B--2---:R-:W-:-:S07]  /*0af0*/  DADD R12, R12, -R4 ;  /* 0x000000000c0c7229 */ /* 0x004fce0000000804 */
[----:B------:R1:W-:Y:S04]  /*0b00*/  STG.E.64 desc[UR8][R28.64+-0x20], R12 ;  /* 0xffffe00c1c007986 */ /* 0x0003e8000c101b08 */
[----:B------:R-:W2:Y:S04]  /*0b10*/  LDG.E.64 R24, desc[UR8][R20.64] ;  /* 0x0000000814187981 */ /* 0x000ea8000c1e1b00 */
[----:B------:R-:W3:Y:S04]  /*0b20*/  LDG.E.64 R8, desc[UR8][R30.64+-0x28] ;  /* 0xffffd8081e087981 */ /* 0x000ee8000c1e1b00 */
[----:B------:R-:W4:Y:S01]  /*0b30*/  LDG.E.64 R4, desc[UR8][R30.64+-0x20] ;  /* 0xffffe0081e047981 */ /* 0x000f22000c1e1b00 */
[----:B------:R-:W-:Y:S01]  /*0b40*/  IADD3 R11, PT, PT, R11, -0x4, RZ ;  /* 0xfffffffc0b0b7810 */ /* 0x000fe20007ffe0ff */
        /* <DEDUP_REMOVED lines=30> */
.L_x_13:
[----:B------:R-:W-:Y:S05]  /*0d30*/  BSYNC.RECONVERGENT B1 ;  /* 0x0000000000017941 */ /* 0x000fea0003800200 */
.L_x_12:
[----:B------:R0:W-:Y:S01]  /*0d40*/  STG.E.64 desc[UR8][R30.64+-0x20], R6 ;  /* 0xffffe0061e007986 */ /* 0x0001e2000c101b08 */
[----:B------:R-:W-:Y:S02]  /*0d50*/  UIADD3 UR5, UPT, UPT, UR5, 0x4, URZ ;  /* 0x0000000405057890 */ /* 0x000fe4000fffe0ff */
[----:B------:R-:W-:-:S04]  /*0d60*/  ULOP3.LUT UR6, UR7, 0xfffffffc, URZ, 0xc0, !UPT ;  /* 0xfffffffc07067892 */ /* 0x000fc8000f8ec0ff */
[----:B------:R-:W-:-:S09]  /*0d70*/  UISETP.NE.AND UP0, UPT, UR5, UR6, UPT ;  /* 0x000000060500728c */ /* 0x000fd2000bf05270 */
[----:B0-----:R-:W-:Y:S05]  /*0d80*/  BRA.U UP0, `(.L_x_14) ;  /* 0xfffffff500707547 */ /* 0x001fea000b83ffff */
.L_x_5:
[----:B------:R-:W-:-:S09]  /*0d90*/  ULOP3.LUT UP0, URZ, UR7, 0x3, URZ, 0xc0, !UPT ;  /* 0x0000000307ff7892 */ /* 0x000fd2000f80c0ff */
[----:B------:R-:W-:Y:S05]  /*0da0*/  BRA.U !UP0, `(.L_x_15) ;  /* 0x0000002908dc7547 */ /* 0x000fea000b800000 */
[----:B------:R-:W-:-:S04]  /*0db0*/  LOP3.LUT R4, R2, 0x3, RZ, 0xc0, !PT ;  /* 0x0000000302047812 */ /* 0x000fc800078ec0ff */
[----:B------:R-:W-:-:S13]  /*0dc0*/  ISETP.NE.AND P0, PT, R4, 0x3, PT ;  /* 0x000000030400780c */ /* 0x000fda0003f05270 */
[----:B------:R-:W-:Y:S05]  /*0dd0*/  @!P0 BRA `(.L_x_16) ;  /* 0x0000000400488947 */ /* 0x000fea0003800000 */
        /* <DEDUP_REMOVED lines=41> */
.L_x_18:
[----:B------:R-:W-:Y:S05]  /*1070*/  BSYNC.RECONVERGENT B1 ;  /* 0x0000000000017941 */ /* 0x000fea0003800200 */
.L_x_17:
        /* <DEDUP_REMOVED lines=38> */
.L_x_20:
[----:B------:R-:W-:Y:S05]  /*12e0*/  BSYNC.RECONVERGENT B1 ;  /* 0x0000000000017941 */ /* 0x000fea0003800200 */
.L_x_19:
[----:B------:R0:W-:Y:S02]  /*12f0*/  STG.E.64 desc[UR8][R30.64+-0x10], R6 ;  /* 0xfffff0061e007986 */ /* 0x0001e4000c101b08 */
.L_x_16:
[----:B------:R-:W-:-:S04]  /*1300*/  LOP3.LUT R4, R2, 0x1, RZ, 0xc0, !PT ;  /* 0x0000000102047812 */ /* 0x000fc800078ec0ff */
[----:B------:R-:W-:-:S13]  /*1310*/  ISETP.NE.U32.AND P0, PT, R4, 0x1, PT ;  /* 0x000000010400780c */ /* 0x000fda0003f05070 */
[----:B------:R-:W-:Y:S05]  /*1320*/  @P0 BRA `(.L_x_15) ;  /* 0x00000024007c0947 */ /* 0x000fea0003800000 */
[----:B------:R-:W-:-:S05]  /*1330*/  IMAD.WIDE R12, R11, 0x8, R18 ;  /* 0x000000080b0c7825 */ /* 0x000fca00078e0212 */
[----:B------:R-:W2:Y:S04]  /*1340*/  LDG.E.64 R4, desc[UR8][R12.64+-0x8] ;  /* 0xfffff8080c047981 */ /* 0x000ea8000c1e1b00 */
[----:B0-----:R-:W2:Y:S01]  /*1350*/  LDG.E.64 R6, desc[UR8][R12.64+-0x10] ;  /* 0xfffff0080c067981 */ /* 0x001ea2000c1e1b00 */
        /* <DEDUP_REMOVED lines=8> */
[----:B------:R-:W-:Y:S01]  /*13e0*/  IMAD.MOV.U32 R28, RZ, RZ, 0x1 ;  /* 0x00000001ff1c7424 */ /* 0x000fe200078e00ff */
[----:B------:R-:W-:Y:S06]  /*13f0*/  BSSY.RECONVERGENT B1, `(.L_x_21) ;  /* 0x000001d000017945 */ /* 0x000fec0003800200 */
[----:B------:R-:W5:Y:S08]  /*1400*/  I2F.F64.U32 R10, R32 ;  /* 0x00000020000a7312 */ /* 0x000f700000201800 */
[----:B0-----:R-:W-:Y:S01]  /*1410*/  I2F.F64.U32 R8, R3 ;  /* 0x0000000300087312 */ /* 0x001fe20000201800 */
[----:B-1----:R-:W-:-:S08]  /*1420*/  DFMA R30, -R16, R28, 1 ;  /* 0x3ff00000101e742b */ /* 0x002fd0000000011c */
[----:B------:R-:W-:-:S08]  /*1430*/  DFMA R30, R30, R30, R30 ;  /* 0x0000001e1e1e722b */ /* 0x000fd0000000001e */
[----:B------:R-:W-:-:S08]  /*1440*/  DFMA R30, R28, R30, R28 ;  /* 0x0000001e1c1e722b */ /* 0x000fd0000000001c */
[----:B------:R-:W-:-:S08]  /*1450*/  DFMA R14, -R16, R30, 1 ;  /* 0x3ff00000100e742b */ /* 0x000fd0000000011e */
[----:B------:R-:W-:Y:S01]  /*1460*/  DFMA R14, R30, R14, R30 ;  /* 0x0000000e1e0e722b */ /* 0x000fe2000000001e */
[----:B--2---:R-:W0:Y:S01]  /*1470*/  F2I.F64.TRUNC R26, R24 ;  /* 0x00000018001a7311 */ /* 0x004e22000030d100 */
[----:B-----5:R-:W-:-:S07]  /*1480*/  DADD R10, R24, R10 ;  /* 0x00000000180a7229 */ /* 0x020fce000000000a */
[----:B0-----:R-:W0:Y:S02]  /*1490*/  I2F.F64 R26, R26 ;  /* 0x0000001a001a7312 */ /* 0x001e240000201c00 */
        /* <DEDUP_REMOVED lines=18> */
.L_x_22:
[----:B------:R-:W-:Y:S05]  /*15c0*/  BSYNC.RECONVERGENT B1 ;  /* 0x0000000000017941 */ /* 0x000fea0003800200 */
.L_x_21:
[----:B------:R4:W-:Y:S01]  /*15d0*/  STG.E.64 desc[UR8][R12.64+-0x8], R6 ;  /* 0xfffff8060c007986 */ /* 0x0009e2000c101b08 */
[----:B------:R-:W-:Y:S05]  /*15e0*/  BRA `(.L_x_15) ;  /* 0x0000002000cc7947 */ /* 0x000fea0003800000 */
.L_x_4:
[----:B------:R-:W-:Y:S01]  /*15f0*/  UISETP.GE.U32.AND UP0, UPT, UR4, 0x7, UPT ;  /* 0x000000070400788c */ /* 0x000fe2000bf06070 */
[----:B------:R-:W-:-:S08]  /*1600*/  MOV R31, R3 ;  /* 0x00000003001f7202 */ /* 0x000fd00000000f00 */
[----:B------:R-:W-:Y:S05]  /*1610*/  BRA.U !UP0, `(.L_x_23) ;  /* 0x00000011088c7547 */ /* 0x000fea000b800000 */
[----:B------:R-:W-:Y:S01]  /*1620*/  ULOP3.LUT UR5, UR7, 0xfffffff8, URZ, 0xc0, !UPT ;  /* 0xfffffff807057892 */ /* 0x000fe2000f8ec0ff */
[----:B------:R-:W-:-:S03]  /*1630*/  VIADD R30, R3, 0xfffffffc ;  /* 0xfffffffc031e7836 */ /* 0x000fc60000000000 */
[----:B------:R-:W-:-:S12]  /*1640*/  UIADD3 UR5, UPT, UPT, -UR5, URZ, URZ ;  /* 0x000000ff05057290 */ /* 0x000fd8000fffe1ff */
.L_x_40:
[----:B0-----:R-:W2:Y:S01]  /*1650*/  LDG.E.64 R6, desc[UR8][R20.64] ;  /* 0x0000000814067981 */ /* 0x001ea2000c1e1b00 */
[----:B------:R-:W-:-:S04]  /*1660*/  VIADD R15, R30, 0x4 ;  /* 0x000000041e0f7836 */ /* 0x000fc80000000000 */
[----:B------:R-:W-:-:S05]  /*1670*/  IMAD.WIDE R14, R15, 0x8, R18 ;  /* 0x000000080f0e7825 */ /* 0x000fca00078e0212 */
[----:B------:R-:W3:Y:S04]  /*1680*/  LDG.E.64 R10, desc[UR8][R14.64+-0x10] ;  /* 0xfffff0080e0a7981 */ /* 0x000ee8000c1e1b00 */
[----:B------:R-:W4:Y:S01]  /*1690*/  LDG.E.64 R4, desc[UR8][R14.64+-0x8] ;  /* 0xfffff8080e047981 */ /* 0x000f22000c1e1b00 */
[----:B------:R-:W-:Y:S01]  /*16a0*/  VIADD R31, R30, 0x3 ;  /* 0x000000031e1f7836 */ /* 0x000fe20000000000 */
[----:B------:R-:W0:Y:S01]  /*16b0*/  MUFU.RCP64H R27, R17 ;  /* 0x00000011001b7308 */ /* 0x000e220000001800 */
[----:B------:R-:W-:Y:S01]  /*16c0*/  HFMA2 R26, -RZ, RZ, 0, 5.9604644775390625e-08 ;  /* 0x00000001ff1a7431 */ /* 0x000fe200000001ff */
[----:B------:R-:W-:Y:S01]  /*16d0*/  UIADD3 UR5, UPT, UPT, UR5, 0x8, URZ ;  /* 0x0000000805057890 */ /* 0x000fe2000fffe0ff */
[----:B------:R-:W-:Y:S03]  /*16e0*/  BSSY.RECONVERGENT B1, `(.L_x_24) ;  /* 0x000001e000017945 */ /* 0x000fe60003800200 */
[----:B------:R-:W-:-:S02]  /*16f0*/  UISETP.NE.AND UP0, UPT, UR5, URZ, UPT ;  /* 0x000000ff0500728c */ /* 0x000fc4000bf05270 */
[----:B------:R-:W1:Y:S08]  /*1700*/  I2F.F64.U32 R8, R31 ;  /* 0x0000001f00087312 */ /* 0x000e700000201800 */
[----:B------:R-:W-:Y:S01]  /*1710*/  I2F.F64.U32 R12, R3 ;  /* 0x00000003000c7312 */ /* 0x000fe20000201800 */
[----:B0-----:R-:W-:-:S08]  /*1720*/  DFMA R28, -R16, R26, 1 ;  /* 0x3ff00000101c742b */ /* 0x001fd0000000011a */
[----:B------:R-:W-:-:S08]  /*1730*/  DFMA R28, R28, R28, R28 ;  /* 0x0000001c1c1c722b */ /* 0x000fd0000000001c */
[----:B------:R-:W-:Y:S01]  /*1740*/  DFMA R28, R26, R28, R26 ;  /* 0x0000001c1a1c722b */ /* 0x000fe2000000001a */
[----:B--2---:R-:W0:Y:S01]  /*1750*/  F2I.F64.TRUNC R32, R6 ;  /* 0x0000000600207311 */ /* 0x004e22000030d100 */
[----:B-1----:R-:W-:-:S07]  /*1760*/  DADD R8, R6, R8 ;  /* 0x0000000006087229 */ /* 0x002fce0000000008 */
[----:B0-----:R-:W0:Y:S02]  /*1770*/  I2F.F64 R24, R32 ;  /* 0x0000002000187312 */ /* 0x001e240000201c00 */
[----:B0-----:R-:W-:Y:S02]  /*1780*/  DADD R8, R8, -R24 ;  /* 0x0000000008087229 */ /* 0x001fe40000000818 */
[----:B------:R-:W-:-:S06]  /*1790*/  DFMA R24, -R16, R28, 1 ;  /* 0x3ff000001018742b */ /* 0x000fcc000000011c */
[----:B------:R-:W-:Y:S02]  /*17a0*/  DADD R6, -R8, R12 ;  /* 0x0000000008067229 */ /* 0x000fe4000000010c */
[----:B------:R-:W-:-:S06]  /*17b0*/  DFMA R24, R28, R24, R28 ;  /* 0x000000181c18722b */ /* 0x000fcc000000001c */
        /* <DEDUP_REMOVED lines=16> */
.L_x_25:
[----:B------:R-:W-:Y:S05]  /*18c0*/  BSYNC.RECONVERGENT B1 ;  /* 0x0000000000017941 */ /* 0x000fea0003800200 */
.L_x_24:
[----:B------:R0:W-:Y:S04]  /*18d0*/  STG.E.64 desc[UR8][R14.64+-0x8], R6 ;  /* 0xfffff8060e007986 */ /* 0x0001e8000c101b08 */
[----:B------:R-:W2:Y:S04]  /*18e0*/  LDG.E.64 R4, desc[UR8][R20.64] ;  /* 0x0000000814047981 */ /* 0x000ea8000c1e1b00 */
[----:B------:R-:W3:Y:S01]  /*18f0*/  LDG.E.64 R28, desc[UR8][R14.64+-0x18] ;  /* 0xffffe8080e1c7981 */ /* 0x000ee2000c1e1b00 */
[----:B------:R-:W-:Y:S01]  /*1900*/  VIADD R31, R30, 0x2 ;  /* 0x000000021e1f7836 */ /* 0x000fe20000000000 */
[----:B------:R-:W1:Y:S01]  /*1910*/  MUFU.RCP64H R27, R17 ;  /* 0x00000011001b7308 */ /* 0x000e620000001800 */
[----:B------:R-:W-:Y:S01]  /*1920*/  IMAD.MOV.U32 R26, RZ, RZ, 0x1 ;  /* 0x00000001ff1a7424 */ /* 0x000fe200078e00ff */
[----:B------:R-:W-:Y:S06]  /*1930*/  BSSY.RECONVERGENT B1, `(.L_x_26) ;  /* 0x000001c000017945 */ /* 0x000fec0003800200 */
[----:B------:R-:W4:Y:S01]  /*1940*/  I2F.F64.U32 R8, R31 ;  /* 0x0000001f00087312 */ /* 0x000f220000201800 */
[----:B-1----:R-:W-:-:S08]  /*1950*/  DFMA R32, -R16, R26, 1 ;  /* 0x3ff000001020742b */ /* 0x002fd0000000011a */
[----:B------:R-:W-:-:S08]  /*1960*/  DFMA R32, R32, R32, R32 ;  /* 0x000000202020722b */ /* 0x000fd00000000020 */
[----:B------:R-:W-:Y:S01]  /*1970*/  DFMA R32, R26, R32, R26 ;  /* 0x000000201a20722b */ /* 0x000fe2000000001a */
[----:B--2---:R1:W2:Y:S01]  /*1980*/  F2I.F64.TRUNC R24, R4 ;  /* 0x0000000400187311 */ /* 0x0042a2000030d100 */
[----:B----4-:R-:W-:-:S06]  /*1990*/  DADD R8, R4, R8 ;  /* 0x0000000004087229 */ /* 0x010fcc0000000008 */
[----:B-1----:R-:W-:Y:S01]  /*19a0*/  DFMA R4, -R16, R32, 1 ;  /* 0x3ff000001004742b */ /* 0x002fe20000000120 */
[----:B--2---:R-:W1:Y:S07]  /*19b0*/  I2F.F64 R24, R24 ;  /* 0x0000001800187312 */ /* 0x004e6e0000201c00 */
[----:B------:R-:W-:Y:S02]  /*19c0*/  DFMA R32, R32, R4, R32 ;  /* 0x000000042020722b */ /* 0x000fe40000000020 */
[----:B-1----:R-:W-:-:S08]  /*19d0*/  DADD R8, R8, -R24 ;  /* 0x0000000008087229 */ /* 0x002fd00000000818 */
[----:B0-----:R-:W-:-:S08]  /*19e0*/  DADD R6, R12, -R8 ;  /* 0x000000000c067229 */ /* 0x001fd00000000808 */
[----:B---3--:R-:W-:-:S08]  /*19f0*/  DMUL R6, R6, R28 ;  /* 0x0000001c06067228 */ /* 0x008fd00000000000 */
[----:B------:R-:W-:-:S08]  /*1a00*/  DFMA R8, R10, R8, R6 ;  /* 0x000000080a08722b */ /* 0x000fd00000000006 */
        /* <DEDUP_REMOVED lines=14> */
.L_x_27:
[----:B------:R-:W-:Y:S05]  /*1af0*/  BSYNC.RECONVERGENT B1 ;  /* 0x0000000000017941 */ /* 0x000fea0003800200 */
.L_x_26:
        /* <DEDUP_REMOVED lines=34> */
.L_x_29:
[----:B------:R-:W-:Y:S05]  /*1d20*/  BSYNC.RECONVERGENT B1 ;  /* 0x0000000000017941 */ /* 0x000fea0003800200 */
.L_x_28:
[----:B------:R0:W-:Y:S04]  /*1d30*/  STG.E.64 desc[UR8][R14.64+-0x18], R6 ;  /* 0xffffe8060e007986 */ /* 0x0001e8000c101b08 */
[----:B------:R-:W2:Y:S04]  /*1d40*/  LDG.E.64 R4, desc[UR8][R20.64] ;  /* 0x0000000814047981 */ /* 0x000ea8000c1e1b00 */
[----:B------:R-:W3:Y:S01]  /*1d50*/  LDG.E.64 R28, desc[UR8][R14.64+-0x28] ;  /* 0xffffd8080e1c7981 */ /* 0x000ee2000c1e1b00 */
[----:B------:R-:W1:Y:S01]  /*1d60*/  MUFU.RCP64H R27, R17 ;  /* 0x00000011001b7308 */ /* 0x000e620000001800 */
[----:B------:R-:W-:Y:S01]  /*1d70*/  MOV R26, 0x1 ;  /* 0x00000001001a7802 */ /* 0x000fe20000000f00 */
[----:B------:R-:W-:Y:S06]  /*1d80*/  BSSY.RECONVERGENT B1, `(.L_x_30) ;  /* 0x000001d000017945 */ /* 0x000fec0003800200 */
[----:B------:R-:W4:Y:S01]  /*1d90*/  I2F.F64.U32 R8, R30 ;  /* 0x0000001e00087312 */ /* 0x000f220000201800 */
[----:B-1----:R-:W-:-:S08]  /*1da0*/  DFMA R32, -R16, R26, 1 ;  /* 0x3ff000001020742b */ /* 0x002fd0000000011a */
[----:B------:R-:W-:-:S08]  /*1db0*/  DFMA R32, R32, R32, R32 ;  /* 0x000000202020722b */ /* 0x000fd00000000020 */
[----:B------:R-:W-:Y:S01]  /*1dc0*/  DFMA R32, R26, R32, R26 ;  /* 0x000000201a20722b */ /* 0x000fe2000000001a */
[----:B--2---:R-:W1:Y:S01]  /*1dd0*/  F2I.F64.TRUNC R31, R4 ;  /* 0x00000004001f7311 */ /* 0x004e62000030d100 */
[----:B----4-:R-:W-:-:S07]  /*1de0*/  DADD R8, R4, R8 ;  /* 0x0000000004087229 */ /* 0x010fce0000000008 */
[----:B-1----:R1:W2:Y:S02]  /*1df0*/  I2F.F64 R24, R31 ;  /* 0x0000001f00187312 */ /* 0x0022a40000201c00 */
[----:B-1----:R-:W-:Y:S01]  /*1e00*/  VIADD R31, R30, 0xfffffffc ;  /* 0xfffffffc1e1f7836 */ /* 0x002fe20000000000 */
[----:B--2---:R-:W-:Y:S02]  /*1e10*/  DADD R8, R8, -R24 ;  /* 0x0000000008087229 */ /* 0x004fe40000000818 */
[----:B------:R-:W-:-:S06]  /*1e20*/  DFMA R24, -R16, R32, 1 ;  /* 0x3ff000001018742b */ /* 0x000fcc0000000120 */
[----:B0-----:R-:W-:Y:S02]  /*1e30*/  DADD R6, R12, -R8 ;  /* 0x000000000c067229 */ /* 0x001fe40000000808 */
[----:B------:R-:W-:-:S06]  /*1e40*/  DFMA R24, R32, R24, R32 ;  /* 0x000000182018722b */ /* 0x000fcc0000000020 */
        /* <DEDUP_REMOVED lines=16> */
.L_x_31:
[----:B------:R-:W-:Y:S05]  /*1f50*/  BSYNC.RECONVERGENT B1 ;  /* 0x0000000000017941 */ /* 0x000fea0003800200 */
.L_x_30:
[----:B------:R0:W-:Y:S04]  /*1f60*/  STG.E.64 desc[UR8][R14.64+-0x20], R6 ;  /* 0xffffe0060e007986 */ /* 0x0001e8000c101b08 */
[----:B------:R-:W2:Y:S04]  /*1f70*/  LDG.E.64 R8, desc[UR8][R20.64] ;  /* 0x0000000814087981 */ /* 0x000ea8000c1e1b00 */
[----:B------:R-:W3:Y:S01]  /*1f80*/  LDG.E.64 R10, desc[UR8][R14.64+-0x30] ;  /* 0xffffd0080e0a7981 */ /* 0x000ee2000c1e1b00 */
[----:B------:R-:W-:Y:S01]  /*1f90*/  VIADD R34, R30, 0xffffffff ;  /* 0xffffffff1e227836 */ /* 0x000fe20000000000 */
[----:B------:R-:W1:Y:S01]  /*1fa0*/  MUFU.RCP64H R5, R17 ;  /* 0x0000001100057308 */ /* 0x000e620000001800 */
[----:B------:R-:W-:Y:S01]  /*1fb0*/  MOV R4, 0x1 ;  /* 0x0000000100047802 */ /* 0x000fe20000000f00 */
[----:B------:R-:W-:Y:S06]  /*1fc0*/  BSSY.RECONVERGENT B1, `(.L_x_32) ;  /* 0x000001c000017945 */ /* 0x000fec0003800200 */
[----:B------:R-:W4:Y:S01]  /*1fd0*/  I2F.F64.U32 R24, R34 ;  /* 0x0000002200187312 */ /* 0x000f220000201800 */
[----:B-1----:R-:W-:-:S08]  /*1fe0*/  DFMA R32, -R16, R4, 1 ;  /* 0x3ff000001020742b */ /* 0x002fd00000000104 */
[----:B------:R-:W-:-:S08]  /*1ff0*/  DFMA R32, R32, R32, R32 ;  /* 0x000000202020722b */ /* 0x000fd00000000020 */
[----:B------:R-:W-:-:S08]  /*2000*/  DFMA R32, R4, R32, R4 ;  /* 0x000000200420722b */ /* 0x000fd00000000004 */
[----:B0-----:R-:W-:-:S08]  /*2010*/  DFMA R6, -R16, R32, 1 ;  /* 0x3ff000001006742b */ /* 0x001fd00000000120 */
[----:B------:R-:W-:Y:S01]  /*2020*/  DFMA R32, R32, R6, R32 ;  /* 0x000000062020722b */ /* 0x000fe20000000020 */
[----:B--2---:R-:W0:Y:S01]  /*2030*/  F2I.F64.TRUNC R26, R8 ;  /* 0x00000008001a7311 */ /* 0x004e22000030d100 */
[----:B----4-:R-:W-:-:S07]  /*2040*/  DADD R24, R8, R24 ;  /* 0x0000000008187229 */ /* 0x010fce0000000018 */
[----:B0-----:R-:W0:Y:S02]  /*2050*/  I2F.F64 R26, R26 ;  /* 0x0000001a001a7312 */ /* 0x001e240000201c00 */
[----:B0-----:R-:W-:-:S08]  /*2060*/  DADD R24, R24, -R26 ;  /* 0x0000000018187229 */ /* 0x001fd0000000081a */
[----:B------:R-:W-:-:S08]  /*2070*/  DADD R4, R12, -R24 ;  /* 0x000000000c047229 */ /* 0x000fd00000000818 */
        /* <DEDUP_REMOVED lines=16> */
.L_x_33:
[----:B------:R-:W-:Y:S05]  /*2180*/  BSYNC.RECONVERGENT B1 ;  /* 0x0000000000017941 */ /* 0x000fea0003800200 */
.L_x_32:
[----:B------:R0:W-:Y:S04]  /*2190*/  STG.E.64 desc[UR8][R14.64+-0x28], R6 ;  /* 0xffffd8060e007986 */ /* 0x0001e8000c101b08 */
[----:B------:R-:W2:Y:S04]  /*21a0*/  LDG.E.64 R8, desc[UR8][R20.64] ;  /* 0x0000000814087981 */ /* 0x000ea8000c1e1b00 */
[----:B------:R-:W3:Y:S01]  /*21b0*/  LDG.E.64 R28, desc[UR8][R14.64+-0x38] ;  /* 0xffffc8080e1c7981 */ /* 0x000ee2000c1e1b00 */
[----:B------:R-:W-:Y:S01]  /*21c0*/  IADD3 R34, PT, PT, R30, -0x2, RZ ;  /* 0xfffffffe1e227810 */ /* 0x000fe20007ffe0ff */
[----:B------:R-:W1:Y:S01]  /*21d0*/  MUFU.RCP64H R5, R17 ;  /* 0x0000001100057308 */ /* 0x000e620000001800 */
[----:B------:R-:W-:Y:S01]  /*21e0*/  IMAD.MOV.U32 R4, RZ, RZ, 0x1 ;  /* 0x00000001ff047424 */ /* 0x000fe200078e00ff */
        /* <DEDUP_REMOVED lines=27> */
[----:B------:R-:W-:-:S07]  /*23a0*/  MOV R7, R5 ;  /* 0x0000000500077202 */ /* 0x000fce0000000f00 */
.L_x_35:
[----:B------:R-:W-:Y:S05]  /*23b0*/  BSYNC.RECONVERGENT B1 ;  /* 0x0000000000017941 */ /* 0x000fea0003800200 */
.L_x_34:
        /* <DEDUP_REMOVED lines=29> */
[----:B------:R-:W-:Y:S01]  /*2590*/  MOV R27, R17 ;  /* 0x00000011001b7202 */ /* 0x000fe20000000f00 */
[----:B------:R-:W-:Y:S01]  /*25a0*/  IMAD.MOV.U32 R26, RZ, RZ, R16 ;  /* 0x000000ffff1a7224 */ /* 0x000fe200078e0010 */
[----:B------:R-:W-:-:S07]  /*25b0*/  MOV R4, 0x25d0 ;  /* 0x000025d000047802 */ /* 0x000fce0000000f00 */
[----:B------:R-:W-:Y:S05]  /*25c0*/  CALL.REL.NOINC `($__internal_0_$__cuda_sm20_div_rn_f64_full) ;  /* 0x0000001400687944 */ /* 0x000fea0003c00000 */
[----:B------:R-:W-:-:S07]  /*25d0*/  IMAD.MOV.U32 R7, RZ, RZ, R5 ;  /* 0x000000ffff077224 */ /* 0x000fce00078e0005 */
.L_x_37:
[----:B------:R-:W-:Y:S05]  /*25e0*/  BSYNC.RECONVERGENT B1 ;  /* 0x0000000000017941 */ /* 0x000fea0003800200 */
.L_x_36:
[----:B------:R0:W-:Y:S04]  /*25f0*/  STG.E.64 desc[UR8][R14.64+-0x38], R6 ;  /* 0xffffc8060e007986 */ /* 0x0001e8000c101b08 */
[----:B------:R-:W2:Y:S04]  /*2600*/  LDG.E.64 R8, desc[UR8][R20.64] ;  /* 0x0000000814087981 */ /* 0x000ea8000c1e1b00 */
[----:B------:R-:W3:Y:S01]  /*2610*/  LDG.E.64 R4, desc[UR8][R14.64+-0x48] ;  /* 0xffffb8080e047981 */ /* 0x000ee2000c1e1b00 */
        /* <DEDUP_REMOVED lines=30> */
.L_x_39:
[----:B------:R-:W-:Y:S05]  /*2800*/  BSYNC.RECONVERGENT B1 ;  /* 0x0000000000017941 */ /* 0x000fea0003800200 */
.L_x_38:
[----:B------:R0:W-:Y:S01]  /*2810*/  STG.E.64 desc[UR8][R14.64+-0x40], R6 ;  /* 0xffffc0060e007986 */ /* 0x0001e2000c101b08 */
[----:B------:R-:W-:Y:S01]  /*2820*/  VIADD R30, R30, 0xfffffff8 ;  /* 0xfffffff81e1e7836 */ /* 0x000fe20000000000 */
[----:B------:R-:W-:Y:S06]  /*2830*/  BRA.U UP0, `(.L_x_40) ;  /* 0xffffffed00847547 */ /* 0x000fec000b83ffff */
[----:B------:R-:W-:-:S07]  /*2840*/  IADD3 R31, PT, PT, R30, 0x4, RZ ;  /* 0x000000041e1f7810 */ /* 0x000fce0007ffe0ff */
.L_x_23:
[----:B------:R-:W-:-:S09]  /*2850*/  ULOP3.LUT UP0, URZ, UR7, 0x7, URZ, 0xc0, !UPT ;  /* 0x0000000707ff7892 */ /* 0x000fd2000f80c0ff */
[----:B------:R-:W-:Y:S05]  /*2860*/  BRA.U !UP0, `(.L_x_15) ;  /* 0x00000011082c7547 */ /* 0x000fea000b800000 */
[----:B------:R-:W-:-:S05]  /*2870*/  VIADD R30, R0, 0x2 ;  /* 0x00000002001e7836 */ /* 0x000fca0000000000 */
[----:B------:R-:W-:-:S05]  /*2880*/  LOP3.LUT R30, R30, 0x7, RZ, 0xc0, !PT ;  /* 0x000000071e1e7812 */ /* 0x000fca00078ec0ff */
[----:B------:R-:W-:-:S05]  /*2890*/  VIADD R4, R30, 0xffffffff ;  /* 0xffffffff1e047836 */ /* 0x000fca0000000000 */
[----:B------:R-:W-:-:S13]  /*28a0*/  ISETP.GE.U32.AND P0, PT, R4, 0x3, PT ;  /* 0x000000030400780c */ /* 0x000fda0003f06070 */
[----:B------:R-:W-:Y:S05]  /*28b0*/  @!P0 BRA `(.L_x_41) ;  /* 0x00000008003c8947 */ /* 0x000fea0003800000 */
[----:B------:R-:W2:Y:S01]  /*28c0*/  LDG.E.64 R8, desc[UR8][R20.64] ;  /* 0x0000000814087981 */ /* 0x000ea2000c1e1b00 */
[----:B0-----:R-:W-:-:S05]  /*28d0*/  IMAD.WIDE R14, R31, 0x8, R18 ;  /* 0x000000081f0e7825 */ /* 0x001fca00078e0212 */
[----:B------:R-:W3:Y:S04]  /*28e0*/  LDG.E.64 R28, desc[UR8][R14.64+-0x10] ;  /* 0xfffff0080e1c7981 */ /* 0x000ee8000c1e1b00 */
[----:B------:R-:W4:Y:S01]  /*28f0*/  LDG.E.64 R4, desc[UR8][R14.64+-0x8] ;  /* 0xfffff8080e047981 */ /* 0x000f22000c1e1b00 */
[----:B------:R-:W-:Y:S01]  /*2900*/  IADD3 R32, PT, PT, R31, -0x1, RZ ;  /* 0xffffffff1f207810 */ /* 0x000fe20007ffe0ff */
[----:B------:R-:W0:Y:S01]  /*2910*/  MUFU.RCP64H R7, R17 ;  /* 0x0000001100077308 */ /* 0x000e220000001800 */
[----:B------:R-:W-:Y:S01]  /*2920*/  IMAD.MOV.U32 R6, RZ, RZ, 0x1 ;  /* 0x00000001ff067424 */ /* 0x000fe200078e00ff */
[----:B------:R-:W-:Y:S06]  /*2930*/  BSSY.RECONVERGENT B1, `(.L_x_42) ;  /* 0x000001d000017945 */ /* 0x000fec0003800200 */
[----:B------:R-:W1:Y:S08]  /*2940*/  I2F.F64.U32 R10, R32 ;  /* 0x00000020000a7312 */ /* 0x000e700000201800 */
[----:B------:R-:W-:Y:S01]  /*2950*/  I2F.F64.U32 R12, R3 ;  /* 0x00000003000c7312 */ /* 0x000fe20000201800 */
[----:B0-----:R-:W-:-:S08]  /*2960*/  DFMA R26, -R16, R6, 1 ;  /* 0x3ff00000101a742b */ /* 0x001fd00000000106 */
[----:B------:R-:W-:-:S08]  /*2970*/  DFMA R26, R26, R26, R26 ;  /* 0x0000001a1a1a722b */ /* 0x000fd0000000001a */
[----:B------:R-:W-:Y:S01]  /*2980*/  DFMA R26, R6, R26, R6 ;  /* 0x0000001a061a722b */ /* 0x000fe20000000006 */
[----:B--2---:R0:W2:Y:S01]  /*2990*/  F2I.F64.TRUNC R24, R8 ;  /* 0x0000000800187311 */ /* 0x0040a2000030d100 */
[----:B-1----:R-:W-:-:S06]  /*29a0*/  DADD R10, R8, R10 ;  /* 0x00000000080a7229 */ /* 0x002fcc000000000a */
[----:B0-----:R-:W-:Y:S01]  /*29b0*/  DFMA R8, -R16, R26, 1 ;  /* 0x3ff000001008742b */ /* 0x001fe2000000011a */
[----:B--2---:R-:W0:Y:S07]  /*29c0*/  I2F.F64 R24, R24 ;  /* 0x0000001800187312 */ /* 0x004e2e0000201c00 */
        /* <DEDUP_REMOVED lines=19> */
.L_x_43:
[----:B------:R-:W-:Y:S05]  /*2b00*/  BSYNC.RECONVERGENT B1 ;  /* 0x0000000000017941 */ /* 0x000fea0003800200 */
.L_x_42:
        /* <DEDUP_REMOVED lines=34> */
.L_x_45:
[----:B------:R-:W-:Y:S05]  /*2d30*/  BSYNC.RECONVERGENT B1 ;  /* 0x0000000000017941 */ /* 0x000fea0003800200 */
.L_x_44:
        /* <DEDUP_REMOVED lines=34> */
.L_x_47:
[----:B------:R-:W-:Y:S05]  /*2f60*/  BSYNC.RECONVERGENT B1 ;  /* 0x0000000000017941 */ /* 0x000fea0003800200 */
.L_x_46:
        /* <DEDUP_REMOVED lines=34> */
.L_x_49:
[----:B------:R-:W-:Y:S05]  /*3190*/  BSYNC.RECONVERGENT B1 ;  /* 0x0000000000017941 */ /* 0x000fea0003800200 */
.L_x_48:
[----:B------:R1:W-:Y:S02]  /*31a0*/  STG.E.64 desc[UR8][R14.64+-0x20], R6 ;  /* 0xffffe0060e007986 */ /* 0x0003e4000c101b08 */
.L_x_41:
[----:B------:R-:W-:-:S13]  /*31b0*/  LOP3.LUT P0, RZ, R30, 0x3, RZ, 0xc0, !PT ;  /* 0x000000031eff7812 */ /* 0x000fda000780c0ff */
[----:B------:R-:W-:Y:S05]  /*31c0*/  @!P0 BRA `(.L_x_15) ;  /* 0x0000000400d48947 */ /* 0x000fea0003800000 */
[----:B------:R-:W-:-:S04]  /*31d0*/  LOP3.LUT R4, R2, 0x3, RZ, 0xc0, !PT ;  /* 0x0000000302047812 */ /* 0x000fc800078ec0ff */
[----:B------:R-:W-:-:S13]  /*31e0*/  ISETP.NE.AND P0, PT, R4, 0x3, PT ;  /* 0x000000030400780c */ /* 0x000fda0003f05270 */
[----:B------:R-:W-:Y:S05]  /*31f0*/  @!P0 BRA `(.L_x_50) ;  /* 0x0000000400248947 */ /* 0x000fea0003800000 */
[----:B01----:R-:W2:Y:S01]  /*3200*/  LDG.E.64 R6, desc[UR8][R20.64] ;  /* 0x0000000814067981 */ /* 0x003ea2000c1e1b00 */
[----:B------:R-:W-:-:S05]  /*3210*/  IMAD.WIDE R12, R31, 0x8, R18 ;  /* 0x000000081f0c7825 */ /* 0x000fca00078e0212 */
[----:B------:R-:W3:Y:S04]  /*3220*/  LDG.E.64 R14, desc[UR8][R12.64+-0x10] ;  /* 0xfffff0080c0e7981 */ /* 0x000ee8000c1e1b00 */
[----:B------:R-:W4:Y:S01]  /*3230*/  LDG.E.64 R4, desc[UR8][R12.64+-0x8] ;  /* 0xfffff8080c047981 */ /* 0x000f22000c1e1b00 */
[----:B------:R-:W-:Y:S01]  /*3240*/  VIADD R32, R31, 0xffffffff ;  /* 0xffffffff1f207836 */ /* 0x000fe20000000000 */
        /* <DEDUP_REMOVED lines=31> */
.L_x_52:
[----:B------:R-:W-:Y:S05]  /*3440*/  BSYNC.RECONVERGENT B1 ;  /* 0x0000000000017941 */ /* 0x000fea0003800200 */
.L_x_51:
        /* <DEDUP_REMOVED lines=34> */
.L_x_54:
[----:B------:R-:W-:Y:S05]  /*3670*/  BSYNC.RECONVERGENT B1 ;  /* 0x0000000000017941 */ /* 0x000fea0003800200 */
.L_x_53:
[----:B------:R2:W-:Y:S02]  /*3680*/  STG.E.64 desc[UR8][R12.64+-0x10], R6 ;  /* 0xfffff0060c007986 */ /* 0x0005e4000c101b08 */
.L_x_50:
[----:B------:R-:W-:-:S04]  /*3690*/  LOP3.LUT R4, R2, 0x1, RZ, 0xc0, !PT ;  /* 0x0000000102047812 */ /* 0x000fc800078ec0ff */
[----:B------:R-:W-:-:S13]  /*36a0*/  ISETP.NE.U32.AND P0, PT, R4, 0x1, PT ;  /* 0x000000010400780c */ /* 0x000fda0003f05070 */
[----:B------:R-:W-:Y:S05]  /*36b0*/  @P0 BRA `(.L_x_15) ;  /* 0x0000000000980947 */ /* 0x000fea0003800000 */
[----:B------:R-:W3:Y:S01]  /*36c0*/  LDG.E.64 R8, desc[UR8][R20.64] ;  /* 0x0000000814087981 */ /* 0x000ee2000c1e1b00 */
[----:B------:R-:W-:-:S05]  /*36d0*/  IMAD.WIDE R10, R31, 0x8, R18 ;  /* 0x000000081f0a7825 */ /* 0x000fca00078e0212 */
[----:B012---:R-:W2:Y:S04]  /*36e0*/  LDG.E.64 R6, desc[UR8][R10.64+-0x10] ;  /* 0xfffff0080a067981 */ /* 0x007ea8000c1e1b00 */
        /* <DEDUP_REMOVED lines=10> */
[----:B---3--:R-:W0:Y:S01]  /*3790*/  F2I.F64.TRUNC R32, R8 ;  /* 0x0000000800207311 */ /* 0x008e22000030d100 */
[----:B-1----:R-:W-:-:S07]  /*37a0*/  DADD R12, R8, R12 ;  /* 0x00000000080c7229 */ /* 0x002fce000000000c */
[----:B0-----:R-:W0:Y:S02]  /*37b0*/  I2F.F64 R14, R32 ;  /* 0x00000020000e7312 */ /* 0x001e240000201c00 */
[----:B0-----:R-:W-:Y:S02]  /*37c0*/  DADD R12, R12, -R14 ;  /* 0x000000000c0c7229 */ /* 0x001fe4000000080e */
[----:B------:R-:W-:-:S06]  /*37d0*/  DFMA R14, -R16, R28, 1 ;  /* 0x3ff00000100e742b */ /* 0x000fcc000000011c */
[----:B------:R-:W-:Y:S02]  /*37e0*/  DADD R8, -R12, R24 ;  /* 0x000000000c087229 */ /* 0x000fe40000000118 */
[----:B------:R-:W-:-:S06]  /*37f0*/  DFMA R14, R28, R14, R28 ;  /* 0x0000000e1c0e722b */ /* 0x000fcc000000001c */
[----:B--2---:R-:W-:-:S08]  /*3800*/  DMUL R6, R8, R6 ;  /* 0x0000000608067228 */ /* 0x004fd00000000000 */
        /* <DEDUP_REMOVED lines=15> */
.L_x_56:
[----:B------:R-:W-:Y:S05]  /*3900*/  BSYNC.RECONVERGENT B1 ;  /* 0x0000000000017941 */ /* 0x000fea0003800200 */
.L_x_55:
[----:B------:R3:W-:Y:S02]  /*3910*/  STG.E.64 desc[UR8][R10.64+-0x8], R6 ;  /* 0xfffff8060a007986 */ /* 0x0007e4000c101b08 */
.L_x_15:
[----:B------:R-:W5:Y:S01]  /*3920*/  LDG.E.64 R4, desc[UR8][R18.64] ;  /* 0x0000000812047981 */ /* 0x000f62000c1e1b00 */
[----:B------:R-:W0:Y:S02]  /*3930*/  LDCU UR5, c[0x0][0x384] ;  /* 0x00007080ff0577ac */ /* 0x000e240008000800 */
[----:B0-----:R-:W-:-:S13]  /*3940*/  ISETP.NE.AND P1, PT, R3, UR5, PT ;  /* 0x0000000503007c0c */ /* 0x001fda000bf25270 */
[----:B-----5:R0:W-:Y:S04]  /*3950*/  @!P1 STG.E.64 desc[UR8][R22.64], R4 ;  /* 0x0000000416009986 */ /* 0x0201e8000c101b08 */
[----:B-1234-:R-:W2:Y:S01]  /*3960*/  LDG.E.64 R6, desc[UR8][R20.64] ;  /* 0x0000000814067981 */ /* 0x01eea2000c1e1b00 */
[----:B------:R-:W1:Y:S01]  /*3970*/  MUFU.RCP64H R11, R17 ;  /* 0x00000011000b7308 */ /* 0x000e620000001800 */
[----:B------:R-:W-:Y:S01]  /*3980*/  IMAD.MOV.U32 R10, RZ, RZ, 0x1 ;  /* 0x00000001ff0a7424 */ /* 0x000fe200078e00ff */
[----:B------:R-:W-:Y:S05]  /*3990*/  BSSY.RECONVERGENT B1, `(.L_x_57) ;  /* 0x0000017000017945 */ /* 0x000fea0003800200 */
[----:B-1----:R-:W-:-:S08]  /*39a0*/  DFMA R8, -R16, R10, 1 ;  /* 0x3ff000001008742b */ /* 0x002fd0000000010a */
[----:B------:R-:W-:-:S08]  /*39b0*/  DFMA R12, R8, R8, R8 ;  /* 0x00000008080c722b */ /* 0x000fd00000000008 */
[----:B------:R-:W-:-:S08]  /*39c0*/  DFMA R12, R10, R12, R10 ;  /* 0x0000000c0a0c722b */ /* 0x000fd0000000000a */
[----:B------:R-:W-:-:S08]  /*39d0*/  DFMA R10, -R16, R12, 1 ;  /* 0x3ff00000100a742b */ /* 0x000fd0000000010c */
[----:B------:R-:W-:Y:S01]  /*39e0*/  DFMA R10, R12, R10, R12 ;  /* 0x0000000a0c0a722b */ /* 0x000fe2000000000c */
[----:B--2---:R-:W1:Y:S08]  /*39f0*/  F2I.F64.TRUNC R14, R6 ;  /* 0x00000006000e7311 */ /* 0x004e70000030d100 */
[----:B-1----:R-:W1:Y:S02]  /*3a00*/  I2F.F64 R8, R14 ;  /* 0x0000000e00087312 */ /* 0x002e640000201c00 */
[----:B-1----:R-:W-:-:S08]  /*3a10*/  DADD R8, R6, -R8 ;  /* 0x0000000006087229 */ /* 0x002fd00000000808 */
[----:B0-----:R-:W-:-:S08]  /*3a20*/  DMUL R4, R4, R8 ;  /* 0x0000000804047228 */ /* 0x001fd00000000000 */
        /* <DEDUP_REMOVED lines=10> */
[----:B------:R-:W-:-:S07]  /*3ad0*/  MOV R4, 0x3af0 ;  /* 0x00003af000047802 */ /* 0x000fce0000000f00 */
[----:B------:R-:W-:Y:S05]  /*3ae0*/  CALL.REL.NOINC `($__internal_0_$__cuda_sm20_div_rn_f64_full) ;  /* 0x0000000000207944 */ /* 0x000fea0003c00000 */
[----:B------:R-:W-:-:S07]  /*3af0*/  IMAD.MOV.U32 R7, RZ, RZ, R5 ;  /* 0x000000ffff077224 */ /* 0x000fce00078e0005 */
.L_x_58:
[----:B------:R-:W-:Y:S05]  /*3b00*/  BSYNC.RECONVERGENT B1 ;  /* 0x0000000000017941 */ /* 0x000fea0003800200 */
.L_x_57:
[----:B------:R1:W-:Y:S01]  /*3b10*/  STG.E.64 desc[UR8][R18.64], R6 ;  /* 0x0000000612007986 */ /* 0x0003e2000c101b08 */
[----:B------:R-:W-:Y:S01]  /*3b20*/  IADD3 R0, PT, PT, R0, 0x1, RZ ;  /* 0x0000000100007810 */ /* 0x000fe20007ffe0ff */
[----:B------:R-:W-:Y:S02]  /*3b30*/  VIADD R2, R2, 0x1 ;  /* 0x0000000102027836 */ /* 0x000fe40000000000 */
[----:B------:R-:W-:Y:S01]  /*3b40*/  VIADD R3, R3, 0x1 ;  /* 0x0000000103037836 */ /* 0x000fe20000000000 */
[----:B------:R-:W-:Y:S06]  /*3b50*/  @P1 BRA `(.L_x_59) ;  /* 0xffffffc400bc1947 */ /* 0x000fec000383ffff */
[----:B------:R-:W-:Y:S05]  /*3b60*/  EXIT ;  /* 0x000000000000794d */ /* 0x000fea0003800000 */
        .weak           $__internal_0_$__cuda_sm20_div_rn_f64_full
        .type           $__internal_0_$__cuda_sm20_div_rn_f64_full,@function
        .size           $__internal_0_$__cuda_sm20_div_rn_f64_full,(.L_x_147 - $__internal_0_$__cuda_sm20_div_rn_f64_full)
$__internal_0_$__cuda_sm20_div_rn_f64_full:
[----:B------:R-:W-:Y:S01]  /*3b70*/  IMAD.MOV.U32 R33, RZ, RZ, R5 ;  /* 0x000000ffff217224 */ /* 0x000fe200078e0005 */
[C---:B------:R-:W-:Y:S01]  /*3b80*/  FSETP.GEU.AND P0, PT, |R27|.reuse, 1.469367938527859385e-39, PT ;  /* 0x001000001b00780b */ /* 0x040fe20003f0e200 */
[----:B------:R-:W-:Y:S01]  /*3b90*/  BSSY.RECONVERGENT B0, `(.L_x_60) ;  /* 0x000005c000007945 */ /* 0x000fe20003800200 */
[----:B------:R-:W-:Y:S02]  /*3ba0*/  LOP3.LUT R24, R27, 0x800fffff, RZ, 0xc0, !PT ;  /* 0x800fffff1b187812 */ /* 0x000fe400078ec0ff */
[C---:B------:R-:W-:Y:S02]  /*3bb0*/  FSETP.GEU.AND P3, PT, |R33|.reuse, 1.469367938527859385e-39, PT ;  /* 0x001000002100780b */ /* 0x040fe40003f6e200 */
[----:B------:R-:W-:Y:S02]  /*3bc0*/  MOV R32, R6 ;  /* 0x0000000600207202 */ /* 0x000fe40000000f00 */
[----:B------:R-:W-:Y:S01]  /*3bd0*/  LOP3.LUT R25, R24, 0x3ff00000, RZ, 0xfc, !PT ;  /* 0x3ff0000018197812 */ /* 0x000fe200078efcff */
[----:B------:R-:W-:Y:S01]  /*3be0*/  IMAD.MOV.U32 R24, RZ, RZ, R26 ;  /* 0x000000ffff187224 */ /* 0x000fe200078e001a */
[----:B------:R-:W-:Y:S01]  /*3bf0*/  LOP3.LUT R5, R33, 0x7ff00000, RZ, 0xc0, !PT ;  /* 0x7ff0000021057812 */ /* 0x000fe200078ec0ff */
[----:B------:R-:W-:Y:S01]  /*3c00*/  IMAD.MOV.U32 R36, RZ, RZ, R32 ;  /* 0x000000ffff247224 */ /* 0x000fe200078e0020 */
[----:B------:R-:W-:Y:S01]  /*3c10*/  LOP3.LUT R8, R27, 0x7ff00000, RZ, 0xc0, !PT ;  /* 0x7ff000001b087812 */ /* 0x000fe200078ec0ff */
[----:B------:R-:W-:Y:S01]  /*3c20*/  @!P0 DMUL R24, R26, 8.98846567431157953865e+307 ;  /* 0x7fe000001a188828 */ /* 0x000fe20000000000 */
[----:B------:R-:W-:-:S02]  /*3c30*/  MOV R34, 0x1 ;  /* 0x0000000100227802 */ /* 0x000fc40000000f00 */
[----:B------:R-:W-:Y:S01]  /*3c40*/  ISETP.GE.U32.AND P2, PT, R5, R8, PT ;  /* 0x000000080500720c */ /* 0x000fe20003f46070 */
[----:B------:R-:W-:Y:S01]  /*3c50*/  @!P3 IMAD.MOV.U32 R38, RZ, RZ, RZ ;  /* 0x000000ffff26b224 */ /* 0x000fe200078e00ff */
[----:B------:R-:W-:Y:S01]  /*3c60*/  @!P3 LOP3.LUT R6, R27, 0x7ff00000, RZ, 0xc0, !PT ;  /* 0x7ff000001b06b812 */ /* 0x000fe200078ec0ff */
[----:B------:R-:W0:Y:S03]  /*3c70*/  MUFU.RCP64H R35, R25 ;  /* 0x0000001900237308 */ /* 0x000e260000001800 */
[----:B------:R-:W-:Y:S02]  /*3c80*/  @!P3 ISETP.GE.U32.AND P4, PT, R5, R6, PT ;  /* 0x000000060500b20c */ /* 0x000fe40003f86070 */
[----:B------:R-:W-:Y:S02]  /*3c90*/  MOV R6, 0x1ca00000 ;  /* 0x1ca0000000067802 */ /* 0x000fe40000000f00 */
[----:B------:R-:W-:-:S02]  /*3ca0*/  @!P0 LOP3.LUT R8, R25, 0x7ff00000, RZ, 0xc0, !PT ;  /* 0x7ff0000019088812 */ /* 0x000fc400078ec0ff */
[C---:B------:R-:W-:Y:S02]  /*3cb0*/  @!P3 SEL R9, R6.reuse, 0x63400000, !P4 ;  /* 0x634000000609b807 */ /* 0x040fe40006000000 */
[----:B------:R-:W-:Y:S02]  /*3cc0*/  SEL R7, R6, 0x63400000, !P2 ;  /* 0x6340000006077807 */ /* 0x000fe40005000000 */
[--C-:B------:R-:W-:Y:S02]  /*3cd0*/  @!P3 LOP3.LUT R9, R9, 0x80000000, R33.reuse, 0xf8, !PT ;  /* 0x800000000909b812 */ /* 0x100fe400078ef821 */
[----:B------:R-:W-:Y:S01]  /*3ce0*/  LOP3.LUT R37, R7, 0x800fffff, R33, 0xf8, !PT ;  /* 0x800fffff07257812 */ /* 0x000fe200078ef821 */
[----:B------:R-:W-:Y:S01]  /*3cf0*/  IMAD.MOV.U32 R7, RZ, RZ, R5 ;  /* 0x000000ffff077224 */ /* 0x000fe200078e0005 */
[----:B------:R-:W-:-:S06]  /*3d00*/  @!P3 LOP3.LUT R39, R9, 0x100000, RZ, 0xfc, !PT ;  /* 0x001000000927b812 */ /* 0x000fcc00078efcff */
[----:B------:R-:W-:Y:S02]  /*3d10*/  @!P3 DFMA R36, R36, 2, -R38 ;  /* 0x400000002424b82b */ /* 0x000fe40000000826 */
[----:B0-----:R-:W-:-:S08]  /*3d20*/  DFMA R38, R34, -R24, 1 ;  /* 0x3ff000002226742b */ /* 0x001fd00000000818 */
[----:B------:R-:W-:Y:S01]  /*3d30*/  DFMA R38, R38, R38, R38 ;  /* 0x000000262626722b */ /* 0x000fe20000000026 */
[----:B------:R-:W-:-:S05]  /*3d40*/  @!P3 LOP3.LUT R7, R37, 0x7ff00000, RZ, 0xc0, !PT ;  /* 0x7ff000002507b812 */ /* 0x000fca00078ec0ff */
[----:B------:R-:W-:Y:S02]  /*3d50*/  VIADD R9, R7, 0xffffffff ;  /* 0xffffffff07097836 */ /* 0x000fe40000000000 */
[----:B------:R-:W-:-:S03]  /*3d60*/  DFMA R34, R34, R38, R34 ;  /* 0x000000262222722b */ /* 0x000fc60000000022 */
[----:B------:R-:W-:Y:S02]  /*3d70*/  ISETP.GT.U32.AND P0, PT, R9, 0x7feffffe, PT ;  /* 0x7feffffe0900780c */ /* 0x000fe40003f04070 */
[----:B------:R-:W-:-:S03]  /*3d80*/  IADD3 R9, PT, PT, R8, -0x1, RZ ;  /* 0xffffffff08097810 */ /* 0x000fc60007ffe0ff */
[----:B------:R-:W-:Y:S01]  /*3d90*/  DFMA R40, R34, -R24, 1 ;  /* 0x3ff000002228742b */ /* 0x000fe20000000818 */
[----:B------:R-:W-:-:S07]  /*3da0*/  ISETP.GT.U32.OR P0, PT, R9, 0x7feffffe, P0 ;  /* 0x7feffffe0900780c */ /* 0x000fce0000704470 */
[----:B------:R-:W-:-:S08]  /*3db0*/  DFMA R40, R34, R40, R34 ;  /* 0x000000282228722b */ /* 0x000fd00000000022 */
[----:B------:R-:W-:-:S08]  /*3dc0*/  DMUL R38, R40, R36 ;  /* 0x0000002428267228 */ /* 0x000fd00000000000 */
[----:B------:R-:W-:-:S08]  /*3dd0*/  DFMA R34, R38, -R24, R36 ;  /* 0x800000182622722b */ /* 0x000fd00000000024 */
[----:B------:R-:W-:Y:S01]  /*3de0*/  DFMA R34, R40, R34, R38 ;  /* 0x000000222822722b */ /* 0x000fe20000000026 */
[----:B------:R-:W-:Y:S10]  /*3df0*/  @P0 BRA `(.L_x_61) ;  /* 0x0000000000740947 */ /* 0x000ff40003800000 */
[----:B------:R-:W-:-:S04]  /*3e00*/  LOP3.LUT R8, R27, 0x7ff00000, RZ, 0xc0, !PT ;  /* 0x7ff000001b087812 */ /* 0x000fc800078ec0ff */
[CC--:B------:R-:W-:Y:S02]  /*3e10*/  ISETP.GE.U32.AND P0, PT, R5.reuse, R8.reuse, PT ;  /* 0x000000080500720c */ /* 0x0c0fe40003f06070 */
[----:B------:R-:W-:Y:S02]  /*3e20*/  VIADDMNMX R5, R5, -R8, 0xb9600000, !PT ;  /* 0xb960000005057446 */ /* 0x000fe40007800908 */
[----:B------:R-:W-:Y:S02]  /*3e30*/  SEL R6, R6, 0x63400000, !P0 ;  /* 0x6340000006067807 */ /* 0x000fe40004000000 */
[----:B------:R-:W-:-:S05]  /*3e40*/  VIMNMX R5, PT, PT, R5, 0x46a00000, PT ;  /* 0x46a0000005057848 */ /* 0x000fca0003fe0100 */
[----:B------:R-:W-:Y:S01]  /*3e50*/  IMAD.IADD R5, R5, 0x1, -R6 ;  /* 0x0000000105057824 */ /* 0x000fe200078e0a06 */
[----:B------:R-:W-:-:S03]  /*3e60*/  MOV R6, RZ ;  /* 0x000000ff00067202 */ /* 0x000fc60000000f00 */
[----:B------:R-:W-:-:S06]  /*3e70*/  VIADD R7, R5, 0x7fe00000 ;  /* 0x7fe0000005077836 */ /* 0x000fcc0000000000 */
[----:B------:R-:W-:-:S10]  /*3e80*/  DMUL R38, R34, R6 ;  /* 0x0000000622267228 */ /* 0x000fd40000000000 */
[----:B------:R-:W-:-:S13]  /*3e90*/  FSETP.GTU.AND P0, PT, |R39|, 1.469367938527859385e-39, PT ;  /* 0x001000002700780b */ /* 0x000fda0003f0c200 */
[----:B------:R-:W-:Y:S05]  /*3ea0*/  @P0 BRA `(.L_x_62) ;  /* 0x0000000000a80947 */ /* 0x000fea0003800000 */
[----:B------:R-:W-:Y:S01]  /*3eb0*/  DFMA R24, R34, -R24, R36 ;  /* 0x800000182218722b */ /* 0x000fe20000000024 */
[----:B------:R-:W-:-:S09]  /*3ec0*/  IMAD.MOV.U32 R6, RZ, RZ, RZ ;  /* 0x000000ffff067224 */ /* 0x000fd200078e00ff */
[C---:B------:R-:W-:Y:S02]  /*3ed0*/  FSETP.NEU.AND P0, PT, R25.reuse, RZ, PT ;  /* 0x000000ff1900720b */ /* 0x040fe40003f0d000 */
[----:B------:R-:W-:-:S04]  /*3ee0*/  LOP3.LUT R26, R25, 0x80000000, R27, 0x48, !PT ;  /* 0x80000000191a7812 */ /* 0x000fc800078e481b */
[----:B------:R-:W-:-:S07]  /*3ef0*/  LOP3.LUT R7, R26, R7, RZ, 0xfc, !PT ;  /* 0x000000071a077212 */ /* 0x000fce00078efcff */
[----:B------:R-:W-:Y:S05]  /*3f00*/  @!P0 BRA `(.L_x_62) ;  /* 0x0000000000908947 */ /* 0x000fea0003800000 */
[----:B------:R-:W-:Y:S01]  /*3f10*/  IMAD.MOV R9, RZ, RZ, -R5 ;  /* 0x000000ffff097224 */ /* 0x000fe200078e0a05 */
[----:B------:R-:W-:Y:S01]  /*3f20*/  MOV R8, RZ ;  /* 0x000000ff00087202 */ /* 0x000fe20000000f00 */
[----:B------:R-:W-:Y:S01]  /*3f30*/  DMUL.RP R6, R34, R6 ;  /* 0x0000000622067228 */ /* 0x000fe20000008000 */
[----:B------:R-:W-:-:S04]  /*3f40*/  IADD3 R5, PT, PT, -R5, -0x43300000, RZ ;  /* 0xbcd0000005057810 */ /* 0x000fc80007ffe1ff */
[----:B------:R-:W-:-:S05]  /*3f50*/  DFMA R8, R38, -R8, R34 ;  /* 0x800000082608722b */ /* 0x000fca0000000022 */
[----:B------:R-:W-:-:S05]  /*3f60*/  LOP3.LUT R26, R7, R26, RZ, 0x3c, !PT ;  /* 0x0000001a071a7212 */ /* 0x000fca00078e3cff */
[----:B------:R-:W-:-:S04]  /*3f70*/  FSETP.NEU.AND P0, PT, |R9|, R5, PT ;  /* 0x000000050900720b */ /* 0x000fc80003f0d200 */
[----:B------:R-:W-:Y:S02]  /*3f80*/  FSEL R6, R6, R38, !P0 ;  /* 0x0000002606067208 */ /* 0x000fe40004000000 */
[----:B------:R-:W-:-:S03]  /*3f90*/  FSEL R7, R26, R39, !P0 ;  /* 0x000000271a077208 */ /* 0x000fc60004000000 */
[----:B------:R-:W-:Y:S02]  /*3fa0*/  IMAD.MOV.U32 R38, RZ, RZ, R6 ;  /* 0x000000ffff267224 */ /* 0x000fe400078e0006 */
[----:B------:R-:W-:Y:S01]  /*3fb0*/  IMAD.MOV.U32 R39, RZ, RZ, R7 ;  /* 0x000000ffff277224 */ /* 0x000fe200078e0007 */
[----:B------:R-:W-:Y:S06]  /*3fc0*/  BRA `(.L_x_62) ;  /* 0x0000000000607947 */ /* 0x000fec0003800000 */
.L_x_61:
[----:B------:R-:W-:-:S14]  /*3fd0*/  DSETP.NAN.AND P0, PT, R32, R32, PT ;  /* 0x000000202000722a */ /* 0x000fdc0003f08000 */
[----:B------:R-:W-:Y:S05]  /*3fe0*/  @P0 BRA `(.L_x_63) ;  /* 0x00000000004c0947 */ /* 0x000fea0003800000 */
[----:B------:R-:W-:-:S14]  /*3ff0*/  DSETP.NAN.AND P0, PT, R26, R26, PT ;  /* 0x0000001a1a00722a */ /* 0x000fdc0003f08000 */
[----:B------:R-:W-:Y:S05]  /*4000*/  @P0 BRA `(.L_x_64) ;  /* 0x0000000000340947 */ /* 0x000fea0003800000 */
[----:B------:R-:W-:Y:S01]  /*4010*/  ISETP.NE.AND P0, PT, R7, R8, PT ;  /* 0x000000080700720c */ /* 0x000fe20003f05270 */
[----:B------:R-:W-:Y:S01]  /*4020*/  IMAD.MOV.U32 R39, RZ, RZ, -0x80000 ;  /* 0xfff80000ff277424 */ /* 0x000fe200078e00ff */
[----:B------:R-:W-:-:S11]  /*4030*/  MOV R38, 0x0 ;  /* 0x0000000000267802 */ /* 0x000fd60000000f00 */
[----:B------:R-:W-:Y:S05]  /*4040*/  @!P0 BRA `(.L_x_62) ;  /* 0x0000000000408947 */ /* 0x000fea0003800000 */
[----:B------:R-:W-:Y:S02]  /*4050*/  ISETP.NE.AND P0, PT, R7, 0x7ff00000, PT ;  /* 0x7ff000000700780c */ /* 0x000fe40003f05270 */
[----:B------:R-:W-:Y:S02]  /*4060*/  LOP3.LUT R27, R33, 0x80000000, R27, 0x48, !PT ;  /* 0x80000000211b7812 */ /* 0x000fe400078e481b */
[----:B------:R-:W-:-:S13]  /*4070*/  ISETP.EQ.OR P0, PT, R8, RZ, !P0 ;  /* 0x000000ff0800720c */ /* 0x000fda0004702670 */
[----:B------:R-:W-:Y:S01]  /*4080*/  @P0 LOP3.LUT R5, R27, 0x7ff00000, RZ, 0xfc, !PT ;  /* 0x7ff000001b050812 */ /* 0x000fe200078efcff */
[----:B------:R-:W-:Y:S01]  /*4090*/  @!P0 IMAD.MOV.U32 R38, RZ, RZ, RZ ;  /* 0x000000ffff268224 */ /* 0x000fe200078e00ff */
[----:B------:R-:W-:Y:S01]  /*40a0*/  @!P0 MOV R39, R27 ;  /* 0x0000001b00278202 */ /* 0x000fe20000000f00 */
[----:B------:R-:W-:Y:S02]  /*40b0*/  @P0 IMAD.MOV.U32 R38, RZ, RZ, RZ ;  /* 0x000000ffff260224 */ /* 0x000fe400078e00ff */
[----:B------:R-:W-:Y:S01]  /*40c0*/  @P0 IMAD.MOV.U32 R39, RZ, RZ, R5 ;  /* 0x000000ffff270224 */ /* 0x000fe200078e0005 */
[----:B------:R-:W-:Y:S06]  /*40d0*/  BRA `(.L_x_62) ;  /* 0x00000000001c7947 */ /* 0x000fec0003800000 */
.L_x_64:
[----:B------:R-:W-:Y:S02]  /*40e0*/  LOP3.LUT R5, R27, 0x80000, RZ, 0xfc, !PT ;  /* 0x000800001b057812 */ /* 0x000fe400078efcff */
[----:B------:R-:W-:-:S03]  /*40f0*/  MOV R38, R26 ;  /* 0x0000001a00267202 */ /* 0x000fc60000000f00 */
[----:B------:R-:W-:Y:S01]  /*4100*/  IMAD.MOV.U32 R39, RZ, RZ, R5 ;  /* 0x000000ffff277224 */ /* 0x000fe200078e0005 */
[----:B------:R-:W-:Y:S06]  /*4110*/  BRA `(.L_x_62) ;  /* 0x00000000000c7947 */ /* 0x000fec0003800000 */
.L_x_63:
[----:B------:R-:W-:Y:S01]  /*4120*/  LOP3.LUT R5, R33, 0x80000, RZ, 0xfc, !PT ;  /* 0x0008000021057812 */ /* 0x000fe200078efcff */
[----:B------:R-:W-:-:S03]  /*4130*/  IMAD.MOV.U32 R38, RZ, RZ, R32 ;  /* 0x000000ffff267224 */ /* 0x000fc600078e0020 */
[----:B------:R-:W-:-:S07]  /*4140*/  MOV R39, R5 ;  /* 0x0000000500277202 */ /* 0x000fce0000000f00 */
.L_x_62:
[----:B------:R-:W-:Y:S05]  /*4150*/  BSYNC.RECONVERGENT B0 ;  /* 0x0000000000007941 */ /* 0x000fea0003800200 */
.L_x_60:
[----:B------:R-:W-:Y:S01]  /*4160*/  MOV R8, R4 ;  /* 0x0000000400087202 */ /* 0x000fe20000000f00 */
[----:B------:R-:W-:Y:S02]  /*4170*/  IMAD.MOV.U32 R9, RZ, RZ, 0x0 ;  /* 0x00000000ff097424 */ /* 0x000fe400078e00ff */
[----:B------:R-:W-:Y:S02]  /*4180*/  IMAD.MOV.U32 R6, RZ, RZ, R38 ;  /* 0x000000ffff067224 */ /* 0x000fe400078e0026 */
[----:B------:R-:W-:Y:S01]  /*4190*/  IMAD.MOV.U32 R5, RZ, RZ, R39 ;  /* 0x000000ffff057224 */ /* 0x000fe200078e0027 */
[----:B------:R-:W-:Y:S06]  /*41a0*/  RET.REL.NODEC R8 `(_Z28compute_B_splines_coeffs_gpuiiPdS_S_) ;  /* 0xffffffbc08947950 */ /* 0x000fec0003c3ffff */
.L_x_65:
        /* <DEDUP_REMOVED lines=13> */
.L_x_147:


//--------------------- .text._Z17compute_frac_cooriiiidddPdS_S_S_S_S_ --------------------------
	.section	.text._Z17compute_frac_cooriiiidddPdS_S_S_S_S_,"ax",@progbits
	.align	128
        .global         _Z17compute_frac_cooriiiidddPdS_S_S_S_S_
        .type           _Z17compute_frac_cooriiiidddPdS_S_S_S_S_,@function
        .size           _Z17compute_frac_cooriiiidddPdS_S_S_S_S_,(.L_x_148 - _Z17compute_frac_cooriiiidddPdS_S_S_S_S_)
        .other          _Z17compute_frac_cooriiiidddPdS_S_S_S_S_,@"STO_CUDA_ENTRY STV_DEFAULT"
_Z17compute_frac_cooriiiidddPdS_S_S_S_S_:
.text._Z17compute_frac_cooriiiidddPdS_S_S_S_S_:
[----:B------:R-:W-:Y:S01]  /*0000*/  LDC R1, c[0x0][0x37c] ;  /* 0x0000df00ff017b82 */ /* 0x000fe20000000800 */
[----:B------:R-:W0:Y:S07]  /*0010*/  S2R R3, SR_TID.X ;  /* 0x0000000000037919 */ /* 0x000e2e0000002100 */
[----:B------:R-:W0:Y:S01]  /*0020*/  S2UR UR4, SR_CTAID.X ;  /* 0x00000000000479c3 */ /* 0x000e220000002500 */
[----:B------:R-:W1:Y:S07]  /*0030*/  LDCU UR5, c[0x0][0x380] ;  /* 0x00007000ff0577ac */ /* 0x000e6e0008000800 */
[----:B------:R-:W0:Y:S02]  /*0040*/  LDC R0, c[0x0][0x360] ;  /* 0x0000d800ff007b82 */ /* 0x000e240000000800 */
[----:B0-----:R-:W-:-:S05]  /*0050*/  IMAD R0, R0, UR4, R3 ;  /* 0x0000000400007c24 */ /* 0x001fca000f8e0203 */
[----:B-1----:R-:W-:-:S13]  /*0060*/  ISETP.GE.AND P0, PT, R0, UR5, PT ;  /* 0x0000000500007c0c */ /* 0x002fda000bf06270 */
[----:B------:R-:W-:Y:S05]  /*0070*/  @P0 EXIT ;  /* 0x000000000000094d */ /* 0x000fea0003800000 */
[----:B------:R-:W0:Y:S01]  /*0080*/  LDC.64 R22, c[0x0][0x3a8] ;  /* 0x0000ea00ff167b82 */ /* 0x000e220000000a00 */
[----:B------:R-:W1:Y:S01]  /*0090*/  LDCU.64 UR4, c[0x0][0x358] ;  /* 0x00006b00ff0477ac */ /* 0x000e620008000a00 */
[----:B------:R-:W2:Y:S06]  /*00a0*/  LDCU UR6, c[0x0][0x394] ;  /* 0x00007280ff0677ac */ /* 0x000eac0008000800 */
[----:B------:R-:W3:Y:S01]  /*00b0*/  LDC.64 R6, c[0x0][0x390] ;  /* 0x0000e400ff067b82 */ /* 0x000ee20000000a00 */
[----:B0-----:R-:W-:-:S06]  /*00c0*/  IMAD.WIDE R22, R0, 0x8, R22 ;  /* 0x0000000800167825 */ /* 0x001fcc00078e0216 */
[----:B-1----:R-:W4:Y:S01]  /*00d0*/  LDG.E.64 R22, desc[UR4][R22.64] ;  /* 0x0000000416167981 */ /* 0x002f22000c1e1b00 */
[----:B--2---:R-:W3:Y:S01]  /*00e0*/  MUFU.RCP64H R3, UR6 ;  /* 0x0000000600037d08 */ /* 0x004ee20008001800 */
[----:B------:R-:W-:Y:S01]  /*00f0*/  IMAD.MOV.U32 R2, RZ, RZ, 0x1 ;  /* 0x00000001ff027424 */ /* 0x000fe200078e00ff */
[----:B------:R-:W-:Y:S05]  /*0100*/  BSSY.RECONVERGENT B0, `(.L_x_66) ;  /* 0x0000016000007945 */ /* 0x000fea0003800200 */
[----:B---3--:R-:W-:-:S08]  /*0110*/  DFMA R4, R2, -R6, 1 ;  /* 0x3ff000000204742b */ /* 0x008fd00000000806 */
[----:B------:R-:W-:-:S08]  /*0120*/  DFMA R4, R4, R4, R4 ;  /* 0x000000040404722b */ /* 0x000fd00000000004 */
[----:B------:R-:W-:-:S08]  /*0130*/  DFMA R4, R2, R4, R2 ;  /* 0x000000040204722b */ /* 0x000fd00000000002 */
[----:B------:R-:W-:-:S08]  /*0140*/  DFMA R2, R4, -R6, 1 ;  /* 0x3ff000000402742b */ /* 0x000fd00000000806 */
[----:B------:R-:W-:-:S08]  /*0150*/  DFMA R2, R4, R2, R4 ;  /* 0x000000020402722b */ /* 0x000fd00000000004 */
[----:B----4-:R-:W-:Y:S01]  /*0160*/  DMUL R4, R22, R2 ;  /* 0x0000000216047228 */ /* 0x010fe20000000000 */
[----:B------:R-:W-:-:S07]  /*0170*/  FSETP.GEU.AND P1, PT, |R23|, 6.5827683646048100446e-37, PT ;  /* 0x036000001700780b */ /* 0x000fce0003f2e200 */
[----:B------:R-:W-:-:S08]  /*0180*/  DFMA R6, R4, -R6, R22 ;  /* 0x800000060406722b */ /* 0x000fd00000000016 */
[----:B------:R-:W-:-:S10]  /*0190*/  DFMA R2, R2, R6, R4 ;  /* 0x000000060202722b */ /* 0x000fd40000000004 */
[----:B------:R-:W-:-:S05]  /*01a0*/  FFMA R4, RZ, UR6, R3 ;  /* 0x00000006ff047c23 */ /* 0x000fca0008000003 */
[----:B------:R-:W-:-:S13]  /*01b0*/  FSETP.GT.AND P0, PT, |R4|, 1.469367938527859385e-39, PT ;  /* 0x001000000400780b */ /* 0x000fda0003f04200 */
[----:B------:R-:W-:Y:S05]  /*01c0*/  @P0 BRA P1, `(.L_x_67) ;  /* 0x0000000000240947 */ /* 0x000fea0000800000 */
[----:B------:R-:W0:Y:S01]  /*01d0*/  LDCU.64 UR6, c[0x0][0x390] ;  /* 0x00007200ff0677ac */ /* 0x000e220008000a00 */
[----:B------:R-:W-:Y:S01]  /*01e0*/  IMAD.MOV.U32 R6, RZ, RZ, R22 ;  /* 0x000000ffff067224 */ /* 0x000fe200078e0016 */
[----:B------:R-:W-:Y:S01]  /*01f0*/  MOV R2, 0x240 ;  /* 0x0000024000027802 */ /* 0x000fe20000000f00 */
[----:B------:R-:W-:Y:S02]  /*0200*/  IMAD.MOV.U32 R7, RZ, RZ, R23 ;  /* 0x000000ffff077224 */ /* 0x000fe400078e0017 */
[----:B0-----:R-:W-:Y:S02]  /*0210*/  IMAD.U32 R10, RZ, RZ, UR6 ;  /* 0x00000006ff0a7e24 */ /* 0x001fe4000f8e00ff */
[----:B------:R-:W-:-:S07]  /*0220*/  IMAD.U32 R11, RZ, RZ, UR7 ;  /* 0x00000007ff0b7e24 */ /* 0x000fce000f8e00ff */
[----:B------:R-:W-:Y:S05]  /*0230*/  CALL.REL.NOINC `($__internal_1_$__cuda_sm20_div_rn_f64_full) ;  /* 0x0000000800587944 */ /* 0x000fea0003c00000 */
[----:B------:R-:W-:Y:S02]  /*0240*/  IMAD.MOV.U32 R2, RZ, RZ, R16 ;  /* 0x000000ffff027224 */ /* 0x000fe400078e0010 */
[----:B------:R-:W-:-:S07]  /*0250*/  IMAD.MOV.U32 R3, RZ, RZ, R17 ;  /* 0x000000ffff037224 */ /* 0x000fce00078e0011 */
.L_x_67:
[----:B------:R-:W-:Y:S05]  /*0260*/  BSYNC.RECONVERGENT B0 ;  /* 0x0000000000007941 */ /* 0x000fea0003800200 */
.L_x_66:
[----:B------:R-:W0:Y:S01]  /*0270*/  LDCU UR7, c[0x0][0x394] ;  /* 0x00007280ff0777ac */ /* 0x000e220008000800 */
[----:B------:R-:W1:Y:S01]  /*0280*/  LDC.64 R4, c[0x0][0x390] ;  /* 0x0000e400ff047b82 */ /* 0x000e620000000a00 */
[----:B------:R-:W-:Y:S01]  /*0290*/  IMAD.MOV.U32 R10, RZ, RZ, 0x1 ;  /* 0x00000001ff0a7424 */ /* 0x000fe200078e00ff */
[C---:B------:R-:W-:Y:S01]  /*02a0*/  DADD R6, R2.reuse, 0.5 ;  /* 0x3fe0000002067429 */ /* 0x040fe20000000000 */
[----:B------:R-:W2:Y:S01]  /*02b0*/  LDCU UR6, c[0x0][0x384] ;  /* 0x00007080ff0677ac */ /* 0x000ea20008000800 */
[C---:B------:R-:W-:Y:S01]  /*02c0*/  DADD R8, R2.reuse, -0.5 ;  /* 0xbfe0000002087429 */ /* 0x040fe20000000000 */
[----:B------:R-:W-:Y:S01]  /*02d0*/  BSSY.RECONVERGENT B0, `(.L_x_68) ;  /* 0x000001c000007945 */ /* 0x000fe20003800200 */
[----:B------:R-:W-:-:S06]  /*02e0*/  DSETP.GT.AND P0, PT, R2, RZ, PT ;  /* 0x000000ff0200722a */ /* 0x000fcc0003f04000 */
[----:B------:R-:W-:Y:S08]  /*02f0*/  FRND.F64.FLOOR R6, R6 ;  /* 0x0000000600067313 */ /* 0x000ff00000305800 */
[----:B0-----:R-:W1:Y:S08]  /*0300*/  MUFU.RCP64H R11, UR7 ;  /* 0x00000007000b7d08 */ /* 0x001e700008001800 */
[----:B------:R-:W0:Y:S01]  /*0310*/  FRND.F64.CEIL R8, R8 ;  /* 0x0000000800087313 */ /* 0x000e220000309800 */
[----:B-1----:R-:W-:Y:S01]  /*0320*/  DFMA R12, R10, -R4, 1 ;  /* 0x3ff000000a0c742b */ /* 0x002fe20000000804 */
[----:B0-----:R-:W-:-:S07]  /*0330*/  FSEL R2, R6, R8, P0 ;  /* 0x0000000806027208 */ /* 0x001fce0000000000 */
[----:B------:R-:W-:Y:S01]  /*0340*/  DFMA R12, R12, R12, R12 ;  /* 0x0000000c0c0c722b */ /* 0x000fe2000000000c */
[----:B------:R-:W-:-:S06]  /*0350*/  FSEL R3, R7, R9, P0 ;  /* 0x0000000907037208 */ /* 0x000fcc0000000000 */
[----:B------:R-:W-:Y:S02]  /*0360*/  DFMA R6, -R2, R4, R22 ;  /* 0x000000040206722b */ /* 0x000fe40000000116 */
[----:B------:R-:W-:Y:S01]  /*0370*/  DFMA R12, R10, R12, R10 ;  /* 0x0000000c0a0c722b */ /* 0x000fe2000000000a */
[----:B--2---:R-:W0:Y:S07]  /*0380*/  I2F.F64 R22, UR6 ;  /* 0x0000000600167d12 */ /* 0x004e2e0008201c00 */
[----:B------:R-:W-:Y:S01]  /*0390*/  DFMA R10, R12, -R4, 1 ;  /* 0x3ff000000c0a742b */ /* 0x000fe20000000804 */
[----:B------:R-:W-:-:S07]  /*03a0*/  FSETP.GEU.AND P1, PT, |R7|, 6.5827683646048100446e-37, PT ;  /* 0x036000000700780b */ /* 0x000fce0003f2e200 */
[----:B------:R-:W-:-:S08]  /*03b0*/  DFMA R10, R12, R10, R12 ;  /* 0x0000000a0c0a722b */ /* 0x000fd0000000000c */
[----:B------:R-:W-:-:S08]  /*03c0*/  DMUL R2, R10, R6 ;  /* 0x000000060a027228 */ /* 0x000fd00000000000 */
[----:B------:R-:W-:-:S08]  /*03d0*/  DFMA R4, R2, -R4, R6 ;  /* 0x800000040204722b */ /* 0x000fd00000000006 */
[----:B------:R-:W-:-:S10]  /*03e0*/  DFMA R2, R10, R4, R2 ;  /* 0x000000040a02722b */ /* 0x000fd40000000002 */
[----:B------:R-:W-:-:S05]  /*03f0*/  FFMA R4, RZ, UR7, R3 ;  /* 0x00000007ff047c23 */ /* 0x000fca0008000003 */
[----:B------:R-:W-:-:S13]  /*0400*/  FSETP.GT.AND P0, PT, |R4|, 1.469367938527859385e-39, PT ;  /* 0x001000000400780b */ /* 0x000fda0003f04200 */
[----:B0-----:R-:W-:Y:S05]  /*0410*/  @P0 BRA P1, `(.L_x_69) ;  /* 0x00000000001c0947 */ /* 0x001fea0000800000 */
[----:B------:R-:W0:Y:S01]  /*0420*/  LDCU.64 UR6, c[0x0][0x390] ;  /* 0x00007200ff0677ac */ /* 0x000e220008000a00 */
[----:B------:R-:W-:Y:S01]  /*0430*/  MOV R2, 0x470 ;  /* 0x0000047000027802 */ /* 0x000fe20000000f00 */
[----:B0-----:R-:W-:Y:S02]  /*0440*/  IMAD.U32 R10, RZ, RZ, UR6 ;  /* 0x00000006ff0a7e24 */ /* 0x001fe4000f8e00ff */
[----:B------:R-:W-:-:S07]  /*0450*/  IMAD.U32 R11, RZ, RZ, UR7 ;  /* 0x00000007ff0b7e24 */ /* 0x000fce000f8e00ff */
[----:B------:R-:W-:Y:S05]  /*0460*/  CALL.REL.NOINC `($__internal_1_$__cuda_sm20_div_rn_f64_full) ;  /* 0x0000000400cc7944 */ /* 0x000fea0003c00000 */
[----:B------:R-:W-:Y:S01]  /*0470*/  IMAD.MOV.U32 R2, RZ, RZ, R16 ;  /* 0x000000ffff027224 */ /* 0x000fe200078e0010 */
[----:B------:R-:W-:-:S07]  /*0480*/  MOV R3, R17 ;  /* 0x0000001100037202 */ /* 0x000fce0000000f00 */
.L_x_69:
[----:B------:R-:W-:Y:S05]  /*0490*/  BSYNC.RECONVERGENT B0 ;  /* 0x0000000000007941 */ /* 0x000fea0003800200 */
.L_x_68:
[----:B------:R-:W0:Y:S01]  /*04a0*/  LDC.64 R4, c[0x0][0x3c0] ;  /* 0x0000f000ff047b82 */ /* 0x000e220000000a00 */
[----:B------:R-:W-:Y:S01]  /*04b0*/  DADD R2, R2, 0.5 ;  /* 0x3fe0000002027429 */ /* 0x000fe20000000000 */
[----:B------:R-:W1:Y:S06]  /*04c0*/  LDCU UR6, c[0x0][0x39c] ;  /* 0x00007380ff0677ac */ /* 0x000e6c0008000800 */
[----:B------:R-:W2:Y:S01]  /*04d0*/  LDC.64 R6, c[0x0][0x3b0] ;  /* 0x0000ec00ff067b82 */ /* 0x000ea20000000a00 */
[----:B------:R-:W-:-:S07]  /*04e0*/  DMUL R2, R22, R2 ;  /* 0x0000000216027228 */ /* 0x000fce0000000000 */
[----:B------:R-:W3:Y:S01]  /*04f0*/  LDC.64 R10, c[0x0][0x398] ;  /* 0x0000e600ff0a7b82 */ /* 0x000ee20000000a00 */
[----:B0-----:R-:W-:-:S05]  /*0500*/  IMAD.WIDE R4, R0, 0x8, R4 ;  /* 0x0000000800047825 */ /* 0x001fca00078e0204 */
[----:B------:R0:W-:Y:S01]  /*0510*/  STG.E.64 desc[UR4][R4.64], R2 ;  /* 0x0000000204007986 */ /* 0x0001e2000c101b04 */
[----:B--2---:R-:W-:-:S06]  /*0520*/  IMAD.WIDE R22, R0, 0x8, R6 ;  /* 0x0000000800167825 */ /* 0x004fcc00078e0206 */
[----:B------:R-:W0:Y:S01]  /*0530*/  LDG.E.64 R22, desc[UR4][R22.64] ;  /* 0x0000000416167981 */ /* 0x000e22000c1e1b00 */
[----:B-1----:R-:W3:Y:S01]  /*0540*/  MUFU.RCP64H R7, UR6 ;  /* 0x0000000600077d08 */ /* 0x002ee20008001800 */
[----:B------:R-:W-:Y:S01]  /*0550*/  IMAD.MOV.U32 R6, RZ, RZ, 0x1 ;  /* 0x00000001ff067424 */ /* 0x000fe200078e00ff */
[----:B------:R-:W-:Y:S05]  /*0560*/  BSSY.RECONVERGENT B0, `(.L_x_70) ;  /* 0x0000016000007945 */ /* 0x000fea0003800200 */
[----:B---3--:R-:W-:-:S08]  /*0570*/  DFMA R8, R6, -R10, 1 ;  /* 0x3ff000000608742b */ /* 0x008fd0000000080a */
[----:B------:R-:W-:-:S08]  /*0580*/  DFMA R8, R8, R8, R8 ;  /* 0x000000080808722b */ /* 0x000fd00000000008 */
[----:B------:R-:W-:-:S08]  /*0590*/  DFMA R8, R6, R8, R6 ;  /* 0x000000080608722b */ /* 0x000fd00000000006 */
[----:B------:R-:W-:-:S08]  /*05a0*/  DFMA R6, R8, -R10, 1 ;  /* 0x3ff000000806742b */ /* 0x000fd0000000080a */
[----:B------:R-:W-:-:S08]  /*05b0*/  DFMA R6, R8, R6, R8 ;  /* 0x000000060806722b */ /* 0x000fd00000000008 */
[----:B0-----:R-:W-:Y:S01]  /*05c0*/  DMUL R2, R22, R6 ;  /* 0x0000000616027228 */ /* 0x001fe20000000000 */
        /* <DEDUP_REMOVED lines=15> */
.L_x_71:
[----:B------:R-:W-:Y:S05]  /*06c0*/  BSYNC.RECONVERGENT B0 ;  /* 0x0000000000007941 */ /* 0x000fea0003800200 */
.L_x_70:
        /* <DEDUP_REMOVED lines=28> */
[----:B------:R-:W-:Y:S02]  /*0890*/  MOV R2, 0x8d0 ;  /* 0x000008d000027802 */ /* 0x000fe40000000f00 */
[----:B0-----:R-:W-:Y:S01]  /*08a0*/  MOV R10, UR6 ;  /* 0x00000006000a7c02 */ /* 0x001fe20008000f00 */
[----:B------:R-:W-:-:S07]  /*08b0*/  IMAD.U32 R11, RZ, RZ, UR7 ;  /* 0x00000007ff0b7e24 */ /* 0x000fce000f8e00ff */
[----:B------:R-:W-:Y:S05]  /*08c0*/  CALL.REL.NOINC `($__internal_1_$__cuda_sm20_div_rn_f64_full) ;  /* 0x0000000000b47944 */ /* 0x000fea0003c00000 */
[----:B------:R-:W-:Y:S02]  /*08d0*/  IMAD.MOV.U32 R2, RZ, RZ, R16 ;  /* 0x000000ffff027224 */ /* 0x000fe400078e0010 */
[----:B------:R-:W-:-:S07]  /*08e0*/  IMAD.MOV.U32 R3, RZ, RZ, R17 ;  /* 0x000000ffff037224 */ /* 0x000fce00078e0011 */
.L_x_73:
[----:B------:R-:W-:Y:S05]  /*08f0*/  BSYNC.RECONVERGENT B0 ;  /* 0x0000000000007941 */ /* 0x000fea0003800200 */
.L_x_72:
[----:B------:R-:W0:Y:S01]  /*0900*/  LDC.64 R6, c[0x0][0x3c8] ;  /* 0x0000f200ff067b82 */ /* 0x000e220000000a00 */
[----:B------:R-:W-:Y:S01]  /*0910*/  DADD R2, R2, 0.5 ;  /* 0x3fe0000002027429 */ /* 0x000fe20000000000 */
[----:B------:R-:W1:Y:S06]  /*0920*/  LDCU UR7, c[0x0][0x3a4] ;  /* 0x00007480ff0777ac */ /* 0x000e6c0008000800 */
[----:B------:R-:W2:Y:S01]  /*0930*/  LDC.64 R4, c[0x0][0x3b8] ;  /* 0x0000ee00ff047b82 */ /* 0x000ea20000000a00 */
[----:B------:R-:W-:-:S07]  /*0940*/  DMUL R2, R22, R2 ;  /* 0x0000000216027228 */ /* 0x000fce0000000000 */
[----:B------:R-:W3:Y:S01]  /*0950*/  LDC.64 R12, c[0x0][0x3a0] ;  /* 0x0000e800ff0c7b82 */ /* 0x000ee20000000a00 */
[----:B------:R-:W-:Y:S01]  /*0960*/  IMAD.MOV.U32 R8, RZ, RZ, 0x1 ;  /* 0x00000001ff087424 */ /* 0x000fe200078e00ff */
[----:B------:R-:W4:Y:S01]  /*0970*/  LDCU UR6, c[0x0][0x38c] ;  /* 0x00007180ff0677ac */ /* 0x000f220008000800 */
[----:B0-----:R-:W-:-:S05]  /*0980*/  IMAD.WIDE R6, R0, 0x8, R6 ;  /* 0x0000000800067825 */ /* 0x001fca00078e0206 */
[----:B------:R0:W-:Y:S01]  /*0990*/  STG.E.64 desc[UR4][R6.64], R2 ;  /* 0x0000000206007986 */ /* 0x0001e2000c101b04 */
[----:B--2---:R-:W-:-:S06]  /*09a0*/  IMAD.WIDE R4, R0, 0x8, R4 ;  /* 0x0000000800047825 */ /* 0x004fcc00078e0204 */
[----:B------:R-:W0:Y:S01]  /*09b0*/  LDG.E.64 R4, desc[UR4][R4.64] ;  /* 0x0000000404047981 */ /* 0x000e22000c1e1b00 */
[----:B-1----:R-:W3:Y:S01]  /*09c0*/  MUFU.RCP64H R9, UR7 ;  /* 0x0000000700097d08 */ /* 0x002ee20008001800 */
[----:B------:R-:W-:Y:S07]  /*09d0*/  BSSY.RECONVERGENT B0, `(.L_x_74) ;  /* 0x0000017000007945 */ /* 0x000fee0003800200 */
[----:B----4-:R-:W1:Y:S01]  /*09e0*/  I2F.F64 R22, UR6 ;  /* 0x0000000600167d12 */ /* 0x010e620008201c00 */
        /* <DEDUP_REMOVED lines=11> */
[----:B-1----:R-:W-:Y:S05]  /*0aa0*/  @P0 BRA P1, `(.L_x_75) ;  /* 0x0000000000240947 */ /* 0x002fea0000800000 */
[----:B------:R-:W0:Y:S01]  /*0ab0*/  LDCU.64 UR6, c[0x0][0x3a0] ;  /* 0x00007400ff0677ac */ /* 0x000e220008000a00 */
[----:B------:R-:W-:Y:S01]  /*0ac0*/  IMAD.MOV.U32 R6, RZ, RZ, R4 ;  /* 0x000000ffff067224 */ /* 0x000fe200078e0004 */
[----:B------:R-:W-:Y:S01]  /*0ad0*/  MOV R2, 0xb20 ;  /* 0x00000b2000027802 */ /* 0x000fe20000000f00 */
[----:B------:R-:W-:Y:S02]  /*0ae0*/  IMAD.MOV.U32 R7, RZ, RZ, R5 ;  /* 0x000000ffff077224 */ /* 0x000fe400078e0005 */
[----:B0-----:R-:W-:Y:S02]  /*0af0*/  IMAD.U32 R10, RZ, RZ, UR6 ;  /* 0x00000006ff0a7e24 */ /* 0x001fe4000f8e00ff */
[----:B------:R-:W-:-:S07]  /*0b00*/  IMAD.U32 R11, RZ, RZ, UR7 ;  /* 0x00000007ff0b7e24 */ /* 0x000fce000f8e00ff */
[----:B------:R-:W-:Y:S05]  /*0b10*/  CALL.REL.NOINC `($__internal_1_$__cuda_sm20_div_rn_f64_full) ;  /* 0x0000000000207944 */ /* 0x000fea0003c00000 */
[----:B------:R-:W-:Y:S01]  /*0b20*/  MOV R2, R16 ;  /* 0x0000001000027202 */ /* 0x000fe20000000f00 */
[----:B------:R-:W-:-:S07]  /*0b30*/  IMAD.MOV.U32 R3, RZ, RZ, R17 ;  /* 0x000000ffff037224 */ /* 0x000fce00078e0011 */
.L_x_75:
[----:B------:R-:W-:Y:S05]  /*0b40*/  BSYNC.RECONVERGENT B0 ;  /* 0x0000000000007941 */ /* 0x000fea0003800200 */
.L_x_74:
[----:B------:R-:W0:Y:S01]  /*0b50*/  LDC.64 R4, c[0x0][0x3d0] ;  /* 0x0000f400ff047b82 */ /* 0x000e220000000a00 */
[----:B------:R-:W-:Y:S01]  /*0b60*/  DMUL R22, R22, R2 ;  /* 0x0000000216167228 */ /* 0x000fe20000000000 */
[----:B0-----:R-:W-:-:S06]  /*0b70*/  IMAD.WIDE R2, R0, 0x8, R4 ;  /* 0x0000000800027825 */ /* 0x001fcc00078e0204 */
[----:B------:R-:W-:Y:S01]  /*0b80*/  STG.E.64 desc[UR4][R2.64], R22 ;  /* 0x0000001602007986 */ /* 0x000fe2000c101b04 */
[----:B------:R-:W-:Y:S05]  /*0b90*/  EXIT ;  /* 0x000000000000794d */ /* 0x000fea0003800000 */
        .weak           $__internal_1_$__cuda_sm20_div_rn_f64_full
        .type           $__internal_1_$__cuda_sm20_div_rn_f64_full,@function
        .size           $__internal_1_$__cuda_sm20_div_rn_f64_full,(.L_x_148 - $__internal_1_$__cuda_sm20_div_rn_f64_full)
$__internal_1_$__cuda_sm20_div_rn_f64_full:
[C---:B------:R-:W-:Y:S01]  /*0ba0*/  FSETP.GEU.AND P0, PT, |R11|.reuse, 1.469367938527859385e-39, PT ;  /* 0x001000000b00780b */ /* 0x040fe20003f0e200 */
[----:B------:R-:W-:Y:S01]  /*0bb0*/  IMAD.MOV.U32 R13, RZ, RZ, R7 ;  /* 0x000000ffff0d7224 */ /* 0x000fe200078e0007 */
[----:B------:R-:W-:Y:S01]  /*0bc0*/  LOP3.LUT R8, R11, 0x800fffff, RZ, 0xc0, !PT ;  /* 0x800fffff0b087812 */ /* 0x000fe200078ec0ff */
[----:B------:R-:W-:Y:S01]  /*0bd0*/  IMAD.MOV.U32 R14, RZ, RZ, 0x1 ;  /* 0x00000001ff0e7424 */ /* 0x000fe200078e00ff */
[----:B------:R-:W-:Y:S01]  /*0be0*/  BSSY.RECONVERGENT B1, `(.L_x_76) ;  /* 0x0000055000017945 */ /* 0x000fe20003800200 */
[----:B------:R-:W-:Y:S01]  /*0bf0*/  IMAD.MOV.U32 R12, RZ, RZ, R6 ;  /* 0x000000ffff0c7224 */ /* 0x000fe200078e0006 */
[----:B------:R-:W-:Y:S01]  /*0c00*/  LOP3.LUT R9, R8, 0x3ff00000, RZ, 0xfc, !PT ;  /* 0x3ff0000008097812 */ /* 0x000fe200078efcff */
[----:B------:R-:W-:Y:S01]  /*0c10*/  IMAD.MOV.U32 R8, RZ, RZ, R10 ;  /* 0x000000ffff087224 */ /* 0x000fe200078e000a */
[C---:B------:R-:W-:Y:S02]  /*0c20*/  FSETP.GEU.AND P2, PT, |R13|.reuse, 1.469367938527859385e-39, PT ;  /* 0x001000000d00780b */ /* 0x040fe40003f4e200 */
[----:B------:R-:W-:-:S02]  /*0c30*/  LOP3.LUT R3, R13, 0x7ff00000, RZ, 0xc0, !PT ;  /* 0x7ff000000d037812 */ /* 0x000fc400078ec0ff */
[----:B------:R-:W-:Y:S01]  /*0c40*/  LOP3.LUT R6, R11, 0x7ff00000, RZ, 0xc0, !PT ;  /* 0x7ff000000b067812 */ /* 0x000fe200078ec0ff */
[----:B------:R-:W-:-:S03]  /*0c50*/  @!P0 DMUL R8, R10, 8.98846567431157953865e+307 ;  /* 0x7fe000000a088828 */ /* 0x000fc60000000000 */
[----:B------:R-:W-:-:S03]  /*0c60*/  ISETP.GE.U32.AND P1, PT, R3, R6, PT ;  /* 0x000000060300720c */ /* 0x000fc60003f26070 */
[----:B------:R-:W0:Y:S02]  /*0c70*/  MUFU.RCP64H R15, R9 ;  /* 0x00000009000f7308 */ /* 0x000e240000001800 */
[----:B------:R-:W-:Y:S01]  /*0c80*/  @!P2 LOP3.LUT R4, R11, 0x7ff00000, RZ, 0xc0, !PT ;  /* 0x7ff000000b04a812 */ /* 0x000fe200078ec0ff */
[----:B------:R-:W-:Y:S01]  /*0c90*/  @!P2 IMAD.MOV.U32 R20, RZ, RZ, RZ ;  /* 0x000000ffff14a224 */ /* 0x000fe200078e00ff */
[----:B------:R-:W-:Y:S02]  /*0ca0*/  @!P0 LOP3.LUT R6, R9, 0x7ff00000, RZ, 0xc0, !PT ;  /* 0x7ff0000009068812 */ /* 0x000fe400078ec0ff */
[----:B------:R-:W-:Y:S01]  /*0cb0*/  @!P2 ISETP.GE.U32.AND P3, PT, R3, R4, PT ;  /* 0x000000040300a20c */ /* 0x000fe20003f66070 */
[----:B------:R-:W-:Y:S02]  /*0cc0*/  IMAD.MOV.U32 R4, RZ, RZ, 0x1ca00000 ;  /* 0x1ca00000ff047424 */ /* 0x000fe400078e00ff */
[----:B------:R-:W-:-:S03]  /*0cd0*/  VIADD R24, R6, 0xffffffff ;  /* 0xffffffff06187836 */ /* 0x000fc60000000000 */
[----:B------:R-:W-:-:S04]  /*0ce0*/  @!P2 SEL R5, R4, 0x63400000, !P3 ;  /* 0x634000000405a807 */ /* 0x000fc80005800000 */
[----:B------:R-:W-:Y:S01]  /*0cf0*/  @!P2 LOP3.LUT R5, R5, 0x80000000, R13, 0xf8, !PT ;  /* 0x800000000505a812 */ /* 0x000fe200078ef80d */
[----:B0-----:R-:W-:-:S03]  /*0d00*/  DFMA R18, R14, -R8, 1 ;  /* 0x3ff000000e12742b */ /* 0x001fc60000000808 */
[----:B------:R-:W-:Y:S02]  /*0d10*/  @!P2 LOP3.LUT R21, R5, 0x100000, RZ, 0xfc, !PT ;  /* 0x001000000515a812 */ /* 0x000fe400078efcff */
[----:B------:R-:W-:-:S03]  /*0d20*/  MOV R5, R3 ;  /* 0x0000000300057202 */ /* 0x000fc60000000f00 */
[----:B------:R-:W-:-:S08]  /*0d30*/  DFMA R18, R18, R18, R18 ;  /* 0x000000121212722b */ /* 0x000fd00000000012 */
[----:B------:R-:W-:Y:S01]  /*0d40*/  DFMA R18, R14, R18, R14 ;  /* 0x000000120e12722b */ /* 0x000fe2000000000e */
[----:B------:R-:W-:Y:S01]  /*0d50*/  SEL R15, R4, 0x63400000, !P1 ;  /* 0x63400000040f7807 */ /* 0x000fe20004800000 */
[----:B------:R-:W-:-:S03]  /*0d60*/  IMAD.MOV.U32 R14, RZ, RZ, R12 ;  /* 0x000000ffff0e7224 */ /* 0x000fc600078e000c */
[----:B------:R-:W-:-:S03]  /*0d70*/  LOP3.LUT R15, R15, 0x800fffff, R13, 0xf8, !PT ;  /* 0x800fffff0f0f7812 */ /* 0x000fc600078ef80d */
[----:B------:R-:W-:-:S03]  /*0d80*/  DFMA R16, R18, -R8, 1 ;  /* 0x3ff000001210742b */ /* 0x000fc60000000808 */
[----:B------:R-:W-:-:S05]  /*0d90*/  @!P2 DFMA R14, R14, 2, -R20 ;  /* 0x400000000e0ea82b */ /* 0x000fca0000000814 */
[----:B------:R-:W-:-:S05]  /*0da0*/  DFMA R16, R18, R16, R18 ;  /* 0x000000101210722b */ /* 0x000fca0000000012 */
[----:B------:R-:W-:-:S03]  /*0db0*/  @!P2 LOP3.LUT R5, R15, 0x7ff00000, RZ, 0xc0, !PT ;  /* 0x7ff000000f05a812 */ /* 0x000fc600078ec0ff */
[----:B------:R-:W-:Y:S02]  /*0dc0*/  DMUL R18, R16, R14 ;  /* 0x0000000e10127228 */ /* 0x000fe40000000000 */
[----:B------:R-:W-:-:S05]  /*0dd0*/  VIADD R7, R5, 0xffffffff ;  /* 0xffffffff05077836 */ /* 0x000fca0000000000 */
[----:B------:R-:W-:Y:S01]  /*0de0*/  ISETP.GT.U32.AND P0, PT, R7, 0x7feffffe, PT ;  /* 0x7feffffe0700780c */ /* 0x000fe20003f04070 */
[----:B------:R-:W-:-:S03]  /*0df0*/  DFMA R20, R18, -R8, R14 ;  /* 0x800000081214722b */ /* 0x000fc6000000000e */
[----:B------:R-:W-:-:S05]  /*0e00*/  ISETP.GT.U32.OR P0, PT, R24, 0x7feffffe, P0 ;  /* 0x7feffffe1800780c */ /* 0x000fca0000704470 */
[----:B------:R-:W-:-:S08]  /*0e10*/  DFMA R20, R16, R20, R18 ;  /* 0x000000141014722b */ /* 0x000fd00000000012 */
[----:B------:R-:W-:Y:S05]  /*0e20*/  @P0 BRA `(.L_x_77) ;  /* 0x00000000006c0947 */ /* 0x000fea0003800000 */
[----:B------:R-:W-:-:S04]  /*0e30*/  LOP3.LUT R6, R11, 0x7ff00000, RZ, 0xc0, !PT ;  /* 0x7ff000000b067812 */ /* 0x000fc800078ec0ff */
[CC--:B------:R-:W-:Y:S02]  /*0e40*/  VIADDMNMX R5, R3.reuse, -R6.reuse, 0xb9600000, !PT ;  /* 0xb960000003057446 */ /* 0x0c0fe40007800906 */
[----:B------:R-:W-:Y:S02]  /*0e50*/  ISETP.GE.U32.AND P0, PT, R3, R6, PT ;  /* 0x000000060300720c */ /* 0x000fe40003f06070 */
[----:B------:R-:W-:Y:S02]  /*0e60*/  VIMNMX R3, PT, PT, R5, 0x46a00000, PT ;  /* 0x46a0000005037848 */ /* 0x000fe40003fe0100 */
[----:B------:R-:W-:-:S05]  /*0e70*/  SEL R4, R4, 0x63400000, !P0 ;  /* 0x6340000004047807 */ /* 0x000fca0004000000 */
[----:B------:R-:W-:Y:S02]  /*0e80*/  IMAD.IADD R3, R3, 0x1, -R4 ;  /* 0x0000000103037824 */ /* 0x000fe400078e0a04 */
[----:B------:R-:W-:Y:S02]  /*0e90*/  IMAD.MOV.U32 R4, RZ, RZ, RZ ;  /* 0x000000ffff047224 */ /* 0x000fe400078e00ff */
        /* <DEDUP_REMOVED lines=11> */
[----:B------:R-:W-:Y:S01]  /*0f50*/  DMUL.RP R6, R20, R6 ;  /* 0x0000000614067228 */ /* 0x000fe20000008000 */
[----:B------:R-:W-:Y:S01]  /*0f60*/  IMAD.MOV.U32 R4, RZ, RZ, RZ ;  /* 0x000000ffff047224 */ /* 0x000fe200078e00ff */
[----:B------:R-:W-:-:S05]  /*0f70*/  IADD3 R3, PT, PT, -R3, -0x43300000, RZ ;  /* 0xbcd0000003037810 */ /* 0x000fca0007ffe1ff */
[----:B------:R-:W-:-:S03]  /*0f80*/  DFMA R4, R16, -R4, R20 ;  /* 0x800000041004722b */ /* 0x000fc60000000014 */
[----:B------:R-:W-:-:S07]  /*0f90*/  LOP3.LUT R11, R7, R11, RZ, 0x3c, !PT ;  /* 0x0000000b070b7212 */ /* 0x000fce00078e3cff */
[----:B------:R-:W-:-:S04]  /*0fa0*/  FSETP.NEU.AND P0, PT, |R5|, R3, PT ;  /* 0x000000030500720b */ /* 0x000fc80003f0d200 */
[----:B------:R-:W-:Y:S02]  /*0fb0*/  FSEL R16, R6, R16, !P0 ;  /* 0x0000001006107208 */ /* 0x000fe40004000000 */
[----:B------:R-:W-:Y:S01]  /*0fc0*/  FSEL R17, R11, R17, !P0 ;  /* 0x000000110b117208 */ /* 0x000fe20004000000 */
[----:B------:R-:W-:Y:S06]  /*0fd0*/  BRA `(.L_x_78) ;  /* 0x0000000000547947 */ /* 0x000fec0003800000 */
.L_x_77:
        /* <DEDUP_REMOVED lines=12> */
[----:B------:R-:W-:Y:S02]  /*10a0*/  @!P0 IMAD.MOV.U32 R16, RZ, RZ, RZ ;  /* 0x000000ffff108224 */ /* 0x000fe400078e00ff */
[----:B------:R-:W-:Y:S02]  /*10b0*/  @P0 IMAD.MOV.U32 R16, RZ, RZ, RZ ;  /* 0x000000ffff100224 */ /* 0x000fe400078e00ff */
[----:B------:R-:W-:Y:S01]  /*10c0*/  @P0 IMAD.MOV.U32 R17, RZ, RZ, R3 ;  /* 0x000000ffff110224 */ /* 0x000fe200078e0003 */
[----:B------:R-:W-:Y:S06]  /*10d0*/  BRA `(.L_x_78) ;  /* 0x0000000000147947 */ /* 0x000fec0003800000 */
.L_x_80:
[----:B------:R-:W-:Y:S01]  /*10e0*/  LOP3.LUT R17, R11, 0x80000, RZ, 0xfc, !PT ;  /* 0x000800000b117812 */ /* 0x000fe200078efcff */
[----:B------:R-:W-:Y:S01]  /*10f0*/  IMAD.MOV.U32 R16, RZ, RZ, R10 ;  /* 0x000000ffff107224 */ /* 0x000fe200078e000a */
[----:B------:R-:W-:Y:S06]  /*1100*/  BRA `(.L_x_78) ;  /* 0x0000000000087947 */ /* 0x000fec0003800000 */
.L_x_79:
[----:B------:R-:W-:Y:S01]  /*1110*/  LOP3.LUT R17, R13, 0x80000, RZ, 0xfc, !PT ;  /* 0x000800000d117812 */ /* 0x000fe200078efcff */
[----:B------:R-:W-:-:S07]  /*1120*/  IMAD.MOV.U32 R16, RZ, RZ, R12 ;  /* 0x000000ffff107224 */ /* 0x000fce00078e000c */
.L_x_78:
[----:B------:R-:W-:Y:S05]  /*1130*/  BSYNC.RECONVERGENT B1 ;  /* 0x0000000000017941 */ /* 0x000fea0003800200 */
.L_x_76:
[----:B------:R-:W-:-:S04]  /*1140*/  IMAD.MOV.U32 R3, RZ, RZ, 0x0 ;  /* 0x00000000ff037424 */ /* 0x000fc800078e00ff */
[----:B------:R-:W-:Y:S05]  /*1150*/  RET.REL.NODEC R2 `(_Z17compute_frac_cooriiiidddPdS_S_S_S_S_) ;  /* 0xffffffec02a87950 */ /* 0x000fea0003c3ffff */
.L_x_81:
        /* <DEDUP_REMOVED lines=10> */
.L_x_148:


//--------------------- .text._Z24extract_interaction_meshiiiiiiidP7double2S0_ --------------------------
	.section	.text._Z24extract_interaction_meshiiiiiiidP7double2S0_,"ax",@progbits
	.align	128
        .global         _Z24extract_interaction_meshiiiiiiidP7double2S0_
        .type           _Z24extract_interaction_meshiiiiiiidP7double2S0_,@function
        .size           _Z24extract_interaction_meshiiiiiiidP7double2S0_,(.L_x_160 - _Z24extract_interaction_meshiiiiiiidP7double2S0_)
        .other          _Z24extract_interaction_meshiiiiiiidP7double2S0_,@"STO_CUDA_ENTRY STV_DEFAULT"
_Z24extract_interaction_meshiiiiiiidP7double2S0_:
.text._Z24extract_interaction_meshiiiiiiidP7double2S0_:
        /* <DEDUP_REMOVED lines=12> */
[----:B------:R-:W0:Y:S01]  /*00c0*/  LDCU UR6, c[0x0][0x398] ;  /* 0x00007300ff0677ac */ /* 0x000e220008000800 */
[----:B------:R-:W-:Y:S02]  /*00d0*/  IABS R6, R3 ;  /* 0x0000000300067213 */ /* 0x000fe40000000000 */
[----:B------:R-:W1:Y:S01]  /*00e0*/  I2F.RP R8, R11 ;  /* 0x0000000b00087306 */ /* 0x000e620000209400 */
[----:B------:R-:W-:Y:S01]  /*00f0*/  IABS R10, R5 ;  /* 0x00000005000a7213 */ /* 0x000fe20000000000 */
[----:B------:R-:W2:Y:S01]  /*0100*/  LDCU.64 UR8, c[0x0][0x380] ;  /* 0x00007000ff0877ac */ /* 0x000ea20008000a00 */
[----:B------:R-:W-:Y:S01]  /*0110*/  ISETP.NE.AND P4, PT, R5, RZ, PT ;  /* 0x000000ff0500720c */ /* 0x000fe20003f85270 */
[----:B------:R-:W3:Y:S01]  /*0120*/  LDCU UR7, c[0x0][0x394] ;  /* 0x00007280ff0777ac */ /* 0x000ee20008000800 */
[----:B------:R-:W4:Y:S03]  /*0130*/  LDCU.64 UR4, c[0x0][0x358] ;  /* 0x00006b00ff0477ac */ /* 0x000f260008000a00 */
[----:B-1----:R-:W1:Y:S02]  /*0140*/  MUFU.RCP R8, R8 ;  /* 0x0000000800087308 */ /* 0x002e640000001000 */
[----:B-1----:R-:W-:-:S06]  /*0150*/  VIADD R7, R8, 0xffffffe ;  /* 0x0ffffffe08077836 */ /* 0x002fcc0000000000 */
[----:B------:R-:W1:Y:S02]  /*0160*/  F2I.FTZ.U32.TRUNC.NTZ R7, R7 ;  /* 0x0000000700077305 */ /* 0x000e64000021f000 */
[----:B-1----:R-:W-:-:S05]  /*0170*/  IADD3 R2, PT, PT, RZ, -R7, RZ ;  /* 0x80000007ff027210 */ /* 0x002fca0007ffe0ff */
[----:B------:R-:W-:Y:S02]  /*0180*/  IMAD R9, R2, R11, RZ ;  /* 0x0000000b02097224 */ /* 0x000fe400078e02ff */
[----:B------:R-:W-:Y:S02]  /*0190*/  IMAD.MOV.U32 R2, RZ, RZ, R6 ;  /* 0x000000ffff027224 */ /* 0x000fe400078e0006 */
[----:B------:R-:W-:-:S05]  /*01a0*/  HFMA2 R6, -RZ, RZ, 0, 0 ;  /* 0x00000000ff067431 */ /* 0x000fca00000001ff */
[----:B------:R-:W-:Y:S01]  /*01b0*/  IMAD.HI.U32 R9, R7, R9, R6 ;  /* 0x0000000907097227 */ /* 0x000fe200078e0006 */
[----:B------:R-:W-:-:S03]  /*01c0*/  IABS R7, R0 ;  /* 0x0000000000077213 */ /* 0x000fc60000000000 */
[----:B------:R-:W-:Y:S01]  /*01d0*/  IMAD.MOV.U32 R6, RZ, RZ, R10 ;  /* 0x000000ffff067224 */ /* 0x000fe200078e000a */
[----:B------:R-:W1:Y:S01]  /*01e0*/  I2F.RP R14, R7 ;  /* 0x00000007000e7306 */ /* 0x000e620000209400 */
[----:B------:R-:W-:-:S05]  /*01f0*/  IMAD.HI.U32 R12, R9, R2, RZ ;  /* 0x00000002090c7227 */ /* 0x000fca00078e00ff */
[----:B------:R-:W-:Y:S02]  /*0200*/  IADD3 R8, PT, PT, -R12, RZ, RZ ;  /* 0x000000ff0c087210 */ /* 0x000fe40007ffe1ff */
[----:B------:R-:W5:Y:S03]  /*0210*/  I2F.RP R13, R6 ;  /* 0x00000006000d7306 */ /* 0x000f660000209400 */
[----:B------:R-:W-:-:S05]  /*0220*/  IMAD R8, R11, R8, R2 ;  /* 0x000000080b087224 */ /* 0x000fca00078e0202 */
[----:B------:R-:W-:Y:S01]  /*0230*/  ISETP.GT.U32.AND P1, PT, R11, R8, PT ;  /* 0x000000080b00720c */ /* 0x000fe20003f24070 */
[----:B-1----:R-:W1:Y:S08]  /*0240*/  MUFU.RCP R14, R14 ;  /* 0x0000000e000e7308 */ /* 0x002e700000001000 */
[----:B-----5:R-:W5:Y:S04]  /*0250*/  MUFU.RCP R13, R13 ;  /* 0x0000000d000d7308 */ /* 0x020f680000001000 */
[----:B------:R-:W-:Y:S01]  /*0260*/  @!P1 IMAD.IADD R8, R8, 0x1, -R11 ;  /* 0x0000000108089824 */ /* 0x000fe200078e0a0b */
[----:B------:R-:W-:-:S02]  /*0270*/  @!P1 IADD3 R12, PT, PT, R12, 0x1, RZ ;  /* 0x000000010c0c9810 */ /* 0x000fc40007ffe0ff */
[----:B------:R-:W-:Y:S02]  /*0280*/  ISETP.NE.AND P1, PT, R4, RZ, PT ;  /* 0x000000ff0400720c */ /* 0x000fe40003f25270 */
[----:B------:R-:W-:Y:S02]  /*0290*/  ISETP.GE.U32.AND P0, PT, R8, R11, PT ;  /* 0x0000000b0800720c */ /* 0x000fe40003f06070 */
[----:B------:R-:W-:-:S04]  /*02a0*/  LOP3.LUT R8, R3, R4, RZ, 0x3c, !PT ;  /* 0x0000000403087212 */ /* 0x000fc800078e3cff */
[----:B------:R-:W-:Y:S01]  /*02b0*/  ISETP.GE.AND P2, PT, R8, RZ, PT ;  /* 0x000000ff0800720c */ /* 0x000fe20003f46270 */
[----:B-1----:R-:W-:Y:S01]  /*02c0*/  VIADD R8, R14, 0xffffffe ;  /* 0x0ffffffe0e087836 */ /* 0x002fe20000000000 */
[----:B-----5:R-:W-:-:S03]  /*02d0*/  IADD3 R10, PT, PT, R13, 0xffffffe, RZ ;  /* 0x0ffffffe0d0a7810 */ /* 0x020fc60007ffe0ff */
[----:B------:R-:W1:Y:S02]  /*02e0*/  F2I.FTZ.U32.TRUNC.NTZ R9, R8 ;  /* 0x0000000800097305 */ /* 0x000e64000021f000 */
[----:B------:R-:W-:-:S06]  /*02f0*/  @P0 VIADD R12, R12, 0x1 ;  /* 0x000000010c0c0836 */ /* 0x000fcc0000000000 */
[----:B------:R5:W0:Y:S01]  /*0300*/  F2I.FTZ.U32.TRUNC.NTZ R11, R10 ;  /* 0x0000000a000b7305 */ /* 0x000a22000021f000 */
[----:B------:R-:W-:Y:S01]  /*0310*/  @!P2 IMAD.MOV R12, RZ, RZ, -R12 ;  /* 0x000000ffff0ca224 */ /* 0x000fe200078e0a0c */
[----:B------:R-:W-:-:S04]  /*0320*/  @!P1 LOP3.LUT R12, RZ, R4, RZ, 0x33, !PT ;  /* 0x00000004ff0c9212 */ /* 0x000fc800078e33ff */
[----:B------:R-:W-:Y:S02]  /*0330*/  IABS R14, R12 ;  /* 0x0000000c000e7213 */ /* 0x000fe40000000000 */
[----:B-1----:R-:W-:Y:S01]  /*0340*/  IADD3 R8, PT, PT, RZ, -R9, RZ ;  /* 0x80000009ff087210 */ /* 0x002fe20007ffe0ff */
[----:B-----5:R-:W-:Y:S01]  /*0350*/  IMAD.MOV.U32 R10, RZ, RZ, RZ ;  /* 0x000000ffff0a7224 */ /* 0x020fe200078e00ff */
[----:B------:R-:W-:Y:S01]  /*0360*/  ISETP.GE.AND P2, PT, R12, RZ, PT ;  /* 0x000000ff0c00720c */ /* 0x000fe20003f46270 */
[----:B------:R-:W-:Y:S01]  /*0370*/  IMAD.MOV R12, RZ, RZ, -R12 ;  /* 0x000000ffff0c7224 */ /* 0x000fe200078e0a0c */
[----:B0-----:R-:W-:-:S03]  /*0380*/  IADD3 R13, PT, PT, RZ, -R11, RZ ;  /* 0x8000000bff0d7210 */ /* 0x001fc60007ffe0ff */
[----:B------:R-:W-:Y:S02]  /*0390*/  IMAD R12, R4, R12, R3 ;  /* 0x0000000c040c7224 */ /* 0x000fe400078e0203 */
[----:B------:R-:W-:-:S04]  /*03a0*/  IMAD R13, R13, R6, RZ ;  /* 0x000000060d0d7224 */ /* 0x000fc800078e02ff */
        /* <DEDUP_REMOVED lines=10> */
[----:B------:R-:W-:Y:S02]  /*0450*/  IMAD R9, R6, R10, R13 ;  /* 0x0000000a06097224 */ /* 0x000fe400078e020d */
[----:B------:R-:W-:-:S03]  /*0460*/  IMAD R2, R11, R8, R2 ;  /* 0x000000080b027224 */ /* 0x000fc600078e0202 */
[----:B------:R-:W-:Y:S02]  /*0470*/  ISETP.GT.U32.AND P1, PT, R6, R9, PT ;  /* 0x000000090600720c */ /* 0x000fe40003f24070 */
[----:B------:R-:W-:-:S11]  /*0480*/  ISETP.GT.U32.AND P0, PT, R7, R2, PT ;  /* 0x000000020700720c */ /* 0x000fd60003f04070 */
[----:B------:R-:W-:Y:S02]  /*0490*/  @!P1 IADD3 R9, PT, PT, R9, -R6, RZ ;  /* 0x8000000609099210 */ /* 0x000fe40007ffe0ff */
[----:B------:R-:W-:Y:S01]  /*04a0*/  @!P0 IMAD.IADD R2, R2, 0x1, -R7 ;  /* 0x0000000102028824 */ /* 0x000fe200078e0a07 */
[----:B------:R-:W-:Y:S02]  /*04b0*/  @!P0 IADD3 R11, PT, PT, R11, 0x1, RZ ;  /* 0x000000010b0b8810 */ /* 0x000fe40007ffe0ff */
[----:B------:R-:W-:Y:S02]  /*04c0*/  ISETP.GT.U32.AND P5, PT, R6, R9, PT ;  /* 0x000000090600720c */ /* 0x000fe40003fa4070 */
[----:B------:R-:W-:Y:S02]  /*04d0*/  ISETP.GE.U32.AND P1, PT, R2, R7, PT ;  /* 0x000000070200720c */ /* 0x000fe40003f26070 */
[----:B------:R-:W-:Y:S02]  /*04e0*/  LOP3.LUT R2, R3, R0, RZ, 0x3c, !PT ;  /* 0x0000000003027212 */ /* 0x000fe400078e3cff */
[----:B------:R-:W-:-:S02]  /*04f0*/  ISETP.NE.AND P0, PT, R0, RZ, PT ;  /* 0x000000ff0000720c */ /* 0x000fc40003f05270 */
[----:B------:R-:W-:-:S05]  /*0500*/  ISETP.GE.AND P3, PT, R2, RZ, PT ;  /* 0x000000ff0200720c */ /* 0x000fca0003f66270 */
[----:B------:R-:W-:Y:S02]  /*0510*/  @!P5 IMAD.IADD R9, R9, 0x1, -R6 ;  /* 0x000000010909d824 */ /* 0x000fe400078e0a06 */
[----:B------:R-:W0:Y:S01]  /*0520*/  LDC.64 R6, c[0x0][0x3a8] ;  /* 0x0000ea00ff067b82 */ /* 0x000e220000000a00 */
[----:B------:R-:W-:Y:S01]  /*0530*/  @P1 IADD3 R11, PT, PT, R11, 0x1, RZ ;  /* 0x000000010b0b1810 */ /* 0x000fe20007ffe0ff */
[----:B------:R-:W-:Y:S01]  /*0540*/  @!P2 IMAD.MOV R9, RZ, RZ, -R9 ;  /* 0x000000ffff09a224 */ /* 0x000fe200078e0a09 */
[----:B------:R-:W-:-:S03]  /*0550*/  @!P4 LOP3.LUT R9, RZ, R5, RZ, 0x33, !PT ;  /* 0x00000005ff09c212 */ /* 0x000fc600078e33ff */
[----:B------:R-:W-:Y:S02]  /*0560*/  @!P3 IADD3 R11, PT, PT, -R11, RZ, RZ ;  /* 0x000000ff0b0bb210 */ /* 0x000fe40007ffe1ff */
[----:B------:R-:W-:Y:S01]  /*0570*/  @!P0 LOP3.LUT R11, RZ, R0, RZ, 0x33, !PT ;  /* 0x00000000ff0b8212 */ /* 0x000fe200078e33ff */
[----:B------:R-:W-:-:S04]  /*0580*/  IMAD R0, R9, UR6, RZ ;  /* 0x0000000609007c24 */ /* 0x000fc8000f8e02ff */
[----:B--2---:R-:W-:Y:S02]  /*0590*/  IMAD R11, R11, UR9, R0 ;  /* 0x000000090b0b7c24 */ /* 0x004fe4000f8e0200 */
[----:B---3--:R-:W-:Y:S02]  /*05a0*/  IMAD R0, R12, UR7, RZ ;  /* 0x000000070c007c24 */ /* 0x008fe4000f8e02ff */
[----:B------:R-:W1:Y:S02]  /*05b0*/  LDC.64 R12, c[0x0][0x3b0] ;  /* 0x0000ec00ff0c7b82 */ /* 0x000e640000000a00 */
[----:B------:R-:W-:-:S04]  /*05c0*/  IMAD R5, R11, UR8, R0 ;  /* 0x000000080b057c24 */ /* 0x000fc8000f8e0200 */
[----:B0-----:R-:W-:Y:S02]  /*05d0*/  IMAD.WIDE R4, R5, 0x10, R6 ;  /* 0x0000001005047825 */ /* 0x001fe400078e0206 */
[----:B------:R-:W0:Y:S04]  /*05e0*/  LDC.64 R10, c[0x0][0x3a0] ;  /* 0x0000e800ff0a7b82 */ /* 0x000e280000000a00 */
[----:B----4-:R-:W0:Y:S01]  /*05f0*/  LDG.E.128 R4, desc[UR4][R4.64] ;  /* 0x0000000404047981 */ /* 0x010e22000c1e1d00 */
[----:B-1----:R-:W-:Y:S01]  /*0600*/  IMAD.WIDE R2, R3, 0x10, R12 ;  /* 0x0000001003027825 */ /* 0x002fe200078e020c */
[-C--:B0-----:R-:W-:Y:S02]  /*0610*/  DMUL R8, R4, R10.reuse ;  /* 0x0000000a04087228 */ /* 0x081fe40000000000 */
[----:B------:R-:W-:-:S07]  /*0620*/  DMUL R10, R6, R10 ;  /* 0x0000000a060a7228 */ /* 0x000fce0000000000 */
[----:B------:R-:W-:Y:S01]  /*0630*/  STG.E.128 desc[UR4][R2.64], R8 ;  /* 0x0000000802007986 */ /* 0x000fe2000c101d04 */
[----:B------:R-:W-:Y:S05]  /*0640*/  EXIT ;  /* 0x000000000000794d */ /* 0x000fea0003800000 */
.L_x_82:
        /* <DEDUP_REMOVED lines=11> */
.L_x_160:


//--------------------- .text._Z34compute_interaction_mesh_dense_gpuiiiddddddP7double2 --------------------------
	.section	.text._Z34compute_interaction_mesh_dense_gpuiiiddddddP7double2,"ax",@progbits
	.align	128
        .global         _Z34compute_interaction_mesh_dense_gpuiiiddddddP7double2
        .type           _Z34compute_interaction_mesh_dense_gpuiiiddddddP7double2,@function
        .size           _Z34compute_interaction_mesh_dense_gpuiiiddddddP7double2,(.L_x_150 - _Z34compute_interaction_mesh_dense_gpuiiiddddddP7double2)
        .other          _Z34compute_interaction_mesh_dense_gpuiiiddddddP7double2,@"STO_CUDA_ENTRY STV_DEFAULT"
_Z34compute_interaction_mesh_dense_gpuiiiddddddP7double2:
.text._Z34compute_interaction_mesh_dense_gpuiiiddddddP7double2:
[----:B------:R-:W-:Y:S01]  /*0000*/  LDC R1, c[0x0][0x37c] ;  /* 0x0000df00ff017b82 */ /* 0x000fe20000000800 */
[----:B------:R-:W0:Y:S07]  /*0010*/  S2R R3, SR_TID.X ;  /* 0x0000000000037919 */ /* 0x000e2e0000002100 */
[----:B------:R-:W1:Y:S08]  /*0020*/  LDC.64 R6, c[0x0][0x380] ;  /* 0x0000e000ff067b82 */ /* 0x000e700000000a00 */
[----:B------:R-:W0:Y:S08]  /*0030*/  S2UR UR4, SR_CTAID.X ;  /* 0x00000000000479c3 */ /* 0x000e300000002500 */
[----:B------:R-:W0:Y:S08]  /*0040*/  LDC R0, c[0x0][0x360] ;  /* 0x0000d800ff007b82 */ /* 0x000e300000000800 */
[----:B------:R-:W2:Y:S01]  /*0050*/  LDC R8, c[0x0][0x388] ;  /* 0x0000e200ff087b82 */ /* 0x000ea20000000800 */
[----:B-1----:R-:W-:-:S02]  /*0060*/  IMAD R9, R7, R6, RZ ;  /* 0x0000000607097224 */ /* 0x002fc400078e02ff */
[----:B0-----:R-:W-:Y:S02]  /*0070*/  IMAD R0, R0, UR4, R3 ;  /* 0x0000000400007c24 */ /* 0x001fe4000f8e0203 */
[----:B--2---:R-:W-:-:S05]  /*0080*/  IMAD R3, R9, R8, RZ ;  /* 0x0000000809037224 */ /* 0x004fca00078e02ff */
[----:B------:R-:W-:-:S13]  /*0090*/  ISETP.GE.AND P0, PT, R0, R3, PT ;  /* 0x000000030000720c */ /* 0x000fda0003f06270 */
[----:B------:R-:W-:Y:S05]  /*00a0*/  @P0 EXIT ;  /* 0x000000000000094d */ /* 0x000fea0003800000 */
[----:B------:R-:W-:Y:S01]  /*00b0*/  IABS R19, R6 ;  /* 0x0000000600137213 */ /* 0x000fe20000000000 */
[----:B------:R-:W0:Y:S01]  /*00c0*/  I2F.F64 R2, R8 ;  /* 0x0000000800027312 */ /* 0x000e220000201c00 */
[----:B------:R-:W-:Y:S01]  /*00d0*/  IABS R15, R7 ;  /* 0x00000007000f7213 */ /* 0x000fe20000000000 */
[----:B------:R-:W1:Y:S01]  /*00e0*/  LDCU.64 UR4, c[0x0][0x3a0] ;  /* 0x00007400ff0477ac */ /* 0x000e620008000a00 */
[-C--:B------:R-:W-:Y:S02]  /*00f0*/  IABS R4, R9.reuse ;  /* 0x0000000900047213 */ /* 0x080fe40000000000 */
[----:B------:R-:W-:-:S03]  /*0100*/  IABS R20, R9 ;  /* 0x0000000900147213 */ /* 0x000fc60000000000 */
[----:B------:R-:W2:Y:S02]  /*0110*/  I2F.RP R5, R19 ;  /* 0x0000001300057306 */ /* 0x000ea40000209400 */
[----:B------:R-:W-:-:S06]  /*0120*/  IMAD.MOV R20, RZ, RZ, -R20 ;  /* 0x000000ffff147224 */ /* 0x000fcc00078e0a14 */
[----:B------:R-:W3:Y:S08]  /*0130*/  I2F.RP R14, R4 ;  /* 0x00000004000e7306 */ /* 0x000ef00000209400 */
[----:B--2---:R-:W2:Y:S08]  /*0140*/  MUFU.RCP R5, R5 ;  /* 0x0000000500057308 */ /* 0x004eb00000001000 */
[----:B---3--:R-:W3:Y:S01]  /*0150*/  MUFU.RCP R14, R14 ;  /* 0x0000000e000e7308 */ /* 0x008ee20000001000 */
[----:B--2---:R-:W-:Y:S01]  /*0160*/  VIADD R12, R5, 0xffffffe ;  /* 0x0ffffffe050c7836 */ /* 0x004fe20000000000 */
[----:B------:R-:W-:-:S06]  /*0170*/  IABS R5, R0 ;  /* 0x0000000000057213 */ /* 0x000fcc0000000000 */
[----:B------:R2:W4:Y:S01]  /*0180*/  F2I.FTZ.U32.TRUNC.NTZ R13, R12 ;  /* 0x0000000c000d7305 */ /* 0x000522000021f000 */
[----:B---3--:R-:W-:Y:S01]  /*0190*/  VIADD R16, R14, 0xffffffe ;  /* 0x0ffffffe0e107836 */ /* 0x008fe20000000000 */
[----:B------:R-:W-:-:S06]  /*01a0*/  LOP3.LUT R14, R0, R6, RZ, 0x3c, !PT ;  /* 0x00000006000e7212 */ /* 0x000fcc00078e3cff */
[----:B------:R3:W5:Y:S01]  /*01b0*/  F2I.FTZ.U32.TRUNC.NTZ R17, R16 ;  /* 0x0000001000117305 */ /* 0x000762000021f000 */
[----:B--2---:R-:W-:Y:S01]  /*01c0*/  IMAD.MOV.U32 R12, RZ, RZ, RZ ;  /* 0x000000ffff0c7224 */ /* 0x004fe200078e00ff */
[----:B------:R-:W-:Y:S01]  /*01d0*/  ISETP.GE.AND P2, PT, R14, RZ, PT ;  /* 0x000000ff0e00720c */ /* 0x000fe20003f46270 */
[----:B----4-:R-:W-:Y:S02]  /*01e0*/  IMAD.MOV R10, RZ, RZ, -R13 ;  /* 0x000000ffff0a7224 */ /* 0x010fe400078e0a0d */
[----:B---3--:R-:W-:Y:S02]  /*01f0*/  IMAD.MOV.U32 R16, RZ, RZ, RZ ;  /* 0x000000ffff107224 */ /* 0x008fe400078e00ff */
[----:B------:R-:W-:Y:S02]  /*0200*/  IMAD R11, R10, R19, RZ ;  /* 0x000000130a0b7224 */ /* 0x000fe400078e02ff */
[----:B------:R-:W-:Y:S02]  /*0210*/  IMAD.MOV.U32 R10, RZ, RZ, R15 ;  /* 0x000000ffff0a7224 */ /* 0x000fe400078e000f */
[----:B------:R-:W-:-:S02]  /*0220*/  IMAD.HI.U32 R12, R13, R11, R12 ;  /* 0x0000000b0d0c7227 */ /* 0x000fc400078e000c */
[----:B------:R-:W2:Y:S02]  /*0230*/  I2F.RP R18, R10 ;  /* 0x0000000a00127306 */ /* 0x000ea40000209400 */
[----:B-----5:R-:W-:Y:S02]  /*0240*/  IMAD.MOV R21, RZ, RZ, -R17 ;  /* 0x000000ffff157224 */ /* 0x020fe400078e0a11 */
[----:B------:R-:W-:-:S04]  /*0250*/  IMAD.HI.U32 R11, R12, R5, RZ ;  /* 0x000000050c0b7227 */ /* 0x000fc800078e00ff */
[----:B------:R-:W-:Y:S01]  /*0260*/  IMAD.MOV R12, RZ, RZ, -R11 ;  /* 0x000000ffff0c7224 */ /* 0x000fe200078e0a0b */
[----:B0-----:R-:W-:Y:S01]  /*0270*/  MUFU.RCP64H R13, R3 ;  /* 0x00000003000d7308 */ /* 0x001fe20000001800 */
[----:B------:R-:W-:Y:S02]  /*0280*/  IMAD R21, R21, R4, RZ ;  /* 0x0000000415157224 */ /* 0x000fe400078e02ff */
[----:B------:R-:W-:Y:S02]  /*0290*/  IMAD R12, R19, R12, R5 ;  /* 0x0000000c130c7224 */ /* 0x000fe400078e0205 */
[----:B------:R-:W-:-:S03]  /*02a0*/  IMAD.HI.U32 R16, R17, R21, R16 ;  /* 0x0000001511107227 */ /* 0x000fc600078e0010 */
[----:B--2---:R-:W0:Y:S01]  /*02b0*/  MUFU.RCP R18, R18 ;  /* 0x0000001200127308 */ /* 0x004e220000001000 */
[----:B------:R-:W-:-:S13]  /*02c0*/  ISETP.GT.U32.AND P1, PT, R19, R12, PT ;  /* 0x0000000c1300720c */ /* 0x000fda0003f24070 */
[----:B------:R-:W-:Y:S02]  /*02d0*/  @!P1 IMAD.IADD R12, R12, 0x1, -R19 ;  /* 0x000000010c0c9824 */ /* 0x000fe400078e0a13 */
[----:B------:R-:W-:Y:S01]  /*02e0*/  @!P1 VIADD R11, R11, 0x1 ;  /* 0x000000010b0b9836 */ /* 0x000fe20000000000 */
[----:B------:R-:W-:Y:S01]  /*02f0*/  ISETP.NE.AND P1, PT, R6, RZ, PT ;  /* 0x000000ff0600720c */ /* 0x000fe20003f25270 */
[----:B0-----:R-:W-:Y:S01]  /*0300*/  VIADD R15, R18, 0xffffffe ;  /* 0x0ffffffe120f7836 */ /* 0x001fe20000000000 */
[----:B------:R-:W-:Y:S01]  /*0310*/  ISETP.GE.U32.AND P0, PT, R12, R19, PT ;  /* 0x000000130c00720c */ /* 0x000fe20003f06070 */
[----:B------:R-:W-:-:S04]  /*0320*/  HFMA2 R12, -RZ, RZ, 0, 5.9604644775390625e-08 ;  /* 0x00000001ff0c7431 */ /* 0x000fc800000001ff */
[----:B------:R-:W0:Y:S02]  /*0330*/  F2I.FTZ.U32.TRUNC.NTZ R15, R15 ;  /* 0x0000000f000f7305 */ /* 0x000e24000021f000 */
[----:B------:R-:W-:-:S06]  /*0340*/  DFMA R18, -R2, R12, 1 ;  /* 0x3ff000000212742b */ /* 0x000fcc000000010c */
[----:B------:R-:W-:Y:S02]  /*0350*/  @P0 VIADD R11, R11, 0x1 ;  /* 0x000000010b0b0836 */ /* 0x000fe40000000000 */
[----:B------:R-:W-:Y:S02]  /*0360*/  DFMA R18, R18, R18, R18 ;  /* 0x000000121212722b */ /* 0x000fe40000000012 */
[----:B------:R-:W-:Y:S01]  /*0370*/  @!P2 IMAD.MOV R11, RZ, RZ, -R11 ;  /* 0x000000ffff0ba224 */ /* 0x000fe200078e0a0b */
[----:B------:R-:W-:Y:S01]  /*0380*/  @!P1 LOP3.LUT R11, RZ, R6, RZ, 0x33, !PT ;  /* 0x00000006ff0b9212 */ /* 0x000fe200078e33ff */
[----:B0-----:R-:W-:-:S04]  /*0390*/  IMAD.MOV R14, RZ, RZ, -R15 ;  /* 0x000000ffff0e7224 */ /* 0x001fc800078e0a0f */
[----:B------:R-:W-:Y:S01]  /*03a0*/  IMAD.MOV.U32 R17, RZ, RZ, R14 ;  /* 0x000000ffff117224 */ /* 0x000fe200078e000e */
[----:B------:R-:W-:Y:S01]  /*03b0*/  DFMA R12, R12, R18, R12 ;  /* 0x000000120c0c722b */ /* 0x000fe2000000000c */
[----:B------:R-:W-:Y:S01]  /*03c0*/  IMAD.MOV.U32 R14, RZ, RZ, RZ ;  /* 0x000000ffff0e7224 */ /* 0x000fe200078e00ff */
[----:B------:R-:W-:Y:S01]  /*03d0*/  MOV R19, R20 ;  /* 0x0000001400137202 */ /* 0x000fe20000000f00 */
[----:B------:R-:W-:Y:S01]  /*03e0*/  IMAD R17, R17, R10, RZ ;  /* 0x0000000a11117224 */ /* 0x000fe200078e02ff */
[----:B------:R-:W-:Y:S01]  /*03f0*/  IABS R20, R11 ;  /* 0x0000000b00147213 */ /* 0x000fe20000000000 */
[----:B------:R-:W-:-:S04]  /*0400*/  IMAD.HI.U32 R18, R16, R5, RZ ;  /* 0x0000000510127227 */ /* 0x000fc800078e00ff */
[----:B------:R-:W-:Y:S01]  /*0410*/  IMAD.HI.U32 R16, R15, R17, R14 ;  /* 0x000000110f107227 */ /* 0x000fe200078e000e */
[----:B------:R-:W-:-:S03]  /*0420*/  DFMA R14, -R2, R12, 1 ;  /* 0x3ff00000020e742b */ /* 0x000fc6000000010c */
[----:B------:R-:W-:Y:S02]  /*0430*/  IMAD R5, R18, R19, R5 ;  /* 0x0000001312057224 */ /* 0x000fe400078e0205 */
[----:B------:R-:W-:-:S03]  /*0440*/  IMAD.MOV.U32 R17, RZ, RZ, R20 ;  /* 0x000000ffff117224 */ /* 0x000fc600078e0014 */
[----:B------:R-:W-:Y:S01]  /*0450*/  ISETP.GT.U32.AND P0, PT, R4, R5, PT ;  /* 0x000000050400720c */ /* 0x000fe20003f04070 */
[----:B------:R-:W-:Y:S01]  /*0460*/  IMAD.HI.U32 R16, R16, R17, RZ ;  /* 0x0000001110107227 */ /* 0x000fe200078e00ff */
[----:B------:R-:W-:-:S03]  /*0470*/  DFMA R14, R12, R14, R12 ;  /* 0x0000000e0c0e722b */ /* 0x000fc6000000000c */
[----:B------:R-:W-:-:S04]  /*0480*/  IMAD.MOV R16, RZ, RZ, -R16 ;  /* 0x000000ffff107224 */ /* 0x000fc800078e0a10 */
[----:B------:R-:W-:Y:S01]  /*0490*/  IMAD R17, R10, R16, R17 ;  /* 0x000000100a117224 */ /* 0x000fe200078e0211 */
[----:B-1----:R-:W-:Y:S01]  /*04a0*/  DMUL R12, R14, UR4 ;  /* 0x000000040e0c7c28 */ /* 0x002fe20008000000 */
[----:B------:R-:W-:Y:S02]  /*04b0*/  LOP3.LUT R16, R0, R9, RZ, 0x3c, !PT ;  /* 0x0000000900107212 */ /* 0x000fe400078e3cff */
[----:B------:R-:W-:Y:S01]  /*04c0*/  @!P0 IMAD.IADD R5, R5, 0x1, -R4 ;  /* 0x0000000105058824 */ /* 0x000fe200078e0a04 */
[----:B------:R-:W-:Y:S01]  /*04d0*/  ISETP.GT.U32.AND P3, PT, R10, R17, PT ;  /* 0x000000110a00720c */ /* 0x000fe20003f64070 */
[----:B------:R-:W-:Y:S01]  /*04e0*/  @!P0 VIADD R18, R18, 0x1 ;  /* 0x0000000112128836 */ /* 0x000fe20000000000 */
[----:B------:R-:W-:Y:S02]  /*04f0*/  ISETP.GE.AND P1, PT, R16, RZ, PT ;  /* 0x000000ff1000720c */ /* 0x000fe40003f26270 */
[----:B------:R-:W-:Y:S01]  /*0500*/  ISETP.GE.U32.AND P2, PT, R5, R4, PT ;  /* 0x000000040500720c */ /* 0x000fe20003f46070 */
[----:B------:R-:W0:Y:S01]  /*0510*/  LDC R16, c[0x0][0x3a4] ;  /* 0x0000e900ff107b82 */ /* 0x000e220000000800 */
[----:B------:R-:W-:Y:S01]  /*0520*/  DFMA R4, -R2, R12, UR4 ;  /* 0x0000000402047e2b */ /* 0x000fe2000800010c */
[----:B------:R-:W-:-:S06]  /*0530*/  ISETP.NE.AND P0, PT, R9, RZ, PT ;  /* 0x000000ff0900720c */ /* 0x000fcc0003f05270 */
[----:B------:R-:W-:Y:S01]  /*0540*/  @!P3 IMAD.IADD R17, R17, 0x1, -R10 ;  /* 0x000000011111b824 */ /* 0x000fe200078e0a0a */
[----:B------:R-:W-:Y:S01]  /*0550*/  DFMA R4, R14, R4, R12 ;  /* 0x000000040e04722b */ /* 0x000fe2000000000c */
[----:B------:R-:W-:Y:S02]  /*0560*/  LEA.HI R12, R8, R8, RZ, 0x1 ;  /* 0x00000008080c7211 */ /* 0x000fe400078f08ff */
[----:B------:R-:W-:Y:S01]  /*0570*/  @P2 VIADD R18, R18, 0x1 ;  /* 0x0000000112122836 */ /* 0x000fe20000000000 */
[----:B------:R-:W-:-:S03]  /*0580*/  ISETP.GT.U32.AND P2, PT, R10, R17, PT ;  /* 0x000000110a00720c */ /* 0x000fc60003f44070 */
[----:B------:R-:W-:Y:S01]  /*0590*/  @!P1 IMAD.MOV R18, RZ, RZ, -R18 ;  /* 0x000000ffff129224 */ /* 0x000fe200078e0a12 */
[----:B------:R-:W-:Y:S02]  /*05a0*/  ISETP.GE.AND P1, PT, R11, RZ, PT ;  /* 0x000000ff0b00720c */ /* 0x000fe40003f26270 */
[----:B------:R-:W-:Y:S01]  /*05b0*/  FFMA R13, RZ, R3, R5 ;  /* 0x00000003ff0d7223 */ /* 0x000fe20000000005 */
[----:B------:R-:W-:Y:S02]  /*05c0*/  @!P0 LOP3.LUT R18, RZ, R9, RZ, 0x33, !PT ;  /* 0x00000009ff128212 */ /* 0x000fe400078e33ff */
[----:B------:R-:W-:Y:S02]  /*05d0*/  ISETP.NE.AND P0, PT, R7, RZ, PT ;  /* 0x000000ff0700720c */ /* 0x000fe40003f05270 */
[----:B------:R-:W-:Y:S01]  /*05e0*/  FSETP.GT.AND P3, PT, |R13|, 1.469367938527859385e-39, PT ;  /* 0x001000000d00780b */ /* 0x000fe20003f64200 */
[----:B------:R-:W-:Y:S01]  /*05f0*/  IMAD.MOV R13, RZ, RZ, -R11 ;  /* 0x000000ffff0d7224 */ /* 0x000fe200078e0a0b */
[----:B0-----:R-:W-:-:S02]  /*0600*/  FSETP.GEU.AND P4, PT, |R16|, 6.5827683646048100446e-37, PT ;  /* 0x036000001000780b */ /* 0x001fc40003f8e200 */
[----:B------:R-:W-:Y:S01]  /*0610*/  SHF.R.S32.HI R9, RZ, 0x1, R12 ;  /* 0x00000001ff097819 */ /* 0x000fe2000001140c */
[----:B------:R-:W-:Y:S01]  /*0620*/  IMAD R6, R6, R13, R0 ;  /* 0x0000000d06067224 */ /* 0x000fe200078e0200 */
[----:B------:R-:W-:Y:S02]  /*0630*/  @!P2 IADD3 R17, PT, PT, R17, -R10, RZ ;  /* 0x8000000a1111a210 */ /* 0x000fe40007ffe0ff */
[----:B------:R-:W-:-:S03]  /*0640*/  ISETP.GT.AND P2, PT, R18, R9, PT ;  /* 0x000000091200720c */ /* 0x000fc60003f44270 */
[----:B------:R-:W-:Y:S01]  /*0650*/  IMAD.MOV.U32 R9, RZ, RZ, R17 ;  /* 0x000000ffff097224 */ /* 0x000fe200078e0011 */
[----:B------:R-:W-:-:S03]  /*0660*/  SEL R11, R8, RZ, P2 ;  /* 0x000000ff080b7207 */ /* 0x000fc60001000000 */
[----:B------:R-:W-:Y:S01]  /*0670*/  @!P1 IMAD.MOV R9, RZ, RZ, -R9 ;  /* 0x000000ffff099224 */ /* 0x000fe200078e0a09 */
[----:B------:R-:W-:Y:S01]  /*0680*/  @!P0 LOP3.LUT R9, RZ, R7, RZ, 0x33, !PT ;  /* 0x00000007ff098212 */ /* 0x000fe200078e33ff */
[----:B------:R-:W-:Y:S01]  /*0690*/  IMAD.IADD R8, R18, 0x1, -R11 ;  /* 0x0000000112087824 */ /* 0x000fe200078e0a0b */
[----:B------:R-:W-:Y:S06]  /*06a0*/  @P3 BRA P4, `(.L_x_83) ;  /* 0x0000000000243947 */ /* 0x000fec0002000000 */
[----:B------:R-:W0:Y:S01]  /*06b0*/  LDCU.64 UR4, c[0x0][0x3a0] ;  /* 0x00007400ff0477ac */ /* 0x000e220008000a00 */
[----:B------:R-:W-:Y:S01]  /*06c0*/  IMAD.MOV.U32 R10, RZ, RZ, R2 ;  /* 0x000000ffff0a7224 */ /* 0x000fe200078e0002 */
[----:B------:R-:W-:Y:S01]  /*06d0*/  MOV R16, 0x720 ;  /* 0x0000072000107802 */ /* 0x000fe20000000f00 */
[----:B------:R-:W-:Y:S02]  /*06e0*/  IMAD.MOV.U32 R11, RZ, RZ, R3 ;  /* 0x000000ffff0b7224 */ /* 0x000fe400078e0003 */
[----:B0-----:R-:W-:Y:S02]  /*06f0*/  IMAD.U32 R12, RZ, RZ, UR4 ;  /* 0x00000004ff0c7e24 */ /* 0x001fe4000f8e00ff */
[----:B------:R-:W-:-:S07]  /*0700*/  IMAD.U32 R13, RZ, RZ, UR5 ;  /* 0x00000005ff0d7e24 */ /* 0x000fce000f8e00ff */
[----:B------:R-:W-:Y:S05]  /*0710*/  CALL.REL.NOINC `($__internal_2_$__cuda_sm20_div_rn_f64_full) ;  /* 0x00000020007c7944 */ /* 0x000fea0003c00000 */
[----:B------:R-:W-:Y:S01]  /*0720*/  MOV R4, R2 ;  /* 0x0000000200047202 */ /* 0x000fe20000000f00 */
[----:B------:R-:W-:-:S07]  /*0730*/  IMAD.MOV.U32 R5, RZ, RZ, R3 ;  /* 0x000000ffff057224 */ /* 0x000fce00078e0003 */
.L_x_83:
[----:B------:R-:W0:Y:S01]  /*0740*/  LDC.64 R10, c[0x0][0x380] ;  /* 0x0000e000ff0a7b82 */ /* 0x000e220000000a00 */
[----:B------:R-:W1:Y:S01]  /*0750*/  LDCU.64 UR4, c[0x0][0x3b0] ;  /* 0x00007600ff0477ac */ /* 0x000e620008000a00 */
[----:B------:R-:W-:Y:S01]  /*0760*/  BSSY.RECONVERGENT B0, `(.L_x_84) ;  /* 0x0000028000007945 */ /* 0x000fe20003800200 */
[----:B------:R-:W2:Y:S01]  /*0770*/  LDCU.128 UR8, c[0x0][0x390] ;  /* 0x00007200ff0877ac */ /* 0x000ea20008000c00 */
[----:B0-----:R-:W-:Y:S02]  /*0780*/  LEA.HI R2, R11, R11, RZ, 0x1 ;  /* 0x0000000b0b027211 */ /* 0x001fe400078f08ff */
[----:B------:R-:W-:Y:S02]  /*0790*/  LEA.HI R3, R10, R10, RZ, 0x1 ;  /* 0x0000000a0a037211 */ /* 0x000fe400078f08ff */
[----:B------:R-:W-:Y:S02]  /*07a0*/  SHF.R.S32.HI R2, RZ, 0x1, R2 ;  /* 0x00000001ff027819 */ /* 0x000fe40000011402 */
[----:B------:R-:W-:-:S02]  /*07b0*/  SHF.R.S32.HI R3, RZ, 0x1, R3 ;  /* 0x00000001ff037819 */ /* 0x000fc40000011403 */
[----:B------:R-:W-:-:S04]  /*07c0*/  ISETP.GT.AND P0, PT, R9, R2, PT ;  /* 0x000000020900720c */ /* 0x000fc80003f04270 */
[----:B------:R-:W-:Y:S02]  /*07d0*/  SEL R2, R11, RZ, P0 ;  /* 0x000000ff0b027207 */ /* 0x000fe40000000000 */
[----:B------:R-:W-:-:S03]  /*07e0*/  ISETP.GT.AND P0, PT, R6, R3, PT ;  /* 0x000000030600720c */ /* 0x000fc60003f04270 */
[----:B------:R-:W-:Y:S01]  /*07f0*/  IMAD.IADD R9, R9, 0x1, -R2 ;  /* 0x0000000109097824 */ /* 0x000fe200078e0a02 */
[----:B------:R-:W-:-:S03]  /*0800*/  SEL R7, R10, RZ, P0 ;  /* 0x000000ff0a077207 */ /* 0x000fc60000000000 */
[----:B------:R-:W1:Y:S02]  /*0810*/  I2F.F64 R2, R9 ;  /* 0x0000000900027312 */ /* 0x000e640000201c00 */
[----:B------:R-:W-:-:S06]  /*0820*/  IMAD.IADD R12, R6, 0x1, -R7 ;  /* 0x00000001060c7824 */ /* 0x000fcc00078e0a07 */
[----:B------:R-:W0:Y:S01]  /*0830*/  I2F.F64 R6, R12 ;  /* 0x0000000c00067312 */ /* 0x000e220000201c00 */
[----:B-1----:R-:W-:-:S07]  /*0840*/  DMUL R2, R2, UR4 ;  /* 0x0000000402027c28 */ /* 0x002fce0008000000 */
[----:B------:R-:W1:Y:S01]  /*0850*/  I2F.F64 R8, R8 ;  /* 0x0000000800087312 */ /* 0x000e620000201c00 */
[----:B0-----:R-:W-:Y:S02]  /*0860*/  DMUL R6, R6, UR4 ;  /* 0x0000000406067c28 */ /* 0x001fe40008000000 */
[----:B--2---:R-:W-:-:S06]  /*0870*/  DMUL R2, R2, UR10 ;  /* 0x0000000a02027c28 */ /* 0x004fcc0008000000 */
[----:B------:R-:W-:Y:S02]  /*0880*/  DMUL R6, R6, UR8 ;  /* 0x0000000806067c28 */ /* 0x000fe40008000000 */
[----:B------:R-:W-:Y:S02]  /*0890*/  DMUL R2, R2, R2 ;  /* 0x0000000202027228 */ /* 0x000fe40000000000 */
[----:B-1----:R-:W-:-:S06]  /*08a0*/  DMUL R4, R8, R4 ;  /* 0x0000000408047228 */ /* 0x002fcc0000000000 */
[----:B------:R-:W-:Y:S01]  /*08b0*/  DFMA R14, R6, R6, R2 ;  /* 0x00000006060e722b */ /* 0x000fe20000000002 */
[----:B------:R-:W-:Y:S02]  /*08c0*/  IMAD.MOV.U32 R6, RZ, RZ, 0x0 ;  /* 0x00000000ff067424 */ /* 0x000fe400078e00ff */
[----:B------:R-:W-:-:S03]  /*08d0*/  IMAD.MOV.U32 R7, RZ, RZ, 0x3fd80000 ;  /* 0x3fd80000ff077424 */ /* 0x000fc600078e00ff */
[----:B------:R-:W0:Y:S04]  /*08e0*/  MUFU.RSQ64H R11, R15 ;  /* 0x0000000f000b7308 */ /* 0x000e280000001c00 */
[----:B------:R-:W-:-:S05]  /*08f0*/  VIADD R10, R15, 0xfcb00000 ;  /* 0xfcb000000f0a7836 */ /* 0x000fca0000000000 */
[----:B------:R-:W-:Y:S01]  /*0900*/  ISETP.GE.U32.AND P0, PT, R10, 0x7ca00000, PT ;  /* 0x7ca000000a00780c */ /* 0x000fe20003f06070 */
[----:B0-----:R-:W-:-:S08]  /*0910*/  DMUL R2, R10, R10 ;  /* 0x0000000a0a027228 */ /* 0x001fd00000000000 */
[----:B------:R-:W-:-:S08]  /*0920*/  DFMA R2, R14, -R2, 1 ;  /* 0x3ff000000e02742b */ /* 0x000fd00000000802 */
[----:B------:R-:W-:Y:S02]  /*0930*/  DFMA R6, R2, R6, 0.5 ;  /* 0x3fe000000206742b */ /* 0x000fe40000000006 */
[----:B------:R-:W-:-:S08]  /*0940*/  DMUL R2, R10, R2 ;  /* 0x000000020a027228 */ /* 0x000fd00000000000 */
[----:B------:R-:W-:-:S08]  /*0950*/  DFMA R16, R6, R2, R10 ;  /* 0x000000020610722b */ /* 0x000fd0000000000a */
[----:B------:R-:W-:Y:S02]  /*0960*/  DMUL R18, R14, R16 ;  /* 0x000000100e127228 */ /* 0x000fe40000000000 */
[----:B------:R-:W-:Y:S02]  /*0970*/  VIADD R13, R17, 0xfff00000 ;  /* 0xfff00000110d7836 */ /* 0x000fe40000000000 */
[----:B------:R-:W-:-:S04]  /*0980*/  IMAD.MOV.U32 R12, RZ, RZ, R16 ;  /* 0x000000ffff0c7224 */ /* 0x000fc800078e0010 */
[----:B------:R-:W-:-:S08]  /*0990*/  DFMA R20, R18, -R18, R14 ;  /* 0x800000121214722b */ /* 0x000fd0000000000e */
[----:B------:R-:W-:Y:S01]  /*09a0*/  DFMA R6, R20, R12, R18 ;  /* 0x0000000c1406722b */ /* 0x000fe20000000012 */
[----:B------:R-:W-:Y:S10]  /*09b0*/  @!P0 BRA `(.L_x_85) ;  /* 0x0000000000088947 */ /* 0x000ff40003800000 */
[----:B------:R-:W-:-:S07]  /*09c0*/  MOV R2, 0x9e0 ;  /* 0x000009e000027802 */ /* 0x000fce0000000f00 */
[----:B------:R-:W-:Y:S05]  /*09d0*/  CALL.REL.NOINC `($__internal_3_$__cuda_sm20_dsqrt_rn_f64_mediumpath_v1) ;  /* 0x00000024003c7944 */ /* 0x000fea0003c00000 */
.L_x_85:
[----:B------:R-:W-:Y:S05]  /*09e0*/  BSYNC.RECONVERGENT B0 ;  /* 0x0000000000007941 */ /* 0x000fea0003800200 */
.L_x_84:
[----:B------:R-:W-:Y:S01]  /*09f0*/  UMOV UR6, 0xa0b5ed8d ;  /* 0xa0b5ed8d00067882 */ /* 0x000fe20000000000 */
[----:B------:R-:W-:Y:S01]  /*0a00*/  UMOV UR7, 0x3eb0c6f7 ;  /* 0x3eb0c6f700077882 */ /* 0x000fe20000000000 */
[----:B------:R-:W0:Y:S01]  /*0a10*/  LDCU.64 UR4, c[0x0][0x358] ;  /* 0x00006b00ff0477ac */ /* 0x000e220008000a00 */
[----:B------:R-:W-:-:S14]  /*0a20*/  DSETP.GT.AND P0, PT, R6, UR6, PT ;  /* 0x0000000606007e2a */ /* 0x000fdc000bf04000 */
[----:B------:R-:W-:Y:S05]  /*0a30*/  @!P0 BRA `(.L_x_86) ;  /* 0x0000001c00a48947 */ /* 0x000fea0003800000 */
[----:B------:R-:W-:Y:S01]  /*0a40*/  DMUL R10, R4, -R6 ;  /* 0x80000006040a7228 */ /* 0x000fe20000000000 */
[----:B------:R-:W-:Y:S01]  /*0a50*/  MOV R12, 0x652b82fe ;  /* 0x652b82fe000c7802 */ /* 0x000fe20000000f00 */
[----:B------:R-:W-:Y:S01]  /*0a60*/  IMAD.MOV.U32 R13, RZ, RZ, 0x3ff71547 ;  /* 0x3ff71547ff0d7424 */ /* 0x000fe200078e00ff */
[----:B------:R-:W1:Y:S01]  /*0a70*/  LDC.64 R8, c[0x0][0x3a8] ;  /* 0x0000ea00ff087b82 */ /* 0x000e620000000a00 */
[----:B------:R-:W-:Y:S01]  /*0a80*/  UMOV UR6, 0xfefa39ef ;  /* 0xfefa39ef00067882 */ /* 0x000fe20000000000 */
[----:B------:R-:W-:Y:S01]  /*0a90*/  UMOV UR7, 0x3fe62e42 ;  /* 0x3fe62e4200077882 */ /* 0x000fe20000000000 */
[----:B------:R-:W-:Y:S01]  /*0aa0*/  IMAD.MOV.U32 R16, RZ, RZ, 0x1 ;  /* 0x00000001ff107424 */ /* 0x000fe200078e00ff */
[----:B------:R-:W-:Y:S01]  /*0ab0*/  BSSY.RECONVERGENT B0, `(.L_x_87) ;  /* 0x0000044000007945 */ /* 0x000fe20003800200 */
[----:B------:R-:W-:Y:S01]  /*0ac0*/  DFMA R12, R10, R12, 6.75539944105574400000e+15 ;  /* 0x433800000a0c742b */ /* 0x000fe2000000000c */
[----:B------:R-:W-:Y:S02]  /*0ad0*/  FSETP.GEU.AND P3, PT, |R7|, 6.5827683646048100446e-37, PT ;  /* 0x036000000700780b */ /* 0x000fe40003f6e200 */
[----:B------:R-:W-:-:S05]  /*0ae0*/  FSETP.GEU.AND P0, PT, |R11|, 4.1917929649353027344, PT ;  /* 0x4086232b0b00780b */ /* 0x000fca0003f0e200 */
[----:B------:R-:W-:-:S08]  /*0af0*/  DADD R14, R12, -6.75539944105574400000e+15 ;  /* 0xc33800000c0e7429 */ /* 0x000fd00000000000 */
[----:B------:R-:W-:Y:S01]  /*0b00*/  DFMA R2, R14, -UR6, R10 ;  /* 0x800000060e027c2b */ /* 0x000fe2000800000a */
[----:B------:R-:W-:Y:S01]  /*0b10*/  UMOV UR6, 0x3b39803f ;  /* 0x3b39803f00067882 */ /* 0x000fe20000000000 */
[----:B------:R-:W-:Y:S01]  /*0b20*/  UMOV UR7, 0x3c7abc9e ;  /* 0x3c7abc9e00077882 */ /* 0x000fe20000000000 */
[----:B-1----:R-:W-:-:S05]  /*0b30*/  DADD R8, R8, R8 ;  /* 0x0000000008087229 */ /* 0x002fca0000000008 */
[----:B------:R-:W-:Y:S01]  /*0b40*/  DFMA R14, R14, -UR6, R2 ;  /* 0x800000060e0e7c2b */ /* 0x000fe20008000002 */
[----:B------:R-:W-:Y:S01]  /*0b50*/  UMOV UR6, 0x69ce2bdf ;  /* 0x69ce2bdf00067882 */ /* 0x000fe20000000000 */
[----:B------:R-:W-:Y:S01]  /*0b60*/  IMAD.MOV.U32 R2, RZ, RZ, -0x35dec16 ;  /* 0xfca213eaff027424 */ /* 0x000fe200078e00ff */
[----:B------:R-:W-:Y:S01]  /*0b70*/  UMOV UR7, 0x3e5ade15 ;  /* 0x3e5ade1500077882 */ /* 0x000fe20000000000 */
[----:B------:R-:W-:Y:S01]  /*0b80*/  IMAD.MOV.U32 R3, RZ, RZ, 0x3e928af3 ;  /* 0x3e928af3ff037424 */ /* 0x000fe200078e00ff */
[----:B------:R-:W1:Y:S05]  /*0b90*/  MUFU.RCP64H R17, R9 ;  /* 0x0000000900117308 */ /* 0x000e6a0000001800 */
[----:B------:R-:W-:Y:S01]  /*0ba0*/  DFMA R2, R14, UR6, R2 ;  /* 0x000000060e027c2b */ /* 0x000fe20008000002 */
[----:B------:R-:W-:Y:S01]  /*0bb0*/  UMOV UR6, 0x62401315 ;  /* 0x6240131500067882 */ /* 0x000fe20000000000 */
[----:B------:R-:W-:-:S06]  /*0bc0*/  UMOV UR7, 0x3ec71dee ;  /* 0x3ec71dee00077882 */ /* 0x000fcc0000000000 */
[----:B------:R-:W-:Y:S01]  /*0bd0*/  DFMA R2, R14, R2, UR6 ;  /* 0x000000060e027e2b */ /* 0x000fe20008000002 */
[----:B------:R-:W-:Y:S01]  /*0be0*/  UMOV UR6, 0x7c89eb71 ;  /* 0x7c89eb7100067882 */ /* 0x000fe20000000000 */
[----:B------:R-:W-:Y:S01]  /*0bf0*/  UMOV UR7, 0x3efa0199 ;  /* 0x3efa019900077882 */ /* 0x000fe20000000000 */
[----:B-1----:R-:W-:-:S05]  /*0c00*/  DFMA R18, -R8, R16, 1 ;  /* 0x3ff000000812742b */ /* 0x002fca0000000110 */
[----:B------:R-:W-:Y:S01]  /*0c10*/  DFMA R2, R14, R2, UR6 ;  /* 0x000000060e027e2b */ /* 0x000fe20008000002 */
[----:B------:R-:W-:Y:S01]  /*0c20*/  UMOV UR6, 0x14761f65 ;  /* 0x14761f6500067882 */ /* 0x000fe20000000000 */
[----:B------:R-:W-:Y:S01]  /*0c30*/  UMOV UR7, 0x3f2a01a0 ;  /* 0x3f2a01a000077882 */ /* 0x000fe20000000000 */
[----:B------:R-:W-:-:S05]  /*0c40*/  DFMA R18, R18, R18, R18 ;  /* 0x000000121212722b */ /* 0x000fca0000000012 */
[----:B------:R-:W-:Y:S01]  /*0c50*/  DFMA R2, R14, R2, UR6 ;  /* 0x000000060e027e2b */ /* 0x000fe20008000002 */
[----:B------:R-:W-:Y:S01]  /*0c60*/  UMOV UR6, 0x1852b7af ;  /* 0x1852b7af00067882 */ /* 0x000fe20000000000 */
[----:B------:R-:W-:Y:S01]  /*0c70*/  UMOV UR7, 0x3f56c16c ;  /* 0x3f56c16c00077882 */ /* 0x000fe20000000000 */
[----:B------:R-:W-:-:S05]  /*0c80*/  DFMA R18, R16, R18, R16 ;  /* 0x000000121012722b */ /* 0x000fca0000000010 */
[----:B------:R-:W-:Y:S01]  /*0c90*/  DFMA R2, R14, R2, UR6 ;  /* 0x000000060e027e2b */ /* 0x000fe20008000002 */
[----:B------:R-:W-:Y:S01]  /*0ca0*/  UMOV UR6, 0x11122322 ;  /* 0x1112232200067882 */ /* 0x000fe20000000000 */
[----:B------:R-:W-:Y:S01]  /*0cb0*/  UMOV UR7, 0x3f811111 ;  /* 0x3f81111100077882 */ /* 0x000fe20000000000 */
[----:B------:R-:W-:-:S05]  /*0cc0*/  DFMA R16, -R8, R18, 1 ;  /* 0x3ff000000810742b */ /* 0x000fca0000000112 */
[----:B------:R-:W-:Y:S01]  /*0cd0*/  DFMA R2, R14, R2, UR6 ;  /* 0x000000060e027e2b */ /* 0x000fe20008000002 */
[----:B------:R-:W-:Y:S01]  /*0ce0*/  UMOV UR6, 0x555502a1 ;  /* 0x555502a100067882 */ /* 0x000fe20000000000 */
[----:B------:R-:W-:Y:S01]  /*0cf0*/  UMOV UR7, 0x3fa55555 ;  /* 0x3fa5555500077882 */ /* 0x000fe20000000000 */
[----:B------:R-:W-:-:S05]  /*0d00*/  DFMA R18, R18, R16, R18 ;  /* 0x000000101212722b */ /* 0x000fca0000000012 */
[----:B------:R-:W-:Y:S01]  /*0d10*/  DFMA R2, R14, R2, UR6 ;  /* 0x000000060e027e2b */ /* 0x000fe20008000002 */
[----:B------:R-:W-:Y:S01]  /*0d20*/  UMOV UR6, 0x55555511 ;  /* 0x5555551100067882 */ /* 0x000fe20000000000 */
[----:B------:R-:W-:Y:S01]  /*0d30*/  UMOV UR7, 0x3fc55555 ;  /* 0x3fc5555500077882 */ /* 0x000fe20000000000 */
[----:B------:R-:W-:-:S05]  /*0d40*/  DMUL R20, R18, R6 ;  /* 0x0000000612147228 */ /* 0x000fca0000000000 */
[----:B------:R-:W-:Y:S01]  /*0d50*/  DFMA R2, R14, R2, UR6 ;  /* 0x000000060e027e2b */ /* 0x000fe20008000002 */
[----:B------:R-:W-:Y:S01]  /*0d60*/  UMOV UR6, 0xb ;  /* 0x0000000b00067882 */ /* 0x000fe20000000000 */
[----:B------:R-:W-:Y:S01]  /*0d70*/  UMOV UR7, 0x3fe00000 ;  /* 0x3fe0000000077882 */ /* 0x000fe20000000000 */
[----:B------:R-:W-:-:S05]  /*0d80*/  DFMA R22, -R8, R20, R6 ;  /* 0x000000140816722b */ /* 0x000fca0000000106 */
[----:B------:R-:W-:-:S03]  /*0d90*/  DFMA R16, R14, R2, UR6 ;  /* 0x000000060e107e2b */ /* 0x000fc60008000002 */
[----:B------:R-:W-:-:S05]  /*0da0*/  DFMA R2, R18, R22, R20 ;  /* 0x000000161202722b */ /* 0x000fca0000000014 */
[----:B------:R-:W-:-:S08]  /*0db0*/  DFMA R16, R14, R16, 1 ;  /* 0x3ff000000e10742b */ /* 0x000fd00000000010 */
[----:B------:R-:W-:Y:S01]  /*0dc0*/  DFMA R16, R14, R16, 1 ;  /* 0x3ff000000e10742b */ /* 0x000fe20000000010 */
[----:B------:R-:W-:-:S05]  /*0dd0*/  FFMA R14, RZ, R9, R3 ;  /* 0x00000009ff0e7223 */ /* 0x000fca0000000003 */
[----:B------:R-:W-:-:S04]  /*0de0*/  FSETP.GT.AND P2, PT, |R14|, 1.469367938527859385e-39, PT ;  /* 0x001000000e00780b */ /* 0x000fc80003f44200 */
[----:B------:R-:W-:Y:S02]  /*0df0*/  IMAD R35, R12, 0x100000, R17 ;  /* 0x001000000c237824 */ /* 0x000fe400078e0211 */
[----:B------:R-:W-:Y:S01]  /*0e00*/  IMAD.MOV.U32 R34, RZ, RZ, R16 ;  /* 0x000000ffff227224 */ /* 0x000fe200078e0010 */
[----:B------:R-:W-:Y:S06]  /*0e10*/  @!P0 BRA `(.L_x_88) ;  /* 0x0000000000348947 */ /* 0x000fec0003800000 */
[----:B------:R-:W-:Y:S01]  /*0e20*/  FSETP.GEU.AND P1, PT, |R11|, 4.2275390625, PT ;  /* 0x408748000b00780b */ /* 0x000fe20003f2e200 */
[C---:B------:R-:W-:Y:S02]  /*0e30*/  DADD R14, R10.reuse, +INF ;  /* 0x7ff000000a0e7429 */ /* 0x040fe40000000000 */
[----:B------:R-:W-:-:S08]  /*0e40*/  DSETP.GEU.AND P0, PT, R10, RZ, PT ;  /* 0x000000ff0a00722a */ /* 0x000fd00003f0e000 */
[----:B------:R-:W-:Y:S02]  /*0e50*/  FSEL R34, R14, RZ, P0 ;  /* 0x000000ff0e227208 */ /* 0x000fe40000000000 */
[----:B------:R-:W-:Y:S02]  /*0e60*/  @!P1 LEA.HI R13, R12, R12, RZ, 0x1 ;  /* 0x0000000c0c0d9211 */ /* 0x000fe400078f08ff */
[----:B------:R-:W-:Y:S02]  /*0e70*/  @!P1 MOV R10, R16 ;  /* 0x00000010000a9202 */ /* 0x000fe40000000f00 */
[----:B------:R-:W-:Y:S02]  /*0e80*/  @!P1 SHF.R.S32.HI R13, RZ, 0x1, R13 ;  /* 0x00000001ff0d9819 */ /* 0x000fe4000001140d */
[----:B------:R-:W-:-:S03]  /*0e90*/  FSEL R35, R15, RZ, P0 ;  /* 0x000000ff0f237208 */ /* 0x000fc60000000000 */
[----:B------:R-:W-:Y:S02]  /*0ea0*/  @!P1 IMAD.IADD R12, R12, 0x1, -R13 ;  /* 0x000000010c0c9824 */ /* 0x000fe400078e0a0d */
[----:B------:R-:W-:-:S03]  /*0eb0*/  @!P1 IMAD R11, R13, 0x100000, R17 ;  /* 0x001000000d0b9824 */ /* 0x000fc600078e0211 */
[----:B------:R-:W-:Y:S01]  /*0ec0*/  @!P1 LEA R13, R12, 0x3ff00000, 0x14 ;  /* 0x3ff000000c0d9811 */ /* 0x000fe200078ea0ff */
[----:B------:R-:W-:-:S06]  /*0ed0*/  @!P1 IMAD.MOV.U32 R12, RZ, RZ, RZ ;  /* 0x000000ffff0c9224 */ /* 0x000fcc00078e00ff */
[----:B------:R-:W-:-:S11]  /*0ee0*/  @!P1 DMUL R34, R10, R12 ;  /* 0x0000000c0a229228 */ /* 0x000fd60000000000 */
.L_x_88:
[----:B0-----:R-:W-:Y:S05]  /*0ef0*/  BSYNC.RECONVERGENT B0 ;  /* 0x0000000000007941 */ /* 0x001fea0003800200 */
.L_x_87:
[----:B------:R-:W-:Y:S04]  /*0f00*/  BSSY.RECONVERGENT B0, `(.L_x_89) ;  /* 0x0000008000007945 */ /* 0x000fe80003800200 */
[----:B------:R-:W-:Y:S05]  /*0f10*/  @P2 BRA P3, `(.L_x_90) ;  /* 0x0000000000182947 */ /* 0x000fea0001800000 */
[----:B------:R-:W-:Y:S01]  /*0f20*/  IMAD.MOV.U32 R10, RZ, RZ, R8 ;  /* 0x000000ffff0a7224 */ /* 0x000fe200078e0008 */
[----:B------:R-:W-:Y:S01]  /*0f30*/  MOV R16, 0xf80 ;  /* 0x00000f8000107802 */ /* 0x000fe20000000f00 */
[----:B------:R-:W-:Y:S02]  /*0f40*/  IMAD.MOV.U32 R11, RZ, RZ, R9 ;  /* 0x000000ffff0b7224 */ /* 0x000fe400078e0009 */
[----:B------:R-:W-:Y:S02]  /*0f50*/  IMAD.MOV.U32 R12, RZ, RZ, R6 ;  /* 0x000000ffff0c7224 */ /* 0x000fe400078e0006 */
[----:B------:R-:W-:-:S07]  /*0f60*/  IMAD.MOV.U32 R13, RZ, RZ, R7 ;  /* 0x000000ffff0d7224 */ /* 0x000fce00078e0007 */
[----:B------:R-:W-:Y:S05]  /*0f70*/  CALL.REL.NOINC `($__internal_2_$__cuda_sm20_div_rn_f64_full) ;  /* 0x0000001800647944 */ /* 0x000fea0003c00000 */
.L_x_90:
[----:B------:R-:W-:Y:S05]  /*0f80*/  BSYNC.RECONVERGENT B0 ;  /* 0x0000000000007941 */ /* 0x000fea0003800200 */
.L_x_89:
[----:B------:R-:W0:Y:S01]  /*0f90*/  LDC.64 R8, c[0x0][0x3a8] ;  /* 0x0000ea00ff087b82 */ /* 0x000e220000000a00 */
[----:B------:R-:W-:Y:S01]  /*0fa0*/  BSSY.RECONVERGENT B0, `(.L_x_91) ;  /* 0x00000a8000007945 */ /* 0x000fe20003800200 */
[----:B0-----:R-:W-:-:S10]  /*0fb0*/  DFMA R12, -R4, R8, R2 ;  /* 0x00000008040c722b */ /* 0x001fd40000000102 */
[----:B------:R-:W-:-:S04]  /*0fc0*/  LOP3.LUT R11, R13, 0x7fffffff, RZ, 0xc0, !PT ;  /* 0x7fffffff0d0b7812 */ /* 0x000fc800078ec0ff */
[----:B------:R-:W-:-:S13]  /*0fd0*/  ISETP.GT.U32.AND P0, PT, R11, 0x7fefffff, PT ;  /* 0x7fefffff0b00780c */ /* 0x000fda0003f04070 */
[----:B------:R-:W-:Y:S05]  /*0fe0*/  @P0 BRA `(.L_x_92) ;  /* 0x0000000800680947 */ /* 0x000fea0003800000 */
[----:B------:R-:W-:Y:S01]  /*0ff0*/  IMAD.MOV.U32 R10, RZ, RZ, R12 ;  /* 0x000000ffff0a7224 */ /* 0x000fe200078e000c */
[----:B------:R-:W-:Y:S01]  /*1000*/  UMOV UR6, 0xd4e0bfd7 ;  /* 0xd4e0bfd700067882 */ /* 0x000fe20000000000 */
[----:B------:R-:W-:Y:S01]  /*1010*/  IMAD.MOV.U32 R18, RZ, RZ, RZ ;  /* 0x000000ffff127224 */ /* 0x000fe200078e00ff */
[----:B------:R-:W-:Y:S01]  /*1020*/  UMOV UR7, 0x3df8774a ;  /* 0x3df8774a00077882 */ /* 0x000fe20000000000 */
[----:B------:R-:W-:Y:S01]  /*1030*/  IMAD.MOV.U32 R22, RZ, RZ, 0x652b82fe ;  /* 0x652b82feff167424 */ /* 0x000fe200078e00ff */
[----:B------:R-:W-:Y:S01]  /*1040*/  ISETP.GT.U32.AND P0, PT, R11, 0x403b4000, PT ;  /* 0x403b40000b00780c */ /* 0x000fe20003f04070 */
[----:B------:R-:W-:Y:S01]  /*1050*/  DADD R16, R10, 4 ;  /* 0x401000000a107429 */ /* 0x000fe20000000000 */
[----:B------:R-:W-:-:S05]  /*1060*/  IMAD.MOV.U32 R23, RZ, RZ, 0x3ff71547 ;  /* 0x3ff71547ff177424 */ /* 0x000fca00078e00ff */
[----:B------:R-:W0:Y:S02]  /*1070*/  MUFU.RCP64H R19, R17 ;  /* 0x0000001100137308 */ /* 0x000e240000001800 */
[----:B0-----:R-:W-:Y:S01]  /*1080*/  DFMA R14, -R16, R18, 1 ;  /* 0x3ff00000100e742b */ /* 0x001fe20000000112 */
[----:B------:R-:W-:Y:S01]  /*1090*/  IMAD.MOV.U32 R16, RZ, RZ, -0x2fc2cd8 ;  /* 0xfd03d328ff107424 */ /* 0x000fe200078e00ff */
[----:B------:R-:W-:-:S06]  /*10a0*/  MOV R17, 0x3e44e1c6 ;  /* 0x3e44e1c600117802 */ /* 0x000fcc0000000f00 */
[----:B------:R-:W-:Y:S02]  /*10b0*/  DFMA R20, R14, R14, R14 ;  /* 0x0000000e0e14722b */ /* 0x000fe4000000000e */
[----:B------:R-:W-:-:S06]  /*10c0*/  DADD R14, R10, -4 ;  /* 0xc01000000a0e7429 */ /* 0x000fcc0000000000 */
[----:B------:R-:W-:-:S08]  /*10d0*/  DFMA R20, R18, R20, R18 ;  /* 0x000000141214722b */ /* 0x000fd00000000012 */
[----:B------:R-:W-:-:S08]  /*10e0*/  DMUL R14, R14, R20 ;  /* 0x000000140e0e7228 */ /* 0x000fd00000000000 */
[----:B------:R-:W-:-:S08]  /*10f0*/  DADD R18, R14, 1 ;  /* 0x3ff000000e127429 */ /* 0x000fd00000000000 */
[----:B------:R-:W-:-:S08]  /*1100*/  DFMA R18, R18, -4, R10 ;  /* 0xc01000001212782b */ /* 0x000fd0000000000a */
[----:B------:R-:W-:-:S08]  /*1110*/  DFMA R18, R10, -R14, R18 ;  /* 0x8000000e0a12722b */ /* 0x000fd00000000012 */
[----:B------:R-:W-:-:S08]  /*1120*/  DFMA R14, R20, R18, R14 ;  /* 0x00000012140e722b */ /* 0x000fd0000000000e */
[----:B------:R-:W-:Y:S01]  /*1130*/  DFMA R16, R14, -UR6, -R16 ;  /* 0x800000060e107c2b */ /* 0x000fe20008000810 */
[----:B------:R-:W-:Y:S01]  /*1140*/  UMOV UR6, 0x9f7a56b6 ;  /* 0x9f7a56b600067882 */ /* 0x000fe20000000000 */
[----:B------:R-:W-:-:S06]  /*1150*/  UMOV UR7, 0x3e433014 ;  /* 0x3e43301400077882 */ /* 0x000fcc0000000000 */
[----:B------:R-:W-:Y:S01]  /*1160*/  DFMA R16, R14, R16, -UR6 ;  /* 0x800000060e107e2b */ /* 0x000fe20008000010 */
[----:B------:R-:W-:Y:S01]  /*1170*/  UMOV UR6, 0xd8376273 ;  /* 0xd837627300067882 */ /* 0x000fe20000000000 */
[----:B------:R-:W-:-:S06]  /*1180*/  UMOV UR7, 0x3e7bedde ;  /* 0x3e7bedde00077882 */ /* 0x000fcc0000000000 */
[----:B------:R-:W-:Y:S01]  /*1190*/  DFMA R16, R14, R16, UR6 ;  /* 0x000000060e107e2b */ /* 0x000fe20008000010 */
[----:B------:R-:W-:Y:S01]  /*11a0*/  UMOV UR6, 0xc3abf22b ;  /* 0xc3abf22b00067882 */ /* 0x000fe20000000000 */
[----:B------:R-:W-:-:S06]  /*11b0*/  UMOV UR7, 0x3e6f9254 ;  /* 0x3e6f925400077882 */ /* 0x000fcc0000000000 */
[----:B------:R-:W-:Y:S01]  /*11c0*/  DFMA R16, R14, R16, UR6 ;  /* 0x000000060e107e2b */ /* 0x000fe20008000010 */
        /* <DEDUP_REMOVED lines=13> */
[----:B------:R-:W-:Y:S01]  /*12a0*/  DMUL R16, R10, -R10 ;  /* 0x8000000a0a107228 */ /* 0x000fe20000000000 */
[----:B------:R-:W-:-:S05]  /*12b0*/  UMOV UR7, 0x3ef995b4 ;  /* 0x3ef995b400077882 */ /* 0x000fca0000000000 */
[----:B------:R-:W-:Y:S01]  /*12c0*/  DFMA R20, R14, R18, -UR6 ;  /* 0x800000060e147e2b */ /* 0x000fe20008000012 */
[----:B------:R-:W-:Y:S01]  /*12d0*/  UMOV UR6, 0xcf0a29b2 ;  /* 0xcf0a29b200067882 */ /* 0x000fe20000000000 */
[----:B------:R-:W-:Y:S01]  /*12e0*/  DFMA R18, R16, R22, 6.75539944105574400000e+15 ;  /* 0x433800001012742b */ /* 0x000fe20000000016 */
[----:B------:R-:W-:-:S05]  /*12f0*/  UMOV UR7, 0x3f23be27 ;  /* 0x3f23be2700077882 */ /* 0x000fca0000000000 */
[----:B------:R-:W-:Y:S01]  /*1300*/  DFMA R20, R14, R20, UR6 ;  /* 0x000000060e147e2b */ /* 0x000fe20008000014 */
[----:B------:R-:W-:Y:S01]  /*1310*/  UMOV UR6, 0x3e81672e ;  /* 0x3e81672e00067882 */ /* 0x000fe20000000000 */
[----:B------:R-:W-:Y:S01]  /*1320*/  DADD R24, R18, -6.75539944105574400000e+15 ;  /* 0xc338000012187429 */ /* 0x000fe20000000000 */
[----:B------:R-:W-:Y:S01]  /*1330*/  UMOV UR7, 0x3f2a1def ;  /* 0x3f2a1def00077882 */ /* 0x000fe20000000000 */
[----:B------:R-:W-:-:S04]  /*1340*/  LEA.HI R12, R18, R18, RZ, 0x1 ;  /* 0x00000012120c7211 */ /* 0x000fc800078f08ff */
[----:B------:R-:W-:Y:S01]  /*1350*/  DFMA R20, R14, R20, -UR6 ;  /* 0x800000060e147e2b */ /* 0x000fe20008000014 */
[----:B------:R-:W-:Y:S01]  /*1360*/  UMOV UR6, 0xfefa39ef ;  /* 0xfefa39ef00067882 */ /* 0x000fe20000000000 */
[----:B------:R-:W-:Y:S01]  /*1370*/  UMOV UR7, 0x3fe62e42 ;  /* 0x3fe62e4200077882 */ /* 0x000fe20000000000 */
[----:B------:R-:W-:Y:S01]  /*1380*/  SHF.R.S32.HI R19, RZ, 0x1, R12 ;  /* 0x00000001ff137819 */ /* 0x000fe2000001140c */
[--C-:B------:R-:W-:Y:S01]  /*1390*/  DFMA R26, R24, -UR6, R16.reuse ;  /* 0x80000006181a7c2b */ /* 0x100fe20008000010 */
[----:B------:R-:W-:Y:S01]  /*13a0*/  UMOV UR6, 0xe68c1713 ;  /* 0xe68c171300067882 */ /* 0x000fe20000000000 */
[----:B------:R-:W-:Y:S01]  /*13b0*/  UMOV UR7, 0x3f48d4ab ;  /* 0x3f48d4ab00077882 */ /* 0x000fe20000000000 */
[----:B------:R-:W-:Y:S01]  /*13c0*/  IADD3 R18, PT, PT, R18, -R19, RZ ;  /* 0x8000001312127210 */ /* 0x000fe20007ffe0ff */
[----:B------:R-:W-:Y:S01]  /*13d0*/  DFMA R22, R14, R20, -UR6 ;  /* 0x800000060e167e2b */ /* 0x000fe20008000014 */
[----:B------:R-:W-:Y:S01]  /*13e0*/  UMOV UR6, 0x3b39803f ;  /* 0x3b39803f00067882 */ /* 0x000fe20000000000 */
[----:B------:R-:W-:Y:S01]  /*13f0*/  UMOV UR7, 0x3c7abc9e ;  /* 0x3c7abc9e00077882 */ /* 0x000fe20000000000 */
[----:B------:R-:W-:-:S02]  /*1400*/  DFMA R16, -R10, R10, -R16 ;  /* 0x0000000a0a10722b */ /* 0x000fc40000000910 */
[----:B------:R-:W-:Y:S01]  /*1410*/  DFMA R20, R24, -UR6, R26 ;  /* 0x8000000618147c2b */ /* 0x000fe2000800001a */
[----:B------:R-:W-:Y:S01]  /*1420*/  UMOV UR6, 0x210dd6b4 ;  /* 0x210dd6b400067882 */ /* 0x000fe20000000000 */
[----:B------:R-:W-:Y:S01]  /*1430*/  UMOV UR7, 0x3f749c67 ;  /* 0x3f749c6700077882 */ /* 0x000fe20000000000 */
[----:B------:R-:W-:Y:S01]  /*1440*/  IMAD.MOV.U32 R24, RZ, RZ, -0x35dec16 ;  /* 0xfca213eaff187424 */ /* 0x000fe200078e00ff */
[----:B------:R-:W-:Y:S01]  /*1450*/  DFMA R22, R14, R22, UR6 ;  /* 0x000000060e167e2b */ /* 0x000fe20008000016 */
[----:B------:R-:W-:Y:S01]  /*1460*/  IMAD.MOV.U32 R25, RZ, RZ, 0x3e928af3 ;  /* 0x3e928af3ff197424 */ /* 0x000fe200078e00ff */
[----:B------:R-:W-:Y:S01]  /*1470*/  UMOV UR6, 0x69ce2bdf ;  /* 0x69ce2bdf00067882 */ /* 0x000fe20000000000 */
[----:B------:R-:W-:Y:S01]  /*1480*/  UMOV UR7, 0x3e5ade15 ;  /* 0x3e5ade1500077882 */ /* 0x000fe20000000000 */
[----:B------:R-:W-:Y:S02]  /*1490*/  IMAD.MOV.U32 R26, RZ, RZ, 0x0 ;  /* 0x00000000ff1a7424 */ /* 0x000fe400078e00ff */
[----:B------:R-:W-:Y:S01]  /*14a0*/  IMAD.MOV.U32 R27, RZ, RZ, 0x3ff00000 ;  /* 0x3ff00000ff1b7424 */ /* 0x000fe200078e00ff */
[----:B------:R-:W-:Y:S01]  /*14b0*/  DFMA R24, R20, UR6, R24 ;  /* 0x0000000614187c2b */ /* 0x000fe20008000018 */
[----:B------:R-:W-:Y:S01]  /*14c0*/  UMOV UR6, 0x8568e357 ;  /* 0x8568e35700067882 */ /* 0x000fe20000000000 */
[----:B------:R-:W-:-:S02]  /*14d0*/  UMOV UR7, 0x3f909623 ;  /* 0x3f90962300077882 */ /* 0x000fc40000000000 */
[----:B------:R-:W-:Y:S01]  /*14e0*/  DFMA R22, R14, R22, -UR6 ;  /* 0x800000060e167e2b */ /* 0x000fe20008000016 */
[----:B------:R-:W-:Y:S01]  /*14f0*/  UMOV UR6, 0x62401315 ;  /* 0x6240131500067882 */ /* 0x000fe20000000000 */
[----:B------:R-:W-:Y:S01]  /*1500*/  UMOV UR7, 0x3ec71dee ;  /* 0x3ec71dee00077882 */ /* 0x000fe20000000000 */
[----:B------:R-:W-:Y:S02]  /*1510*/  DFMA R26, R10, 2, R26 ;  /* 0x400000000a1a782b */ /* 0x000fe4000000001a */
[----:B------:R-:W-:Y:S01]  /*1520*/  DFMA R24, R20, R24, UR6 ;  /* 0x0000000614187e2b */ /* 0x000fe20008000018 */
[----:B------:R-:W-:Y:S01]  /*1530*/  UMOV UR6, 0xdf8c2dc9 ;  /* 0xdf8c2dc900067882 */ /* 0x000fe20000000000 */
[----:B------:R-:W-:Y:S02]  /*1540*/  UMOV UR7, 0x3fa3079e ;  /* 0x3fa3079e00077882 */ /* 0x000fe40000000000 */
[----:B------:R-:W-:Y:S01]  /*1550*/  DFMA R22, R14, R22, UR6 ;  /* 0x000000060e167e2b */ /* 0x000fe20008000016 */
[----:B------:R-:W-:Y:S01]  /*1560*/  UMOV UR6, 0x7c89eb71 ;  /* 0x7c89eb7100067882 */ /* 0x000fe20000000000 */
[----:B------:R-:W-:-:S02]  /*1570*/  UMOV UR7, 0x3efa0199 ;  /* 0x3efa019900077882 */ /* 0x000fc40000000000 */
[----:B------:R-:W-:Y:S01]  /*1580*/  DFMA R24, R20, R24, UR6 ;  /* 0x0000000614187e2b */ /* 0x000fe20008000018 */
[----:B------:R-:W-:Y:S01]  /*1590*/  UMOV UR6, 0xdff601fc ;  /* 0xdff601fc00067882 */ /* 0x000fe20000000000 */
[----:B------:R-:W-:Y:S02]  /*15a0*/  UMOV UR7, 0x3fb0fb06 ;  /* 0x3fb0fb0600077882 */ /* 0x000fe40000000000 */
[----:B------:R-:W-:Y:S01]  /*15b0*/  DFMA R22, R14, R22, -UR6 ;  /* 0x800000060e167e2b */ /* 0x000fe20008000016 */
[----:B------:R-:W-:Y:S01]  /*15c0*/  UMOV UR6, 0x14761f65 ;  /* 0x14761f6500067882 */ /* 0x000fe20000000000 */
[----:B------:R-:W-:Y:S02]  /*15d0*/  UMOV UR7, 0x3f2a01a0 ;  /* 0x3f2a01a000077882 */ /* 0x000fe40000000000 */
[----:B------:R-:W-:Y:S01]  /*15e0*/  DFMA R28, R20, R24, UR6 ;  /* 0x00000006141c7e2b */ /* 0x000fe20008000018 */
[----:B------:R-:W-:Y:S01]  /*15f0*/  UMOV UR6, 0x4dfbcdc ;  /* 0x04dfbcdc00067882 */ /* 0x000fe20000000000 */
[----:B------:R-:W-:-:S02]  /*1600*/  UMOV UR7, 0x3fb7fee0 ;  /* 0x3fb7fee000077882 */ /* 0x000fc40000000000 */
[----:B------:R-:W-:Y:S01]  /*1610*/  DFMA R24, R14, R22, UR6 ;  /* 0x000000060e187e2b */ /* 0x000fe20008000016 */
[----:B------:R-:W-:Y:S01]  /*1620*/  UMOV UR6, 0x1852b7af ;  /* 0x1852b7af00067882 */ /* 0x000fe20000000000 */
[----:B------:R-:W-:Y:S01]  /*1630*/  UMOV UR7, 0x3f56c16c ;  /* 0x3f56c16c00077882 */ /* 0x000fe20000000000 */
[----:B------:R-:W0:Y:S01]  /*1640*/  MUFU.RCP64H R23, R27 ;  /* 0x0000001b00177308 */ /* 0x000e220000001800 */
[----:B------:R-:W-:Y:S01]  /*1650*/  DFMA R28, R20, R28, UR6 ;  /* 0x00000006141c7e2b */ /* 0x000fe2000800001c */
[----:B------:R-:W-:Y:S01]  /*1660*/  UMOV UR6, 0x3c3db8c6 ;  /* 0x3c3db8c600067882 */ /* 0x000fe20000000000 */
[----:B------:R-:W-:Y:S01]  /*1670*/  UMOV UR7, 0x3fb9ddb2 ;  /* 0x3fb9ddb200077882 */ /* 0x000fe20000000000 */
[----:B------:R-:W-:Y:S01]  /*1680*/  IMAD.MOV.U32 R22, RZ, RZ, RZ ;  /* 0x000000ffff167224 */ /* 0x000fe200078e00ff */
[----:B------:R-:W-:Y:S01]  /*1690*/  DFMA R24, R14, R24, -UR6 ;  /* 0x800000060e187e2b */ /* 0x000fe20008000018 */
[----:B------:R-:W-:Y:S01]  /*16a0*/  UMOV UR6, 0x11122322 ;  /* 0x1112232200067882 */ /* 0x000fe20000000000 */
[----:B------:R-:W-:-:S02]  /*16b0*/  UMOV UR7, 0x3f811111 ;  /* 0x3f81111100077882 */ /* 0x000fc40000000000 */
[----:B------:R-:W-:Y:S01]  /*16c0*/  DFMA R30, R20, R28, UR6 ;  /* 0x00000006141e7e2b */ /* 0x000fe2000800001c */
[----:B------:R-:W-:Y:S01]  /*16d0*/  UMOV UR6, 0xfcfa5fda ;  /* 0xfcfa5fda00067882 */ /* 0x000fe20000000000 */
[----:B------:R-:W-:Y:S02]  /*16e0*/  UMOV UR7, 0x3fb16ece ;  /* 0x3fb16ece00077882 */ /* 0x000fe40000000000 */
[----:B------:R-:W-:Y:S01]  /*16f0*/  DFMA R24, R14, R24, UR6 ;  /* 0x000000060e187e2b */ /* 0x000fe20008000018 */
[----:B------:R-:W-:Y:S01]  /*1700*/  UMOV UR6, 0x555502a1 ;  /* 0x555502a100067882 */ /* 0x000fe20000000000 */
[----:B------:R-:W-:Y:S02]  /*1710*/  UMOV UR7, 0x3fa55555 ;  /* 0x3fa5555500077882 */ /* 0x000fe40000000000 */
[----:B------:R-:W-:Y:S01]  /*1720*/  DFMA R30, R20, R30, UR6 ;  /* 0x00000006141e7e2b */ /* 0x000fe2000800001e */
[----:B------:R-:W-:Y:S01]  /*1730*/  UMOV UR6, 0xf66fb6d6 ;  /* 0xf66fb6d600067882 */ /* 0x000fe20000000000 */
[----:B------:R-:W-:Y:S01]  /*1740*/  UMOV UR7, 0x3f8f7f5d ;  /* 0x3f8f7f5d00077882 */ /* 0x000fe20000000000 */
[----:B0-----:R-:W-:-:S02]  /*1750*/  DFMA R28, -R26, R22, 1 ;  /* 0x3ff000001a1c742b */ /* 0x001fc40000000116 */
[----:B------:R-:W-:Y:S01]  /*1760*/  DFMA R24, R14, R24, UR6 ;  /* 0x000000060e187e2b */ /* 0x000fe20008000018 */
[----:B------:R-:W-:Y:S01]  /*1770*/  UMOV UR6, 0x55555511 ;  /* 0x5555551100067882 */ /* 0x000fe20000000000 */
[----:B------:R-:W-:Y:S02]  /*1780*/  UMOV UR7, 0x3fc55555 ;  /* 0x3fc5555500077882 */ /* 0x000fe40000000000 */
[----:B------:R-:W-:Y:S01]  /*1790*/  DFMA R30, R20, R30, UR6 ;  /* 0x00000006141e7e2b */ /* 0x000fe2000800001e */
[----:B------:R-:W-:Y:S01]  /*17a0*/  UMOV UR6, 0xd154a29d ;  /* 0xd154a29d00067882 */ /* 0x000fe20000000000 */
[----:B------:R-:W-:Y:S01]  /*17b0*/  UMOV UR7, 0x3fc1df1a ;  /* 0x3fc1df1a00077882 */ /* 0x000fe20000000000 */
[----:B------:R-:W-:Y:S02]  /*17c0*/  DFMA R28, R28, R28, R28 ;  /* 0x0000001c1c1c722b */ /* 0x000fe4000000001c */
[----:B------:R-:W-:Y:S01]  /*17d0*/  DFMA R24, R14, R24, -UR6 ;  /* 0x800000060e187e2b */ /* 0x000fe20008000018 */
[----:B------:R-:W-:Y:S01]  /*17e0*/  UMOV UR6, 0xb ;  /* 0x0000000b00067882 */ /* 0x000fe20000000000 */
[----:B------:R-:W-:-:S02]  /*17f0*/  UMOV UR7, 0x3fe00000 ;  /* 0x3fe0000000077882 */ /* 0x000fc40000000000 */
[----:B------:R-:W-:Y:S01]  /*1800*/  DFMA R30, R20, R30, UR6 ;  /* 0x00000006141e7e2b */ /* 0x000fe2000800001e */
[----:B------:R-:W-:Y:S01]  /*1810*/  UMOV UR6, 0x16e9fd7f ;  /* 0x16e9fd7f00067882 */ /* 0x000fe20000000000 */
[----:B------:R-:W-:Y:S01]  /*1820*/  UMOV UR7, 0x3ff3ba59 ;  /* 0x3ff3ba5900077882 */ /* 0x000fe20000000000 */
[----:B------:R-:W-:Y:S02]  /*1830*/  DFMA R22, R22, R28, R22 ;  /* 0x0000001c1616722b */ /* 0x000fe40000000016 */
[----:B------:R-:W-:-:S03]  /*1840*/  DFMA R24, R14, R24, UR6 ;  /* 0x000000060e187e2b */ /* 0x000fc60008000018 */
[----:B------:R-:W-:-:S05]  /*1850*/  DFMA R30, R20, R30, 1 ;  /* 0x3ff00000141e742b */ /* 0x000fca000000001e */
[----:B------:R-:W-:-:S03]  /*1860*/  DMUL R14, R24, R22 ;  /* 0x00000016180e7228 */ /* 0x000fc60000000000 */
[----:B------:R-:W-:-:S05]  /*1870*/  DFMA R30, R20, R30, 1 ;  /* 0x3ff00000141e742b */ /* 0x000fca000000001e */
[----:B------:R-:W-:-:S05]  /*1880*/  DMUL R20, R14, -2 ;  /* 0xc00000000e147828 */ /* 0x000fca0000000000 */
[----:B------:R-:W-:Y:S01]  /*1890*/  IMAD R31, R19, 0x100000, R31 ;  /* 0x00100000131f7824 */ /* 0x000fe200078e021f */
[----:B------:R-:W-:Y:S01]  /*18a0*/  LEA R19, R18, 0x3ff00000, 0x14 ;  /* 0x3ff0000012137811 */ /* 0x000fe200078ea0ff */
[----:B------:R-:W-:Y:S01]  /*18b0*/  IMAD.MOV.U32 R18, RZ, RZ, RZ ;  /* 0x000000ffff127224 */ /* 0x000fe200078e00ff */
[----:B------:R-:W-:-:S05]  /*18c0*/  DFMA R20, R10, R20, R24 ;  /* 0x000000140a14722b */ /* 0x000fca0000000018 */
[----:B------:R-:W-:-:S03]  /*18d0*/  DMUL R18, R30, R18 ;  /* 0x000000121e127228 */ /* 0x000fc60000000000 */
[----:B------:R-:W-:-:S05]  /*18e0*/  DADD R20, -R14, R20 ;  /* 0x000000000e147229 */ /* 0x000fca0000000114 */
[----:B------:R-:W-:-:S03]  /*18f0*/  DFMA R16, R18, R16, R18 ;  /* 0x000000101210722b */ /* 0x000fc60000000012 */
[----:B------:R-:W-:-:S08]  /*1900*/  DFMA R20, R22, R20, R14 ;  /* 0x000000141614722b */ /* 0x000fd0000000000e */
[----:B------:R-:W-:-:S10]  /*1910*/  DMUL R16, R20, R16 ;  /* 0x0000001014107228 */ /* 0x000fd40000000000 */
[----:B------:R-:W-:Y:S02]  /*1920*/  FSEL R14, R16, RZ, !P0 ;  /* 0x000000ff100e7208 */ /* 0x000fe40004000000 */
[----:B------:R-:W-:Y:S02]  /*1930*/  FSEL R15, R17, RZ, !P0 ;  /* 0x000000ff110f7208 */ /* 0x000fe40004000000 */
[----:B------:R-:W-:-:S04]  /*1940*/  ISETP.GE.AND P0, PT, R13, RZ, PT ;  /* 0x000000ff0d00720c */ /* 0x000fc80003f06270 */
[----:B------:R-:W-:-:S10]  /*1950*/  DADD R10, -R14, 2 ;  /* 0x400000000e0a7429 */ /* 0x000fd40000000100 */
[----:B------:R-:W-:Y:S02]  /*1960*/  FSEL R36, R10, R14, !P0 ;  /* 0x0000000e0a247208 */ /* 0x000fe40004000000 */
[----:B------:R-:W-:Y:S01]  /*1970*/  FSEL R37, R11, R15, !P0 ;  /* 0x0000000f0b257208 */ /* 0x000fe20004000000 */
[----:B------:R-:W-:Y:S06]  /*1980*/  BRA `(.L_x_93) ;  /* 0x0000000000247947 */ /* 0x000fec0003800000 */
.L_x_92:
[----:B------:R-:W-:Y:S01]  /*1990*/  DADD R14, R12, R12 ;  /* 0x000000000c0e7229 */ /* 0x000fe2000000000c */
[----:B------:R-:W-:Y:S02]  /*19a0*/  ISETP.GE.AND P0, PT, R13, RZ, PT ;  /* 0x000000ff0d00720c */ /* 0x000fe40003f06270 */
[----:B------:R-:W-:Y:S02]  /*19b0*/  ISETP.NE.AND P1, PT, R12, RZ, PT ;  /* 0x000000ff0c00720c */ /* 0x000fe40003f25270 */
[----:B------:R-:W-:Y:S02]  /*19c0*/  FSEL R13, RZ, 2, P0 ;  /* 0x40000000ff0d7808 */ /* 0x000fe40000000000 */
[----:B------:R-:W-:-:S03]  /*19d0*/  ISETP.NE.AND P0, PT, R11, 0x7ff00000, PT ;  /* 0x7ff000000b00780c */ /* 0x000fc60003f05270 */
[----:B------:R-:W-:Y:S02]  /*19e0*/  FSEL R37, R14, RZ, P1 ;  /* 0x000000ff0e257208 */ /* 0x000fe40000800000 */
[-C--:B------:R-:W-:Y:S02]  /*19f0*/  FSEL R11, R13, R15.reuse, !P1 ;  /* 0x0000000f0d0b7208 */ /* 0x080fe40004800000 */
[----:B------:R-:W-:Y:S02]  /*1a00*/  FSEL R36, R37, R14, !P0 ;  /* 0x0000000e25247208 */ /* 0x000fe40004000000 */
[----:B------:R-:W-:-:S07]  /*1a10*/  FSEL R37, R11, R15, !P0 ;  /* 0x0000000f0b257208 */ /* 0x000fce0004000000 */
.L_x_93:
[----:B------:R-:W-:Y:S05]  /*1a20*/  BSYNC.RECONVERGENT B0 ;  /* 0x0000000000007941 */ /* 0x000fea0003800200 */
.L_x_91:
[----:B------:R-:W-:Y:S01]  /*1a30*/  DMUL R10, R4, R6 ;  /* 0x00000006040a7228 */ /* 0x000fe20000000000 */
[----:B------:R-:W-:Y:S01]  /*1a40*/  IMAD.MOV.U32 R12, RZ, RZ, 0x652b82fe ;  /* 0x652b82feff0c7424 */ /* 0x000fe200078e00ff */
[----:B------:R-:W-:Y:S01]  /*1a50*/  MOV R19, 0x3c7abc9e ;  /* 0x3c7abc9e00137802 */ /* 0x000fe20000000f00 */
[----:B------:R-:W-:Y:S01]  /*1a60*/  IMAD.MOV.U32 R13, RZ, RZ, 0x3ff71547 ;  /* 0x3ff71547ff0d7424 */ /* 0x000fe200078e00ff */
[----:B------:R-:W-:Y:S01]  /*1a70*/  DMUL R34, R36, R34 ;  /* 0x0000002224227228 */ /* 0x000fe20000000000 */
[----:B------:R-:W-:Y:S01]  /*1a80*/  IMAD.MOV.U32 R16, RZ, RZ, -0x105c611 ;  /* 0xfefa39efff107424 */ /* 0x000fe200078e00ff */
[----:B------:R-:W-:Y:S01]  /*1a90*/  MOV R37, 0x3fa55555 ;  /* 0x3fa5555500257802 */ /* 0x000fe20000000f00 */
[----:B------:R-:W-:Y:S01]  /*1aa0*/  IMAD.MOV.U32 R17, RZ, RZ, 0x3fe62e42 ;  /* 0x3fe62e42ff117424 */ /* 0x000fe200078e00ff */
[----:B------:R-:W-:Y:S01]  /*1ab0*/  BSSY.RECONVERGENT B0, `(.L_x_94) ;  /* 0x0000035000007945 */ /* 0x000fe20003800200 */
[----:B------:R-:W-:Y:S01]  /*1ac0*/  DFMA R14, R10, R12, 6.75539944105574400000e+15 ;  /* 0x433800000a0e742b */ /* 0x000fe2000000000c */
[----:B------:R-:W-:Y:S01]  /*1ad0*/  IMAD.MOV.U32 R18, RZ, RZ, 0x3b39803f ;  /* 0x3b39803fff127424 */ /* 0x000fe200078e00ff */
[----:B------:R-:W-:Y:S01]  /*1ae0*/  FSETP.GEU.AND P0, PT, |R11|, 4.1917929649353027344, PT ;  /* 0x4086232b0b00780b */ /* 0x000fe20003f0e200 */
[----:B------:R-:W-:Y:S01]  /*1af0*/  IMAD.MOV.U32 R22, RZ, RZ, -0x35dec16 ;  /* 0xfca213eaff167424 */ /* 0x000fe200078e00ff */
[----:B------:R-:W-:Y:S01]  /*1b00*/  DFMA R4, R4, R8, R2 ;  /* 0x000000080404722b */ /* 0x000fe20000000002 */
[----:B------:R-:W-:-:S02]  /*1b10*/  IMAD.MOV.U32 R23, RZ, RZ, 0x3e928af3 ;  /* 0x3e928af3ff177424 */ /* 0x000fc400078e00ff */
[----:B------:R-:W-:Y:S01]  /*1b20*/  IMAD.MOV.U32 R24, RZ, RZ, 0x62401315 ;  /* 0x62401315ff187424 */ /* 0x000fe200078e00ff */
[----:B------:R-:W-:Y:S01]  /*1b30*/  DADD R42, R14, -6.75539944105574400000e+15 ;  /* 0xc33800000e2a7429 */ /* 0x000fe20000000000 */
[----:B------:R-:W-:Y:S02]  /*1b40*/  IMAD.MOV.U32 R25, RZ, RZ, 0x3ec71dee ;  /* 0x3ec71deeff197424 */ /* 0x000fe400078e00ff */
[----:B------:R-:W-:Y:S02]  /*1b50*/  IMAD.MOV.U32 R36, RZ, RZ, 0x555502a1 ;  /* 0x555502a1ff247424 */ /* 0x000fe400078e00ff */
[----:B------:R-:W-:Y:S02]  /*1b60*/  IMAD.MOV.U32 R40, RZ, RZ, 0xb ;  /* 0x0000000bff287424 */ /* 0x000fe400078e00ff */
[----:B------:R-:W-:Y:S01]  /*1b70*/  IMAD.MOV.U32 R41, RZ, RZ, 0x3fe00000 ;  /* 0x3fe00000ff297424 */ /* 0x000fe200078e00ff */
[----:B------:R-:W-:-:S08]  /*1b80*/  DFMA R20, R42, -R16, R10 ;  /* 0x800000102a14722b */ /* 0x000fd0000000000a */
[----:B------:R-:W-:Y:S01]  /*1b90*/  DFMA R42, R42, -R18, R20 ;  /* 0x800000122a2a722b */ /* 0x000fe20000000014 */
[----:B------:R-:W-:Y:S02]  /*1ba0*/  IMAD.MOV.U32 R20, RZ, RZ, 0x69ce2bdf ;  /* 0x69ce2bdfff147424 */ /* 0x000fe400078e00ff */
[----:B------:R-:W-:-:S06]  /*1bb0*/  IMAD.MOV.U32 R21, RZ, RZ, 0x3e5ade15 ;  /* 0x3e5ade15ff157424 */ /* 0x000fcc00078e00ff */
[----:B------:R-:W-:-:S08]  /*1bc0*/  DFMA R26, R42, R20, R22 ;  /* 0x000000142a1a722b */ /* 0x000fd00000000016 */
[----:B------:R-:W-:Y:S01]  /*1bd0*/  DFMA R28, R42, R26, R24 ;  /* 0x0000001a2a1c722b */ /* 0x000fe20000000018 */
[----:B------:R-:W-:Y:S01]  /*1be0*/  IMAD.MOV.U32 R26, RZ, RZ, 0x7c89eb71 ;  /* 0x7c89eb71ff1a7424 */ /* 0x000fe200078e00ff */
[----:B------:R-:W-:-:S06]  /*1bf0*/  MOV R27, 0x3efa0199 ;  /* 0x3efa0199001b7802 */ /* 0x000fcc0000000f00 */
[----:B------:R-:W-:Y:S01]  /*1c00*/  DFMA R30, R42, R28, R26 ;  /* 0x0000001c2a1e722b */ /* 0x000fe2000000001a */
[----:B------:R-:W-:Y:S02]  /*1c10*/  IMAD.MOV.U32 R28, RZ, RZ, 0x14761f65 ;  /* 0x14761f65ff1c7424 */ /* 0x000fe400078e00ff */
[----:B------:R-:W-:-:S06]  /*1c20*/  IMAD.MOV.U32 R29, RZ, RZ, 0x3f2a01a0 ;  /* 0x3f2a01a0ff1d7424 */ /* 0x000fcc00078e00ff */
[----:B------:R-:W-:Y:S01]  /*1c30*/  DFMA R32, R42, R30, R28 ;  /* 0x0000001e2a20722b */ /* 0x000fe2000000001c */
[----:B------:R-:W-:Y:S02]  /*1c40*/  IMAD.MOV.U32 R30, RZ, RZ, 0x1852b7af ;  /* 0x1852b7afff1e7424 */ /* 0x000fe400078e00ff */
[----:B------:R-:W-:-:S06]  /*1c50*/  IMAD.MOV.U32 R31, RZ, RZ, 0x3f56c16c ;  /* 0x3f56c16cff1f7424 */ /* 0x000fcc00078e00ff */
[----:B------:R-:W-:Y:S01]  /*1c60*/  DFMA R38, R42, R32, R30 ;  /* 0x000000202a26722b */ /* 0x000fe2000000001e */
[----:B------:R-:W-:Y:S02]  /*1c70*/  IMAD.MOV.U32 R32, RZ, RZ, 0x11122322 ;  /* 0x11122322ff207424 */ /* 0x000fe400078e00ff */
[----:B------:R-:W-:-:S06]  /*1c80*/  IMAD.MOV.U32 R33, RZ, RZ, 0x3f811111 ;  /* 0x3f811111ff217424 */ /* 0x000fcc00078e00ff */
[----:B------:R-:W-:-:S08]  /*1c90*/  DFMA R38, R42, R38, R32 ;  /* 0x000000262a26722b */ /* 0x000fd00000000020 */
[----:B------:R-:W-:Y:S01]  /*1ca0*/  DFMA R44, R42, R38, R36 ;  /* 0x000000262a2c722b */ /* 0x000fe20000000024 */
[----:B------:R-:W-:Y:S02]  /*1cb0*/  IMAD.MOV.U32 R38, RZ, RZ, 0x55555511 ;  /* 0x55555511ff267424 */ /* 0x000fe400078e00ff */
[----:B------:R-:W-:-:S06]  /*1cc0*/  IMAD.MOV.U32 R39, RZ, RZ, 0x3fc55555 ;  /* 0x3fc55555ff277424 */ /* 0x000fcc00078e00ff */
[----:B------:R-:W-:-:S08]  /*1cd0*/  DFMA R44, R42, R44, R38 ;  /* 0x0000002c2a2c722b */ /* 0x000fd00000000026 */
[----:B------:R-:W-:-:S08]  /*1ce0*/  DFMA R44, R42, R44, R40 ;  /* 0x0000002c2a2c722b */ /* 0x000fd00000000028 */
[----:B------:R-:W-:-:S08]  /*1cf0*/  DFMA R44, R42, R44, 1 ;  /* 0x3ff000002a2c742b */ /* 0x000fd0000000002c */
[----:B------:R-:W-:-:S10]  /*1d00*/  DFMA R44, R42, R44, 1 ;  /* 0x3ff000002a2c742b */ /* 0x000fd4000000002c */
[----:B------:R-:W-:Y:S02]  /*1d10*/  IMAD R3, R14, 0x100000, R45 ;  /* 0x001000000e037824 */ /* 0x000fe400078e022d */
[----:B------:R-:W-:Y:S01]  /*1d20*/  IMAD.MOV.U32 R2, RZ, RZ, R44 ;  /* 0x000000ffff027224 */ /* 0x000fe200078e002c */
[----:B------:R-:W-:Y:S06]  /*1d30*/  @!P0 BRA `(.L_x_95) ;  /* 0x0000000000308947 */ /* 0x000fec0003800000 */
[----:B------:R-:W-:Y:S01]  /*1d40*/  FSETP.GEU.AND P1, PT, |R11|, 4.2275390625, PT ;  /* 0x408748000b00780b */ /* 0x000fe20003f2e200 */
[C---:B------:R-:W-:Y:S02]  /*1d50*/  DSETP.GEU.AND P0, PT, R10.reuse, RZ, PT ;  /* 0x000000ff0a00722a */ /* 0x040fe40003f0e000 */
[----:B------:R-:W-:-:S10]  /*1d60*/  DADD R10, R10, +INF ;  /* 0x7ff000000a0a7429 */ /* 0x000fd40000000000 */
[----:B------:R-:W-:Y:S02]  /*1d70*/  @!P1 LEA.HI R2, R14, R14, RZ, 0x1 ;  /* 0x0000000e0e029211 */ /* 0x000fe400078f08ff */
[----:B------:R-:W-:Y:S02]  /*1d80*/  FSEL R3, R11, RZ, P0 ;  /* 0x000000ff0b037208 */ /* 0x000fe40000000000 */
[----:B------:R-:W-:Y:S02]  /*1d90*/  @!P1 SHF.R.S32.HI R9, RZ, 0x1, R2 ;  /* 0x00000001ff099819 */ /* 0x000fe40000011402 */
[----:B------:R-:W-:Y:S02]  /*1da0*/  FSEL R2, R10, RZ, P0 ;  /* 0x000000ff0a027208 */ /* 0x000fe40000000000 */
[----:B------:R-:W-:Y:S01]  /*1db0*/  @!P1 LEA R45, R9, R45, 0x14 ;  /* 0x0000002d092d9211 */ /* 0x000fe200078ea0ff */
[----:B------:R-:W-:-:S05]  /*1dc0*/  @!P1 IMAD.IADD R8, R14, 0x1, -R9 ;  /* 0x000000010e089824 */ /* 0x000fca00078e0a09 */
[----:B------:R-:W-:Y:S01]  /*1dd0*/  @!P1 LEA R9, R8, 0x3ff00000, 0x14 ;  /* 0x3ff0000008099811 */ /* 0x000fe200078ea0ff */
[----:B------:R-:W-:-:S06]  /*1de0*/  @!P1 IMAD.MOV.U32 R8, RZ, RZ, RZ ;  /* 0x000000ffff089224 */ /* 0x000fcc00078e00ff */
[----:B------:R-:W-:-:S11]  /*1df0*/  @!P1 DMUL R2, R44, R8 ;  /* 0x000000082c029228 */ /* 0x000fd60000000000 */
.L_x_95:
[----:B------:R-:W-:Y:S05]  /*1e00*/  BSYNC.RECONVERGENT B0 ;  /* 0x0000000000007941 */ /* 0x000fea0003800200 */
.L_x_94:
[----:B------:R-:W-:Y:S01]  /*1e10*/  LOP3.LUT R9, R5, 0x7fffffff, RZ, 0xc0, !PT ;  /* 0x7fffffff05097812 */ /* 0x000fe200078ec0ff */
[----:B------:R-:W-:Y:S03]  /*1e20*/  BSSY.RECONVERGENT B0, `(.L_x_96) ;  /* 0x000008c000007945 */ /* 0x000fe60003800200 */
[----:B------:R-:W-:-:S13]  /*1e30*/  ISETP.GT.U32.AND P0, PT, R9, 0x7fefffff, PT ;  /* 0x7fefffff0900780c */ /* 0x000fda0003f04070 */
[----:B------:R-:W-:Y:S05]  /*1e40*/  @P0 BRA `(.L_x_97) ;  /* 0x0000000800000947 */ /* 0x000fea0003800000 */
[----:B------:R-:W-:Y:S01]  /*1e50*/  IMAD.MOV.U32 R8, RZ, RZ, R4 ;  /* 0x000000ffff087224 */ /* 0x000fe200078e0004 */
[----:B------:R-:W-:Y:S01]  /*1e60*/  UMOV UR6, 0xd4e0bfd7 ;  /* 0xd4e0bfd700067882 */ /* 0x000fe20000000000 */
[----:B------:R-:W-:Y:S01]  /*1e70*/  UMOV UR7, 0x3df8774a ;  /* 0x3df8774a00077882 */ /* 0x000fe20000000000 */
[----:B------:R-:W-:-:S03]  /*1e80*/  ISETP.GT.U32.AND P0, PT, R9, 0x403b4000, PT ;  /* 0x403b40000900780c */ /* 0x000fc60003f04070 */
[C---:B------:R-:W-:Y:S02]  /*1e90*/  DMUL R10, R8.reuse, -R8 ;  /* 0x80000008080a7228 */ /* 0x040fe40000000000 */
[----:B------:R-:W-:-:S06]  /*1ea0*/  DADD R42, R8, 4 ;  /* 0x40100000082a7429 */ /* 0x000fcc0000000000 */
[----:B------:R-:W-:-:S08]  /*1eb0*/  DFMA R12, R10, R12, 6.75539944105574400000e+15 ;  /* 0x433800000a0c742b */ /* 0x000fd0000000000c */
[----:B------:R-:W-:Y:S02]  /*1ec0*/  DADD R14, R12, -6.75539944105574400000e+15 ;  /* 0xc33800000c0e7429 */ /* 0x000fe40000000000 */
[----:B------:R-:W-:-:S04]  /*1ed0*/  LEA.HI R4, R12, R12, RZ, 0x1 ;  /* 0x0000000c0c047211 */ /* 0x000fc800078f08ff */
[----:B------:R-:W-:Y:S02]  /*1ee0*/  SHF.R.S32.HI R13, RZ, 0x1, R4 ;  /* 0x00000001ff0d7819 */ /* 0x000fe40000011404 */
[--C-:B------:R-:W-:Y:S02]  /*1ef0*/  DFMA R16, R14, -R16, R10.reuse ;  /* 0x800000100e10722b */ /* 0x100fe4000000000a */
[----:B------:R-:W-:Y:S01]  /*1f00*/  DFMA R10, -R8, R8, -R10 ;  /* 0x00000008080a722b */ /* 0x000fe2000000090a */
[----:B------:R-:W-:-:S05]  /*1f10*/  IMAD.IADD R12, R12, 0x1, -R13 ;  /* 0x000000010c0c7824 */ /* 0x000fca00078e0a0d */
[----:B------:R-:W-:Y:S01]  /*1f20*/  DFMA R18, R14, -R18, R16 ;  /* 0x800000120e12722b */ /* 0x000fe20000000010 */
[----:B------:R-:W0:Y:S01]  /*1f30*/  MUFU.RCP64H R15, R43 ;  /* 0x0000002b000f7308 */ /* 0x000e220000001800 */
[----:B------:R-:W-:-:S06]  /*1f40*/  IMAD.MOV.U32 R14, RZ, RZ, RZ ;  /* 0x000000ffff0e7224 */ /* 0x000fcc00078e00ff */
[----:B------:R-:W-:-:S08]  /*1f50*/  DFMA R20, R18, R20, R22 ;  /* 0x000000141214722b */ /* 0x000fd00000000016 */
[----:B------:R-:W-:Y:S02]  /*1f60*/  DFMA R20, R18, R20, R24 ;  /* 0x000000141214722b */ /* 0x000fe40000000018 */
[----:B0-----:R-:W-:-:S06]  /*1f70*/  DFMA R16, -R42, R14, 1 ;  /* 0x3ff000002a10742b */ /* 0x001fcc000000010e */
[----:B------:R-:W-:Y:S01]  /*1f80*/  DFMA R26, R18, R20, R26 ;  /* 0x00000014121a722b */ /* 0x000fe2000000001a */
[----:B------:R-:W-:Y:S01]  /*1f90*/  IMAD.MOV.U32 R20, RZ, RZ, 0x0 ;  /* 0x00000000ff147424 */ /* 0x000fe200078e00ff */
[----:B------:R-:W-:Y:S01]  /*1fa0*/  DFMA R16, R16, R16, R16 ;  /* 0x000000101010722b */ /* 0x000fe20000000010 */
[----:B------:R-:W-:-:S05]  /*1fb0*/  IMAD.MOV.U32 R21, RZ, RZ, 0x3ff00000 ;  /* 0x3ff00000ff157424 */ /* 0x000fca00078e00ff */
[----:B------:R-:W-:Y:S02]  /*1fc0*/  DFMA R26, R18, R26, R28 ;  /* 0x0000001a121a722b */ /* 0x000fe4000000001c */
[----:B------:R-:W-:Y:S02]  /*1fd0*/  DFMA R20, R8, 2, R20 ;  /* 0x400000000814782b */ /* 0x000fe40000000014 */
[----:B------:R-:W-:Y:S02]  /*1fe0*/  DFMA R14, R14, R16, R14 ;  /* 0x000000100e0e722b */ /* 0x000fe4000000000e */
[----:B------:R-:W-:Y:S02]  /*1ff0*/  DADD R16, R8, -4 ;  /* 0xc010000008107429 */ /* 0x000fe40000000000 */
[----:B------:R-:W-:-:S06]  /*2000*/  DFMA R26, R18, R26, R30 ;  /* 0x0000001a121a722b */ /* 0x000fcc000000001e */
[----:B------:R-:W-:Y:S02]  /*2010*/  DMUL R16, R16, R14 ;  /* 0x0000000e10107228 */ /* 0x000fe40000000000 */
[----:B------:R-:W-:-:S06]  /*2020*/  DFMA R26, R18, R26, R32 ;  /* 0x0000001a121a722b */ /* 0x000fcc0000000020 */
[----:B------:R-:W-:Y:S02]  /*2030*/  DADD R22, R16, 1 ;  /* 0x3ff0000010167429 */ /* 0x000fe40000000000 */
[----:B------:R-:W-:-:S06]  /*2040*/  DFMA R26, R18, R26, R36 ;  /* 0x0000001a121a722b */ /* 0x000fcc0000000024 */
[----:B------:R-:W-:Y:S02]  /*2050*/  DFMA R22, R22, -4, R8 ;  /* 0xc01000001616782b */ /* 0x000fe40000000008 */
[----:B------:R-:W-:-:S06]  /*2060*/  DFMA R26, R18, R26, R38 ;  /* 0x0000001a121a722b */ /* 0x000fcc0000000026 */
[----:B------:R-:W-:Y:S02]  /*2070*/  DFMA R22, R8, -R16, R22 ;  /* 0x800000100816722b */ /* 0x000fe40000000016 */
[----:B------:R-:W-:-:S06]  /*2080*/  DFMA R26, R18, R26, R40 ;  /* 0x0000001a121a722b */ /* 0x000fcc0000000028 */
[----:B------:R-:W-:Y:S01]  /*2090*/  DFMA R14, R14, R22, R16 ;  /* 0x000000160e0e722b */ /* 0x000fe20000000010 */
[----:B------:R-:W-:Y:S01]  /*20a0*/  IMAD.MOV.U32 R16, RZ, RZ, -0x2fc2cd8 ;  /* 0xfd03d328ff107424 */ /* 0x000fe200078e00ff */
[----:B------:R-:W-:Y:S01]  /*20b0*/  DFMA R26, R18, R26, 1 ;  /* 0x3ff00000121a742b */ /* 0x000fe2000000001a */
[----:B------:R-:W-:-:S06]  /*20c0*/  IMAD.MOV.U32 R17, RZ, RZ, 0x3e44e1c6 ;  /* 0x3e44e1c6ff117424 */ /* 0x000fcc00078e00ff */
[----:B------:R-:W-:Y:S01]  /*20d0*/  DFMA R16, R14, -UR6, -R16 ;  /* 0x800000060e107c2b */ /* 0x000fe20008000810 */
[----:B------:R-:W-:Y:S01]  /*20e0*/  UMOV UR6, 0x9f7a56b6 ;  /* 0x9f7a56b600067882 */ /* 0x000fe20000000000 */
[----:B------:R-:W-:Y:S01]  /*20f0*/  UMOV UR7, 0x3e433014 ;  /* 0x3e43301400077882 */ /* 0x000fe20000000000 */
[----:B------:R-:W-:-:S05]  /*2100*/  DFMA R26, R18, R26, 1 ;  /* 0x3ff00000121a742b */ /* 0x000fca000000001a */
[----:B------:R-:W-:Y:S01]  /*2110*/  DFMA R16, R14, R16, -UR6 ;  /* 0x800000060e107e2b */ /* 0x000fe20008000010 */
[----:B------:R-:W-:Y:S01]  /*2120*/  UMOV UR6, 0xd8376273 ;  /* 0xd837627300067882 */ /* 0x000fe20000000000 */
[----:B------:R-:W-:-:S03]  /*2130*/  UMOV UR7, 0x3e7bedde ;  /* 0x3e7bedde00077882 */ /* 0x000fc60000000000 */
[----:B------:R-:W-:Y:S01]  /*2140*/  IMAD R27, R13, 0x100000, R27 ;  /* 0x001000000d1b7824 */ /* 0x000fe200078e021b */
[----:B------:R-:W-:Y:S01]  /*2150*/  LEA R13, R12, 0x3ff00000, 0x14 ;  /* 0x3ff000000c0d7811 */ /* 0x000fe200078ea0ff */
[----:B------:R-:W-:Y:S01]  /*2160*/  IMAD.MOV.U32 R12, RZ, RZ, RZ ;  /* 0x000000ffff0c7224 */ /* 0x000fe200078e00ff */
[----:B------:R-:W-:Y:S01]  /*2170*/  DFMA R16, R14, R16, UR6 ;  /* 0x000000060e107e2b */ /* 0x000fe20008000010 */
[----:B------:R-:W-:Y:S01]  /*2180*/  UMOV UR6, 0xc3abf22b ;  /* 0xc3abf22b00067882 */ /* 0x000fe20000000000 */
[----:B------:R-:W-:-:S03]  /*2190*/  UMOV UR7, 0x3e6f9254 ;  /* 0x3e6f925400077882 */ /* 0x000fc60000000000 */
[----:B------:R-:W-:-:S03]  /*21a0*/  DMUL R12, R26, R12 ;  /* 0x0000000c1a0c7228 */ /* 0x000fc60000000000 */
[----:B------:R-:W-:Y:S01]  /*21b0*/  DFMA R16, R14, R16, UR6 ;  /* 0x000000060e107e2b */ /* 0x000fe20008000010 */
[----:B------:R-:W-:Y:S01]  /*21c0*/  UMOV UR6, 0xc2148cf0 ;  /* 0xc2148cf000067882 */ /* 0x000fe20000000000 */
[----:B------:R-:W-:-:S03]  /*21d0*/  UMOV UR7, 0x3eab9068 ;  /* 0x3eab906800077882 */ /* 0x000fc60000000000 */
[----:B------:R-:W-:-:S03]  /*21e0*/  DFMA R10, R12, R10, R12 ;  /* 0x0000000a0c0a722b */ /* 0x000fc6000000000c */
        /* <DEDUP_REMOVED lines=38> */
[----:B------:R-:W-:Y:S01]  /*2450*/  UMOV UR7, 0x3fb9ddb2 ;  /* 0x3fb9ddb200077882 */ /* 0x000fe20000000000 */
[----:B------:R-:W0:Y:S01]  /*2460*/  MUFU.RCP64H R17, R21 ;  /* 0x0000001500117308 */ /* 0x000e220000001800 */
[----:B------:R-:W-:-:S04]  /*2470*/  MOV R16, RZ ;  /* 0x000000ff00107202 */ /* 0x000fc80000000f00 */
[----:B------:R-:W-:Y:S01]  /*2480*/  DFMA R22, R14, R22, -UR6 ;  /* 0x800000060e167e2b */ /* 0x000fe20008000016 */
[----:B------:R-:W-:Y:S01]  /*2490*/  UMOV UR6, 0xfcfa5fda ;  /* 0xfcfa5fda00067882 */ /* 0x000fe20000000000 */
[----:B------:R-:W-:-:S06]  /*24a0*/  UMOV UR7, 0x3fb16ece ;  /* 0x3fb16ece00077882 */ /* 0x000fcc0000000000 */
[----:B------:R-:W-:Y:S01]  /*24b0*/  DFMA R22, R14, R22, UR6 ;  /* 0x000000060e167e2b */ /* 0x000fe20008000016 */
[----:B------:R-:W-:Y:S01]  /*24c0*/  UMOV UR6, 0xf66fb6d6 ;  /* 0xf66fb6d600067882 */ /* 0x000fe20000000000 */
[----:B------:R-:W-:Y:S01]  /*24d0*/  UMOV UR7, 0x3f8f7f5d ;  /* 0x3f8f7f5d00077882 */ /* 0x000fe20000000000 */
[----:B0-----:R-:W-:-:S05]  /*24e0*/  DFMA R24, -R20, R16, 1 ;  /* 0x3ff000001418742b */ /* 0x001fca0000000110 */
[----:B------:R-:W-:Y:S01]  /*24f0*/  DFMA R22, R14, R22, UR6 ;  /* 0x000000060e167e2b */ /* 0x000fe20008000016 */
[----:B------:R-:W-:Y:S01]  /*2500*/  UMOV UR6, 0xd154a29d ;  /* 0xd154a29d00067882 */ /* 0x000fe20000000000 */
[----:B------:R-:W-:Y:S01]  /*2510*/  UMOV UR7, 0x3fc1df1a ;  /* 0x3fc1df1a00077882 */ /* 0x000fe20000000000 */
[----:B------:R-:W-:-:S05]  /*2520*/  DFMA R24, R24, R24, R24 ;  /* 0x000000181818722b */ /* 0x000fca0000000018 */
[----:B------:R-:W-:Y:S01]  /*2530*/  DFMA R22, R14, R22, -UR6 ;  /* 0x800000060e167e2b */ /* 0x000fe20008000016 */
[----:B------:R-:W-:Y:S01]  /*2540*/  UMOV UR6, 0x16e9fd7f ;  /* 0x16e9fd7f00067882 */ /* 0x000fe20000000000 */
[----:B------:R-:W-:Y:S01]  /*2550*/  UMOV UR7, 0x3ff3ba59 ;  /* 0x3ff3ba5900077882 */ /* 0x000fe20000000000 */
[----:B------:R-:W-:-:S05]  /*2560*/  DFMA R16, R16, R24, R16 ;  /* 0x000000181010722b */ /* 0x000fca0000000010 */
[----:B------:R-:W-:-:S08]  /*2570*/  DFMA R22, R14, R22, UR6 ;  /* 0x000000060e167e2b */ /* 0x000fd00008000016 */
[----:B------:R-:W-:-:S08]  /*2580*/  DMUL R14, R22, R16 ;  /* 0x00000010160e7228 */ /* 0x000fd00000000000 */
[----:B------:R-:W-:-:S08]  /*2590*/  DMUL R18, R14, -2 ;  /* 0xc00000000e127828 */ /* 0x000fd00000000000 */
[----:B------:R-:W-:-:S08]  /*25a0*/  DFMA R18, R8, R18, R22 ;  /* 0x000000120812722b */ /* 0x000fd00000000016 */
[----:B------:R-:W-:-:S08]  /*25b0*/  DADD R18, -R14, R18 ;  /* 0x000000000e127229 */ /* 0x000fd00000000112 */
        /* <DEDUP_REMOVED lines=9> */
.L_x_97:
        /* <DEDUP_REMOVED lines=9> */
.L_x_98:
[----:B------:R-:W-:Y:S05]  /*26e0*/  BSYNC.RECONVERGENT B0 ;  /* 0x0000000000007941 */ /* 0x000fea0003800200 */
.L_x_96:
[----:B------:R-:W0:Y:S01]  /*26f0*/  MUFU.RCP64H R9, R7 ;  /* 0x0000000700097308 */ /* 0x000e220000001800 */
[----:B------:R-:W-:Y:S01]  /*2700*/  IMAD.MOV.U32 R8, RZ, RZ, 0x1 ;  /* 0x00000001ff087424 */ /* 0x000fe200078e00ff */
[----:B------:R-:W-:Y:S01]  /*2710*/  DFMA R34, R4, R2, R34 ;  /* 0x000000020422722b */ /* 0x000fe20000000022 */
[----:B------:R-:W-:Y:S09]  /*2720*/  BSSY.RECONVERGENT B0, `(.L_x_99) ;  /* 0x0000013000007945 */ /* 0x000ff20003800200 */
[----:B------:R-:W-:Y:S01]  /*2730*/  FSETP.GEU.AND P1, PT, |R35|, 6.5827683646048100446e-37, PT ;  /* 0x036000002300780b */ /* 0x000fe20003f2e200 */
[----:B0-----:R-:W-:-:S08]  /*2740*/  DFMA R10, R8, -R6, 1 ;  /* 0x3ff00000080a742b */ /* 0x001fd00000000806 */
[----:B------:R-:W-:-:S08]  /*2750*/  DFMA R10, R10, R10, R10 ;  /* 0x0000000a0a0a722b */ /* 0x000fd0000000000a */
[----:B------:R-:W-:-:S08]  /*2760*/  DFMA R10, R8, R10, R8 ;  /* 0x0000000a080a722b */ /* 0x000fd00000000008 */
[----:B------:R-:W-:-:S08]  /*2770*/  DFMA R8, R10, -R6, 1 ;  /* 0x3ff000000a08742b */ /* 0x000fd00000000806 */
[----:B------:R-:W-:-:S08]  /*2780*/  DFMA R8, R10, R8, R10 ;  /* 0x000000080a08722b */ /* 0x000fd0000000000a */
[----:B------:R-:W-:-:S08]  /*2790*/  DMUL R2, R34, R8 ;  /* 0x0000000822027228 */ /* 0x000fd00000000000 */
[----:B------:R-:W-:-:S08]  /*27a0*/  DFMA R4, R2, -R6, R34 ;  /* 0x800000060204722b */ /* 0x000fd00000000022 */
        /* <DEDUP_REMOVED lines=9> */
[----:B------:R-:W-:Y:S05]  /*2840*/  CALL.REL.NOINC `($__internal_2_$__cuda_sm20_div_rn_f64_full) ;  /* 0x0000000000307944 */ /* 0x000fea0003c00000 */
.L_x_100:
[----:B------:R-:W-:Y:S05]  /*2850*/  BSYNC.RECONVERGENT B0 ;  /* 0x0000000000007941 */ /* 0x000fea0003800200 */
.L_x_99:
[----:B------:R-:W0:Y:S01]  /*2860*/  LDC.64 R8, c[0x0][0x3c0] ;  /* 0x0000f000ff087b82 */ /* 0x000e220000000a00 */
[----:B------:R-:W1:Y:S01]  /*2870*/  LDCU.64 UR6, c[0x0][0x3b8] ;  /* 0x00007700ff0677ac */ /* 0x000e620008000a00 */
[----:B------:R-:W-:Y:S01]  /*2880*/  CS2R R6, SRZ ;  /* 0x0000000000067805 */ /* 0x000fe2000001ff00 */
[----:B-1----:R-:W-:Y:S01]  /*2890*/  DMUL R4, R2, UR6 ;  /* 0x0000000602047c28 */ /* 0x002fe20008000000 */
[----:B0-----:R-:W-:-:S06]  /*28a0*/  IMAD.WIDE R2, R0, 0x10, R8 ;  /* 0x0000001000027825 */ /* 0x001fcc00078e0208 */
[----:B------:R-:W-:Y:S01]  /*28b0*/  STG.E.128 desc[UR4][R2.64], R4 ;  /* 0x0000000402007986 */ /* 0x000fe2000c101d04 */
[----:B------:R-:W-:Y:S05]  /*28c0*/  EXIT ;  /* 0x000000000000794d */ /* 0x000fea0003800000 */
.L_x_86:
[----:B------:R-:W1:Y:S02]  /*28d0*/  LDC.64 R2, c[0x0][0x3c0] ;  /* 0x0000f000ff027b82 */ /* 0x000e640000000a00 */
[----:B-1----:R-:W-:-:S05]  /*28e0*/  IMAD.WIDE R2, R0, 0x10, R2 ;  /* 0x0000001000027825 */ /* 0x002fca00078e0202 */
[----:B0-----:R-:W-:Y:S01]  /*28f0*/  STG.E.128 desc[UR4][R2.64], RZ ;  /* 0x000000ff02007986 */ /* 0x001fe2000c101d04 */
[----:B------:R-:W-:Y:S05]  /*2900*/  EXIT ;  /* 0x000000000000794d */ /* 0x000fea0003800000 */
        .weak           $__internal_2_$__cuda_sm20_div_rn_f64_full
        .type           $__internal_2_$__cuda_sm20_div_rn_f64_full,@function
        .size           $__internal_2_$__cuda_sm20_div_rn_f64_full,($__internal_3_$__cuda_sm20_dsqrt_rn_f64_mediumpath_v1 - $__internal_2_$__cuda_sm20_div_rn_f64_full)
$__internal_2_$__cuda_sm20_div_rn_f64_full:
[C---:B------:R-:W-:Y:S01]  /*2910*/  FSETP.GEU.AND P0, PT, |R11|.reuse, 1.469367938527859385e-39, PT ;  /* 0x001000000b00780b */ /* 0x040fe20003f0e200 */
[----:B------:R-:W-:Y:S01]  /*2920*/  IMAD.MOV.U32 R14, RZ, RZ, 0x1 ;  /* 0x00000001ff0e7424 */ /* 0x000fe200078e00ff */
[----:B------:R-:W-:Y:S01]  /*2930*/  LOP3.LUT R2, R11, 0x800fffff, RZ, 0xc0, !PT ;  /* 0x800fffff0b027812 */ /* 0x000fe200078ec0ff */
[----:B------:R-:W-:Y:S01]  /*2940*/  BSSY.RECONVERGENT B1, `(.L_x_101) ;  /* 0x0000054000017945 */ /* 0x000fe20003800200 */
[C---:B------:R-:W-:Y:S02]  /*2950*/  FSETP.GEU.AND P2, PT, |R13|.reuse, 1.469367938527859385e-39, PT ;  /* 0x001000000d00780b */ /* 0x040fe40003f4e200 */
[----:B------:R-:W-:Y:S01]  /*2960*/  LOP3.LUT R3, R2, 0x3ff00000, RZ, 0xfc, !PT ;  /* 0x3ff0000002037812 */ /* 0x000fe200078efcff */
[----:B------:R-:W-:Y:S01]  /*2970*/  IMAD.MOV.U32 R2, RZ, RZ, R10 ;  /* 0x000000ffff027224 */ /* 0x000fe200078e000a */
[----:B------:R-:W-:Y:S02]  /*2980*/  LOP3.LUT R17, R13, 0x7ff00000, RZ, 0xc0, !PT ;  /* 0x7ff000000d117812 */ /* 0x000fe400078ec0ff */
[----:B------:R-:W-:-:S03]  /*2990*/  LOP3.LUT R26, R11, 0x7ff00000, RZ, 0xc0, !PT ;  /* 0x7ff000000b1a7812 */ /* 0x000fc600078ec0ff */
[----:B------:R-:W-:Y:S01]  /*29a0*/  @!P0 DMUL R2, R10, 8.98846567431157953865e+307 ;  /* 0x7fe000000a028828 */ /* 0x000fe20000000000 */
[----:B------:R-:W-:Y:S01]  /*29b0*/  ISETP.GE.U32.AND P1, PT, R17, R26, PT ;  /* 0x0000001a1100720c */ /* 0x000fe20003f26070 */
[----:B------:R-:W-:Y:S02]  /*29c0*/  IMAD.MOV.U32 R27, RZ, RZ, R17 ;  /* 0x000000ffff1b7224 */ /* 0x000fe400078e0011 */
[----:B------:R-:W-:Y:S02]  /*29d0*/  @!P2 LOP3.LUT R20, R11, 0x7ff00000, RZ, 0xc0, !PT ;  /* 0x7ff000000b14a812 */ /* 0x000fe400078ec0ff */
[----:B------:R-:W0:Y:S02]  /*29e0*/  MUFU.RCP64H R15, R3 ;  /* 0x00000003000f7308 */ /* 0x000e240000001800 */
[----:B------:R-:W-:Y:S01]  /*29f0*/  @!P2 ISETP.GE.U32.AND P3, PT, R17, R20, PT ;  /* 0x000000141100a20c */ /* 0x000fe20003f66070 */
[----:B------:R-:W-:Y:S01]  /*2a00*/  IMAD.MOV.U32 R20, RZ, RZ, 0x1ca00000 ;  /* 0x1ca00000ff147424 */ /* 0x000fe200078e00ff */
[----:B------:R-:W-:-:S04]  /*2a10*/  @!P0 LOP3.LUT R26, R3, 0x7ff00000, RZ, 0xc0, !PT ;  /* 0x7ff00000031a8812 */ /* 0x000fc800078ec0ff */
[----:B------:R-:W-:Y:S01]  /*2a20*/  IADD3 R28, PT, PT, R26, -0x1, RZ ;  /* 0xffffffff1a1c7810 */ /* 0x000fe20007ffe0ff */
[----:B0-----:R-:W-:-:S08]  /*2a30*/  DFMA R18, R14, -R2, 1 ;  /* 0x3ff000000e12742b */ /* 0x001fd00000000802 */
[----:B------:R-:W-:-:S08]  /*2a40*/  DFMA R18, R18, R18, R18 ;  /* 0x000000121212722b */ /* 0x000fd00000000012 */
[----:B------:R-:W-:Y:S01]  /*2a50*/  DFMA R22, R14, R18, R14 ;  /* 0x000000120e16722b */ /* 0x000fe2000000000e */
[C---:B------:R-:W-:Y:S01]  /*2a60*/  @!P2 SEL R19, R20.reuse, 0x63400000, !P3 ;  /* 0x634000001413a807 */ /* 0x040fe20005800000 */
[----:B------:R-:W-:Y:S01]  /*2a70*/  IMAD.MOV.U32 R14, RZ, RZ, R12 ;  /* 0x000000ffff0e7224 */ /* 0x000fe200078e000c */
[----:B------:R-:W-:Y:S01]  /*2a80*/  SEL R15, R20, 0x63400000, !P1 ;  /* 0x63400000140f7807 */ /* 0x000fe20004800000 */
[----:B------:R-:W-:Y:S01]  /*2a90*/  @!P2 IMAD.MOV.U32 R18, RZ, RZ, RZ ;  /* 0x000000ffff12a224 */ /* 0x000fe200078e00ff */
[--C-:B------:R-:W-:Y:S02]  /*2aa0*/  @!P2 LOP3.LUT R19, R19, 0x80000000, R13.reuse, 0xf8, !PT ;  /* 0x800000001313a812 */ /* 0x100fe400078ef80d */
[----:B------:R-:W-:Y:S01]  /*2ab0*/  LOP3.LUT R15, R15, 0x800fffff, R13, 0xf8, !PT ;  /* 0x800fffff0f0f7812 */ /* 0x000fe200078ef80d */
[----:B------:R-:W-:Y:S01]  /*2ac0*/  DFMA R24, R22, -R2, 1 ;  /* 0x3ff000001618742b */ /* 0x000fe20000000802 */
[----:B------:R-:W-:-:S06]  /*2ad0*/  @!P2 LOP3.LUT R19, R19, 0x100000, RZ, 0xfc, !PT ;  /* 0x001000001313a812 */ /* 0x000fcc00078efcff */
[----:B------:R-:W-:Y:S02]  /*2ae0*/  @!P2 DFMA R14, R14, 2, -R18 ;  /* 0x400000000e0ea82b */ /* 0x000fe40000000812 */
[----:B------:R-:W-:-:S08]  /*2af0*/  DFMA R24, R22, R24, R22 ;  /* 0x000000181618722b */ /* 0x000fd00000000016 */
[----:B------:R-:W-:Y:S01]  /*2b00*/  @!P2 LOP3.LUT R27, R15, 0x7ff00000, RZ, 0xc0, !PT ;  /* 0x7ff000000f1ba812 */ /* 0x000fe200078ec0ff */
[----:B------:R-:W-:-:S04]  /*2b10*/  DMUL R18, R24, R14 ;  /* 0x0000000e18127228 */ /* 0x000fc80000000000 */
[----:B------:R-:W-:-:S04]  /*2b20*/  VIADD R21, R27, 0xffffffff ;  /* 0xffffffff1b157836 */ /* 0x000fc80000000000 */
[----:B------:R-:W-:Y:S01]  /*2b30*/  DFMA R22, R18, -R2, R14 ;  /* 0x800000021216722b */ /* 0x000fe2000000000e */
[----:B------:R-:W-:-:S04]  /*2b40*/  ISETP.GT.U32.AND P0, PT, R21, 0x7feffffe, PT ;  /* 0x7feffffe1500780c */ /* 0x000fc80003f04070 */
[----:B------:R-:W-:-:S03]  /*2b50*/  ISETP.GT.U32.OR P0, PT, R28, 0x7feffffe, P0 ;  /* 0x7feffffe1c00780c */ /* 0x000fc60000704470 */
[----:B------:R-:W-:-:S10]  /*2b60*/  DFMA R18, R24, R22, R18 ;  /* 0x000000161812722b */ /* 0x000fd40000000012 */
        /* <DEDUP_REMOVED lines=20> */
[----:B------:R-:W-:-:S06]  /*2cb0*/  IMAD.MOV.U32 R2, RZ, RZ, RZ ;  /* 0x000000ffff027224 */ /* 0x000fcc00078e00ff */
[----:B------:R-:W-:-:S03]  /*2cc0*/  DFMA R2, R20, -R2, R18 ;  /* 0x800000021402722b */ /* 0x000fc60000000012 */
[----:B------:R-:W-:-:S03]  /*2cd0*/  LOP3.LUT R11, R13, R11, RZ, 0x3c, !PT ;  /* 0x0000000b0d0b7212 */ /* 0x000fc600078e3cff */
[----:B------:R-:W-:-:S04]  /*2ce0*/  IADD3 R2, PT, PT, -R17, -0x43300000, RZ ;  /* 0xbcd0000011027810 */ /* 0x000fc80007ffe1ff */
[----:B------:R-:W-:-:S04]  /*2cf0*/  FSETP.NEU.AND P0, PT, |R3|, R2, PT ;  /* 0x000000020300720b */ /* 0x000fc80003f0d200 */
[----:B------:R-:W-:Y:S02]  /*2d00*/  FSEL R20, R12, R20, !P0 ;  /* 0x000000140c147208 */ /* 0x000fe40004000000 */
[----:B------:R-:W-:Y:S01]  /*2d10*/  FSEL R21, R11, R21, !P0 ;  /* 0x000000150b157208 */ /* 0x000fe20004000000 */
[----:B------:R-:W-:Y:S06]  /*2d20*/  BRA `(.L_x_103) ;  /* 0x0000000000547947 */ /* 0x000fec0003800000 */
.L_x_102:
[----:B------:R-:W-:-:S14]  /*2d30*/  DSETP.NAN.AND P0, PT, R12, R12, PT ;  /* 0x0000000c0c00722a */ /* 0x000fdc0003f08000 */
[----:B------:R-:W-:Y:S05]  /*2d40*/  @P0 BRA `(.L_x_104) ;  /* 0x0000000000440947 */ /* 0x000fea0003800000 */
[----:B------:R-:W-:-:S14]  /*2d50*/  DSETP.NAN.AND P0, PT, R10, R10, PT ;  /* 0x0000000a0a00722a */ /* 0x000fdc0003f08000 */
[----:B------:R-:W-:Y:S05]  /*2d60*/  @P0 BRA `(.L_x_105) ;  /* 0x0000000000300947 */ /* 0x000fea0003800000 */
[----:B------:R-:W-:Y:S01]  /*2d70*/  ISETP.NE.AND P0, PT, R27, R26, PT ;  /* 0x0000001a1b00720c */ /* 0x000fe20003f05270 */
[----:B------:R-:W-:Y:S01]  /*2d80*/  IMAD.MOV.U32 R20, RZ, RZ, 0x0 ;  /* 0x00000000ff147424 */ /* 0x000fe200078e00ff */
        /* <DEDUP_REMOVED lines=10> */
.L_x_105:
[----:B------:R-:W-:Y:S01]  /*2e30*/  LOP3.LUT R21, R11, 0x80000, RZ, 0xfc, !PT ;  /* 0x000800000b157812 */ /* 0x000fe200078efcff */
[----:B------:R-:W-:Y:S01]  /*2e40*/  IMAD.MOV.U32 R20, RZ, RZ, R10 ;  /* 0x000000ffff147224 */ /* 0x000fe200078e000a */
[----:B------:R-:W-:Y:S06]  /*2e50*/  BRA `(.L_x_103) ;  /* 0x0000000000087947 */ /* 0x000fec0003800000 */
.L_x_104:
[----:B------:R-:W-:Y:S01]  /*2e60*/  LOP3.LUT R21, R13, 0x80000, RZ, 0xfc, !PT ;  /* 0x000800000d157812 */ /* 0x000fe200078efcff */
[----:B------:R-:W-:-:S07]  /*2e70*/  IMAD.MOV.U32 R20, RZ, RZ, R12 ;  /* 0x000000ffff147224 */ /* 0x000fce00078e000c */
.L_x_103:
[----:B------:R-:W-:Y:S05]  /*2e80*/  BSYNC.RECONVERGENT B1 ;  /* 0x0000000000017941 */ /* 0x000fea0003800200 */
.L_x_101:
[----:B------:R-:W-:Y:S01]  /*2e90*/  MOV R17, 0x0 ;  /* 0x0000000000117802 */ /* 0x000fe20000000f00 */
[----:B------:R-:W-:Y:S02]  /*2ea0*/  IMAD.MOV.U32 R2, RZ, RZ, R20 ;  /* 0x000000ffff027224 */ /* 0x000fe400078e0014 */
[----:B------:R-:W-:Y:S01]  /*2eb0*/  IMAD.MOV.U32 R3, RZ, RZ, R21 ;  /* 0x000000ffff037224 */ /* 0x000fe200078e0015 */
[----:B------:R-:W-:Y:S06]  /*2ec0*/  RET.REL.NODEC R16 `(_Z34compute_interaction_mesh_dense_gpuiiiddddddP7double2) ;  /* 0xffffffd0104c7950 */ /* 0x000fec0003c3ffff */
        .weak           $__internal_3_$__cuda_sm20_dsqrt_rn_f64_mediumpath_v1
        .type           $__internal_3_$__cuda_sm20_dsqrt_rn_f64_mediumpath_v1,@function
        .size           $__internal_3_$__cuda_sm20_dsqrt_rn_f64_mediumpath_v1,(.L_x_150 - $__internal_3_$__cuda_sm20_dsqrt_rn_f64_mediumpath_v1)
$__internal_3_$__cuda_sm20_dsqrt_rn_f64_mediumpath_v1:
[----:B------:R-:W-:Y:S01]  /*2ed0*/  ISETP.GE.U32.AND P0, PT, R10, -0x3400000, PT ;  /* 0xfcc000000a00780c */ /* 0x000fe20003f06070 */
[----:B------:R-:W-:Y:S01]  /*2ee0*/  BSSY.RECONVERGENT B1, `(.L_x_106) ;  /* 0x0000028000017945 */ /* 0x000fe20003800200 */
[----:B------:R-:W-:Y:S02]  /*2ef0*/  IMAD.MOV.U32 R12, RZ, RZ, R16 ;  /* 0x000000ffff0c7224 */ /* 0x000fe400078e0010 */
[----:B------:R-:W-:Y:S02]  /*2f00*/  IMAD.MOV.U32 R8, RZ, RZ, R14 ;  /* 0x000000ffff087224 */ /* 0x000fe400078e000e */
[----:B------:R-:W-:Y:S02]  /*2f10*/  IMAD.MOV.U32 R9, RZ, RZ, R15 ;  /* 0x000000ffff097224 */ /* 0x000fe400078e000f */
[----:B------:R-:W-:Y:S02]  /*2f20*/  IMAD.MOV.U32 R6, RZ, RZ, R20 ;  /* 0x000000ffff067224 */ /* 0x000fe400078e0014 */
[----:B------:R-:W-:-:S03]  /*2f30*/  IMAD.MOV.U32 R7, RZ, RZ, R21 ;  /* 0x000000ffff077224 */ /* 0x000fc600078e0015 */
[----:B------:R-:W-:Y:S05]  /*2f40*/  @!P0 BRA `(.L_x_107) ;  /* 0x0000000000208947 */ /* 0x000fea0003800000 */
[----:B------:R-:W-:-:S10]  /*2f50*/  DFMA.RM R6, R6, R12, R18 ;  /* 0x0000000c0606722b */ /* 0x000fd40000004012 */
[----:B------:R-:W-:-:S05]  /*2f60*/  IADD3 R10, P0, PT, R6, 0x1, RZ ;  /* 0x00000001060a7810 */ /* 0x000fca0007f1e0ff */
[----:B------:R-:W-:-:S06]  /*2f70*/  IMAD.X R11, RZ, RZ, R7, P0 ;  /* 0x000000ffff0b7224 */ /* 0x000fcc00000e0607 */
[----:B------:R-:W-:-:S08]  /*2f80*/  DFMA.RP R8, -R6, R10, R8 ;  /* 0x0000000a0608722b */ /* 0x000fd00000008108 */
[----:B------:R-:W-:-:S06]  /*2f90*/  DSETP.GT.AND P0, PT, R8, RZ, PT ;  /* 0x000000ff0800722a */ /* 0x000fcc0003f04000 */
[----:B------:R-:W-:Y:S02]  /*2fa0*/  FSEL R6, R10, R6, P0 ;  /* 0x000000060a067208 */ /* 0x000fe40000000000 */
[----:B------:R-:W-:Y:S01]  /*2fb0*/  FSEL R7, R11, R7, P0 ;  /* 0x000000070b077208 */ /* 0x000fe20000000000 */
[----:B------:R-:W-:Y:S06]  /*2fc0*/  BRA `(.L_x_108) ;  /* 0x0000000000647947 */ /* 0x000fec0003800000 */
.L_x_107:
[----:B------:R-:W-:-:S14]  /*2fd0*/  DSETP.NE.AND P0, PT, R8, RZ, PT ;  /* 0x000000ff0800722a */ /* 0x000fdc0003f05000 */
[----:B------:R-:W-:Y:S05]  /*2fe0*/  @!P0 BRA `(.L_x_109) ;  /* 0x0000000000588947 */ /* 0x000fea0003800000 */
[----:B------:R-:W-:-:S13]  /*2ff0*/  ISETP.GE.AND P0, PT, R9, RZ, PT ;  /* 0x000000ff0900720c */ /* 0x000fda0003f06270 */
[----:B------:R-:W-:Y:S01]  /*3000*/  @!P0 IMAD.MOV.U32 R6, RZ, RZ, 0x0 ;  /* 0x00000000ff068424 */ /* 0x000fe200078e00ff */
[----:B------:R-:W-:Y:S01]  /*3010*/  @!P0 MOV R7, 0xfff80000 ;  /* 0xfff8000000078802 */ /* 0x000fe20000000f00 */
[----:B------:R-:W-:Y:S06]  /*3020*/  @!P0 BRA `(.L_x_108) ;  /* 0x00000000004c8947 */ /* 0x000fec0003800000 */
[----:B------:R-:W-:-:S13]  /*3030*/  ISETP.GT.AND P0, PT, R9, 0x7fefffff, PT ;  /* 0x7fefffff0900780c */ /* 0x000fda0003f04270 */
[----:B------:R-:W-:Y:S05]  /*3040*/  @P0 BRA `(.L_x_109) ;  /* 0x0000000000400947 */ /* 0x000fea0003800000 */
[----:B------:R-:W-:Y:S01]  /*3050*/  DMUL R6, R8, 8.11296384146066816958e+31 ;  /* 0x4690000008067828 */ /* 0x000fe20000000000 */
[----:B------:R-:W-:Y:S02]  /*3060*/  IMAD.MOV.U32 R12, RZ, RZ, 0x0 ;  /* 0x00000000ff0c7424 */ /* 0x000fe400078e00ff */
[----:B------:R-:W-:Y:S02]  /*3070*/  IMAD.MOV.U32 R8, RZ, RZ, RZ ;  /* 0x000000ffff087224 */ /* 0x000fe400078e00ff */
[----:B------:R-:W-:Y:S01]  /*3080*/  IMAD.MOV.U32 R13, RZ, RZ, 0x3fd80000 ;  /* 0x3fd80000ff0d7424 */ /* 0x000fe200078e00ff */
[----:B------:R-:W0:Y:S03]  /*3090*/  MUFU.RSQ64H R9, R7 ;  /* 0x0000000700097308 */ /* 0x000e260000001c00 */
[----:B0-----:R-:W-:-:S08]  /*30a0*/  DMUL R10, R8, R8 ;  /* 0x00000008080a7228 */ /* 0x001fd00000000000 */
[----:B------:R-:W-:-:S08]  /*30b0*/  DFMA R10, R6, -R10, 1 ;  /* 0x3ff00000060a742b */ /* 0x000fd0000000080a */
[----:B------:R-:W-:Y:S02]  /*30c0*/  DFMA R12, R10, R12, 0.5 ;  /* 0x3fe000000a0c742b */ /* 0x000fe4000000000c */
[----:B------:R-:W-:-:S08]  /*30d0*/  DMUL R10, R8, R10 ;  /* 0x0000000a080a7228 */ /* 0x000fd00000000000 */
[----:B------:R-:W-:-:S08]  /*30e0*/  DFMA R10, R12, R10, R8 ;  /* 0x0000000a0c0a722b */ /* 0x000fd00000000008 */
[----:B------:R-:W-:Y:S02]  /*30f0*/  DMUL R8, R6, R10 ;  /* 0x0000000a06087228 */ /* 0x000fe40000000000 */
[----:B------:R-:W-:-:S06]  /*3100*/  VIADD R11, R11, 0xfff00000 ;  /* 0xfff000000b0b7836 */ /* 0x000fcc0000000000 */
[----:B------:R-:W-:-:S08]  /*3110*/  DFMA R12, R8, -R8, R6 ;  /* 0x80000008080c722b */ /* 0x000fd00000000006 */
[----:B------:R-:W-:-:S10]  /*3120*/  DFMA R6, R10, R12, R8 ;  /* 0x0000000c0a06722b */ /* 0x000fd40000000008 */
[----:B------:R-:W-:Y:S01]  /*3130*/  VIADD R7, R7, 0xfcb00000 ;  /* 0xfcb0000007077836 */ /* 0x000fe20000000000 */
[----:B------:R-:W-:Y:S06]  /*3140*/  BRA `(.L_x_108) ;  /* 0x0000000000047947 */ /* 0x000fec0003800000 */
.L_x_109:
[----:B------:R-:W-:-:S11]  /*3150*/  DADD R6, R8, R8 ;  /* 0x0000000008067229 */ /* 0x000fd60000000008 */
.L_x_108:
[----:B------:R-:W-:Y:S05]  /*3160*/  BSYNC.RECONVERGENT B1 ;  /* 0x0000000000017941 */ /* 0x000fea0003800200 */
.L_x_106:
[----:B------:R-:W-:-:S04]  /*3170*/  IMAD.MOV.U32 R3, RZ, RZ, 0x0 ;  /* 0x00000000ff037424 */ /* 0x000fc800078e00ff */
[----:B------:R-:W-:Y:S05]  /*3180*/  RET.REL.NODEC R2 `(_Z34compute_interaction_mesh_dense_gpuiiiddddddP7double2) ;  /* 0xffffffcc029c7950 */ /* 0x000fea0003c3ffff */
.L_x_110:
        /* <DEDUP_REMOVED lines=15> */
.L_x_150:


//--------------------- .text._Z17compute_Euler_gpuiiPdP7double2S1_ --------------------------
	.section	.text._Z17compute_Euler_gpuiiPdP7double2S1_,"ax",@progbits
	.align	128
        .global         _Z17compute_Euler_gpuiiPdP7double2S1_
        .type           _Z17compute_Euler_gpuiiPdP7double2S1_,@function
        .size           _Z17compute_Euler_gpuiiPdP7double2S1_,(.L_x_151 - _Z17compute_Euler_gpuiiPdP7double2S1_)
        .other          _Z17compute_Euler_gpuiiPdP7double2S1_,@"STO_CUDA_ENTRY STV_DEFAULT"
_Z17compute_Euler_gpuiiPdP7double2S1_:
.text._Z17compute_Euler_gpuiiPdP7double2S1_:
[----:B------:R-:W-:Y:S01]  /*0000*/  LDC R1, c[0x0][0x37c] ;  /* 0x0000df00ff017b82 */ /* 0x000fe20000000800 */
[----:B------:R-:W0:Y:S07]  /*0010*/  S2R R3, SR_TID.X ;  /* 0x0000000000037919 */ /* 0x000e2e0000002100 */
[----:B------:R-:W0:Y:S01]  /*0020*/  S2UR UR4, SR_CTAID.X ;  /* 0x00000000000479c3 */ /* 0x000e220000002500 */
[----:B------:R-:W1:Y:S07]  /*0030*/  LDCU UR5, c[0x0][0x380] ;  /* 0x00007000ff0577ac */ /* 0x000e6e0008000800 */
[----:B------:R-:W0:Y:S02]  /*0040*/  LDC R24, c[0x0][0x360] ;  /* 0x0000d800ff187b82 */ /* 0x000e240000000800 */
[----:B0-----:R-:W-:-:S02]  /*0050*/  IMAD R24, R24, UR4, R3 ;  /* 0x0000000418187c24 */ /* 0x001fc4000f8e0203 */
[----:B-1----:R-:W-:-:S05]  /*0060*/  IMAD.U32 R3, RZ, RZ, UR5 ;  /* 0x00000005ff037e24 */ /* 0x002fca000f8e00ff */
[----:B------:R-:W-:-:S13]  /*0070*/  ISETP.GE.AND P0, PT, R24, R3, PT ;  /* 0x000000031800720c */ /* 0x000fda0003f06270 */
[----:B------:R-:W-:Y:S05]  /*0080*/  @P0 EXIT ;  /* 0x000000000000094d */ /* 0x000fea0003800000 */
[----:B------:R-:W0:Y:S01]  /*0090*/  LDCU UR4, c[0x0][0x384] ;  /* 0x00007080ff0477ac */ /* 0x000e220008000800 */
[----:B------:R-:W-:Y:S02]  /*00a0*/  CS2R R30, SRZ ;  /* 0x00000000001e7805 */ /* 0x000fe4000001ff00 */
[----:B------:R-:W-:Y:S01]  /*00b0*/  CS2R R32, SRZ ;  /* 0x0000000000207805 */ /* 0x000fe2000001ff00 */
[----:B------:R-:W1:Y:S01]  /*00c0*/  LDCU.64 UR10, c[0x0][0x358] ;  /* 0x00006b00ff0a77ac */ /* 0x000e620008000a00 */
[----:B0-----:R-:W-:Y:S02]  /*00d0*/  UISETP.GE.AND UP0, UPT, UR4, 0x2, UPT ;  /* 0x000000020400788c */ /* 0x001fe4000bf06270 */
[----:B------:R-:W-:-:S07]  /*00e0*/  UIADD3 UR6, UPT, UPT, UR4, -0x1, URZ ;  /* 0xffffffff04067890 */ /* 0x000fce000fffe0ff */
[----:B-1----:R-:W-:Y:S05]  /*00f0*/  BRA.U !UP0, `(.L_x_111) ;  /* 0x0000001508bc7547 */ /* 0x002fea000b800000 */
[----:B------:R-:W-:Y:S01]  /*0100*/  UIADD3 UR4, UPT, UPT, UR4, -0x2, URZ ;  /* 0xfffffffe04047890 */ /* 0x000fe2000fffe0ff */
[----:B------:R-:W-:Y:S01]  /*0110*/  IMAD.MOV.U32 R21, RZ, RZ, RZ ;  /* 0x000000ffff157224 */ /* 0x000fe200078e00ff */
[----:B------:R-:W-:Y:S02]  /*0120*/  CS2R R32, SRZ ;  /* 0x0000000000207805 */ /* 0x000fe4000001ff00 */
[----:B------:R-:W-:Y:S01]  /*0130*/  CS2R R30, SRZ ;  /* 0x00000000001e7805 */ /* 0x000fe2000001ff00 */
[----:B------:R-:W-:-:S09]  /*0140*/  UISETP.GE.U32.AND UP0, UPT, UR4, 0x7, UPT ;  /* 0x000000070400788c */ /* 0x000fd2000bf06070 */
[----:B------:R-:W-:Y:S05]  /*0150*/  BRA.U !UP0, `(.L_x_112) ;  /* 0x0000000908e47547 */ /* 0x000fea000b800000 */
[----:B------:R-:W-:Y:S01]  /*0160*/  IABS R0, R3 ;  /* 0x0000000300007213 */ /* 0x000fe20000000000 */
[----:B------:R-:W0:Y:S01]  /*0170*/  LDCU.64 UR4, c[0x0][0x388] ;  /* 0x00007100ff0477ac */ /* 0x000e220008000a00 */
[----:B------:R-:W-:Y:S01]  /*0180*/  IMAD.MOV.U32 R2, RZ, RZ, RZ ;  /* 0x000000ffff027224 */ /* 0x000fe200078e00ff */
[----:B------:R-:W-:Y:S01]  /*0190*/  CS2R R32, SRZ ;  /* 0x0000000000207805 */ /* 0x000fe2000001ff00 */
[----:B------:R-:W1:Y:S01]  /*01a0*/  I2F.RP R4, R0 ;  /* 0x0000000000047306 */ /* 0x000e620000209400 */
[----:B------:R-:W-:Y:S01]  /*01b0*/  ULOP3.LUT UR7, UR6, 0xfffffff8, URZ, 0xc0, !UPT ;  /* 0xfffffff806077892 */ /* 0x000fe2000f8ec0ff */
[C---:B------:R-:W-:Y:S02]  /*01c0*/  IMAD R23, R24.reuse, 0x7, RZ ;  /* 0x0000000718177824 */ /* 0x040fe400078e02ff */
[C---:B------:R-:W-:Y:S01]  /*01d0*/  IMAD R22, R24.reuse, 0x6, RZ ;  /* 0x0000000618167824 */ /* 0x040fe200078e02ff */
[----:B------:R-:W-:Y:S01]  /*01e0*/  UIADD3 UR8, UPT, UPT, -UR7, URZ, URZ ;  /* 0x000000ff07087290 */ /* 0x000fe2000fffe1ff */
[----:B------:R-:W-:-:S02]  /*01f0*/  IMAD R21, R24, 0x5, RZ ;  /* 0x0000000518157824 */ /* 0x000fc400078e02ff */
[C---:B------:R-:W-:Y:S02]  /*0200*/  IMAD.SHL.U32 R20, R24.reuse, 0x4, RZ ;  /* 0x0000000418147824 */ /* 0x040fe400078e00ff */
[----:B------:R-:W-:Y:S02]  /*0210*/  IMAD R7, R24, 0x3, RZ ;  /* 0x0000000318077824 */ /* 0x000fe400078e02ff */
[----:B------:R-:W-:Y:S01]  /*0220*/  IMAD.MOV.U32 R6, RZ, RZ, R24 ;  /* 0x000000ffff067224 */ /* 0x000fe200078e0018 */
[----:B-1----:R-:W1:Y:S01]  /*0230*/  MUFU.RCP R4, R4 ;  /* 0x0000000400047308 */ /* 0x002e620000001000 */
[----:B0-----:R-:W-:-:S04]  /*0240*/  UIADD3 UR4, UP0, UPT, UR4, 0x20, URZ ;  /* 0x0000002004047890 */ /* 0x001fc8000ff1e0ff */
[----:B------:R-:W-:Y:S02]  /*0250*/  UIADD3.X UR5, UPT, UPT, URZ, UR5, URZ, UP0, !UPT ;  /* 0x00000005ff057290 */ /* 0x000fe400087fe4ff */
[----:B------:R-:W-:-:S04]  /*0260*/  IMAD.U32 R12, RZ, RZ, UR4 ;  /* 0x00000004ff0c7e24 */ /* 0x000fc8000f8e00ff */
[----:B------:R-:W-:Y:S02]  /*0270*/  IMAD.U32 R13, RZ, RZ, UR5 ;  /* 0x00000005ff0d7e24 */ /* 0x000fe4000f8e00ff */
[----:B-1----:R-:W-:Y:S02]  /*0280*/  VIADD R3, R4, 0xffffffe ;  /* 0x0ffffffe04037836 */ /* 0x002fe40000000000 */
[----:B------:R-:W-:-:S04]  /*0290*/  HFMA2 R4, -RZ, RZ, 0, 0 ;  /* 0x00000000ff047431 */ /* 0x000fc800000001ff */
[----:B------:R-:W0:Y:S02]  /*02a0*/  F2I.FTZ.U32.TRUNC.NTZ R3, R3 ;  /* 0x0000000300037305 */ /* 0x000e24000021f000 */
[----:B0-----:R-:W-:-:S05]  /*02b0*/  IADD3 R5, PT, PT, RZ, -R3, RZ ;  /* 0x80000003ff057210 */ /* 0x001fca0007ffe0ff */
[----:B------:R-:W-:-:S04]  /*02c0*/  IMAD R5, R5, R0, RZ ;  /* 0x0000000005057224 */ /* 0x000fc800078e02ff */
[----:B------:R-:W-:-:S04]  /*02d0*/  IMAD.HI.U32 R2, R3, R5, R2 ;  /* 0x0000000503027227 */ /* 0x000fc800078e0002 */
[----:B------:R-:W-:-:S07]  /*02e0*/  IMAD.SHL.U32 R5, R24, 0x2, RZ ;  /* 0x0000000218057824 */ /* 0x000fce00078e00ff */
.L_x_113:
[----:B------:R-:W0:Y:S01]  /*02f0*/  LDC R3, c[0x0][0x380] ;  /* 0x0000e000ff037b82 */ /* 0x000e220000000800 */
[----:B------:R-:W-:Y:S01]  /*0300*/  IABS R11, R4 ;  /* 0x00000004000b7213 */ /* 0x000fe20000000000 */
[----:B------:R-:W-:Y:S01]  /*0310*/  IMAD.MOV.U32 R26, RZ, RZ, R12 ;  /* 0x000000ffff1a7224 */ /* 0x000fe200078e000c */
[----:B------:R-:W-:Y:S01]  /*0320*/  ISETP.GE.AND P1, PT, R4, RZ, PT ;  /* 0x000000ff0400720c */ /* 0x000fe20003f26270 */
[----:B------:R-:W-:Y:S02]  /*0330*/  IMAD.MOV.U32 R27, RZ, RZ, R13 ;  /* 0x000000ffff1b7224 */ /* 0x000fe400078e000d */
[----:B------:R-:W-:Y:S02]  /*0340*/  IMAD.HI.U32 R2, R2, R11, RZ ;  /* 0x0000000b02027227 */ /* 0x000fe400078e00ff */
[----:B------:R-:W1:Y:S01]  /*0350*/  LDC.64 R18, c[0x0][0x390] ;  /* 0x0000e400ff127b82 */ /* 0x000e620000000a00 */
[----:B------:R-:W2:Y:S02]  /*0360*/  LDG.E.64 R34, desc[UR10][R26.64+-0x18] ;  /* 0xffffe80a1a227981 */ /* 0x000ea4000c1e1b00 */
[----:B------:R-:W-:-:S02]  /*0370*/  IADD3 R2, PT, PT, -R2, RZ, RZ ;  /* 0x000000ff02027210 */ /* 0x000fc40007ffe1ff */
[----:B------:R-:W-:Y:S01]  /*0380*/  ISETP.GE.AND P2, PT, R6, RZ, PT ;  /* 0x000000ff0600720c */ /* 0x000fe20003f46270 */
[----:B------:R-:W3:Y:S01]  /*0390*/  LDG.E.64 R28, desc[UR10][R26.64+-0x10] ;  /* 0xfffff00a1a1c7981 */ /* 0x000ee2000c1e1b00 */
[-C--:B0-----:R-:W-:Y:S02]  /*03a0*/  IABS R16, R3.reuse ;  /* 0x0000000300107213 */ /* 0x081fe40000000000 */
[----:B------:R-:W-:Y:S02]  /*03b0*/  LOP3.LUT R17, RZ, R3, RZ, 0x33, !PT ;  /* 0x00000003ff117212 */ /* 0x000fe400078e33ff */
[----:B------:R-:W0:Y:S01]  /*03c0*/  I2F.RP R10, R16 ;  /* 0x00000010000a7306 */ /* 0x000e220000209400 */
[----:B------:R-:W-:-:S05]  /*03d0*/  IMAD R11, R16, R2, R11 ;  /* 0x00000002100b7224 */ /* 0x000fca00078e020b */
[----:B------:R-:W-:Y:S02]  /*03e0*/  ISETP.GT.U32.AND P0, PT, R0, R11, PT ;  /* 0x0000000b0000720c */ /* 0x000fe40003f04070 */
[----:B0-----:R-:W0:Y:S11]  /*03f0*/  MUFU.RCP R10, R10 ;  /* 0x0000000a000a7308 */ /* 0x001e360000001000 */
[----:B------:R-:W-:-:S05]  /*0400*/  @!P0 IMAD.IADD R11, R11, 0x1, -R16 ;  /* 0x000000010b0b8824 */ /* 0x000fca00078e0a10 */
[----:B------:R-:W-:Y:S02]  /*0410*/  ISETP.GT.U32.AND P0, PT, R0, R11, PT ;  /* 0x0000000b0000720c */ /* 0x000fe40003f04070 */
[----:B------:R-:W-:Y:S01]  /*0420*/  IABS R0, R6 ;  /* 0x0000000600007213 */ /* 0x000fe20000000000 */
[----:B0-----:R-:W-:-:S04]  /*0430*/  VIADD R8, R10, 0xffffffe ;  /* 0x0ffffffe0a087836 */ /* 0x001fc80000000000 */
[----:B------:R0:W4:Y:S06]  /*0440*/  F2I.FTZ.U32.TRUNC.NTZ R9, R8 ;  /* 0x0000000800097305 */ /* 0x00012c000021f000 */
[----:B------:R-:W-:Y:S01]  /*0450*/  @!P0 IMAD.IADD R11, R11, 0x1, -R16 ;  /* 0x000000010b0b8824 */ /* 0x000fe200078e0a10 */
[----:B------:R-:W-:-:S04]  /*0460*/  ISETP.NE.AND P0, PT, R3, RZ, PT ;  /* 0x000000ff0300720c */ /* 0x000fc80003f05270 */
[----:B------:R-:W-:-:S04]  /*0470*/  @!P1 IADD3 R11, PT, PT, -R11, RZ, RZ ;  /* 0x000000ff0b0b9210 */ /* 0x000fc80007ffe1ff */
[----:B------:R-:W-:Y:S02]  /*0480*/  SEL R11, R17, R11, !P0 ;  /* 0x0000000b110b7207 */ /* 0x000fe40004000000 */
[----:B0-----:R-:W-:Y:S01]  /*0490*/  MOV R8, RZ ;  /* 0x000000ff00087202 */ /* 0x001fe20000000f00 */
[----:B----4-:R-:W-:Y:S02]  /*04a0*/  IMAD.MOV R15, RZ, RZ, -R9 ;  /* 0x000000ffff0f7224 */ /* 0x010fe400078e0a09 */
[----:B-1----:R-:W-:-:S04]  /*04b0*/  IMAD.WIDE R12, R11, 0x10, R18 ;  /* 0x000000100b0c7825 */ /* 0x002fc800078e0212 */
[----:B------:R-:W-:Y:S02]  /*04c0*/  IMAD R11, R15, R16, RZ ;  /* 0x000000100f0b7224 */ /* 0x000fe400078e02ff */
[----:B------:R-:W2:Y:S02]  /*04d0*/  LDG.E.128 R12, desc[UR10][R12.64] ;  /* 0x0000000a0c0c7981 */ /* 0x000ea4000c1e1d00 */
[----:B------:R-:W-:-:S04]  /*04e0*/  IMAD.HI.U32 R2, R9, R11, R8 ;  /* 0x0000000b09027227 */ /* 0x000fc800078e0008 */
[----:B------:R-:W-:-:S04]  /*04f0*/  IMAD.MOV.U32 R9, RZ, RZ, R0 ;  /* 0x000000ffff097224 */ /* 0x000fc800078e0000 */
[----:B------:R-:W-:-:S04]  /*0500*/  IMAD.HI.U32 R0, R2, R9, RZ ;  /* 0x0000000902007227 */ /* 0x000fc800078e00ff */
[----:B------:R-:W-:-:S04]  /*0510*/  IMAD.MOV R0, RZ, RZ, -R0 ;  /* 0x000000ffff007224 */ /* 0x000fc800078e0a00 */
[----:B------:R-:W-:Y:S02]  /*0520*/  IMAD R9, R16, R0, R9 ;  /* 0x0000000010097224 */ /* 0x000fe400078e0209 */
[----:B------:R-:W-:-:S05]  /*0530*/  IMAD.MOV.U32 R0, RZ, RZ, R16 ;  /* 0x000000ffff007224 */ /* 0x000fca00078e0010 */
[----:B------:R-:W-:-:S13]  /*0540*/  ISETP.GT.U32.AND P1, PT, R0, R9, PT ;  /* 0x000000090000720c */ /* 0x000fda0003f24070 */
[----:B------:R-:W-:-:S04]  /*0550*/  @!P1 IADD3 R9, PT, PT, R9, -R16, RZ ;  /* 0x8000001009099210 */ /* 0x000fc80007ffe0ff */
[----:B------:R-:W-:-:S13]  /*0560*/  ISETP.GT.U32.AND P1, PT, R0, R9, PT ;  /* 0x000000090000720c */ /* 0x000fda0003f24070 */
[----:B------:R-:W-:-:S04]  /*0570*/  @!P1 IMAD.IADD R9, R9, 0x1, -R16 ;  /* 0x0000000109099824 */ /* 0x000fc800078e0a10 */
[----:B------:R-:W-:-:S05]  /*0580*/  @!P2 IMAD.MOV R9, RZ, RZ, -R9 ;  /* 0x000000ffff09a224 */ /* 0x000fca00078e0a09 */
[----:B------:R-:W-:-:S05]  /*0590*/  SEL R9, R17, R9, !P0 ;  /* 0x0000000911097207 */ /* 0x000fca0004000000 */
[----:B------:R-:W-:-:S06]  /*05a0*/  IMAD.WIDE R8, R9, 0x10, R18 ;  /* 0x0000001009087825 */ /* 0x000fcc00078e0212 */
[----:B------:R-:W3:Y:S01]  /*05b0*/  LDG.E.128 R8, desc[UR10][R8.64] ;  /* 0x0000000a08087981 */ /* 0x000ee2000c1e1d00 */
[----:B------:R-:W-:Y:S01]  /*05c0*/  ISETP.GE.AND P2, PT, R5, RZ, PT ;  /* 0x000000ff0500720c */ /* 0x000fe20003f46270 */
[----:B--2---:R-:W-:Y:S01]  /*05d0*/  DFMA R30, R34, R12, R30 ;  /* 0x0000000c221e722b */ /* 0x004fe2000000001e */
[----:B------:R-:W-:-:S05]  /*05e0*/  IABS R13, R5 ;  /* 0x00000005000d7213 */ /* 0x000fca0000000000 */
[----:B------:R-:W-:-:S04]  /*05f0*/  IMAD.HI.U32 R12, R2, R13, RZ ;  /* 0x0000000d020c7227 */ /* 0x000fc800078e00ff */
[----:B------:R-:W-:-:S04]  /*0600*/  IMAD.MOV R12, RZ, RZ, -R12 ;  /* 0x000000ffff0c7224 */ /* 0x000fc800078e0a0c */
[----:B------:R-:W-:-:S05]  /*0610*/  IMAD R13, R16, R12, R13 ;  /* 0x0000000c100d7224 */ /* 0x000fca00078e020d */
[----:B------:R-:W-:-:S13]  /*0620*/  ISETP.GT.U32.AND P1, PT, R0, R13, PT ;  /* 0x0000000d0000720c */ /* 0x000fda0003f24070 */
[----:B------:R-:W-:-:S04]  /*0630*/  @!P1 IADD3 R13, PT, PT, R13, -R16, RZ ;  /* 0x800000100d0d9210 */ /* 0x000fc80007ffe0ff */
[----:B------:R-:W-:-:S13]  /*0640*/  ISETP.GT.U32.AND P1, PT, R0, R13, PT ;  /* 0x0000000d0000720c */ /* 0x000fda0003f24070 */
[----:B------:R-:W-:-:S04]  /*0650*/  @!P1 IMAD.IADD R13, R13, 0x1, -R16 ;  /* 0x000000010d0d9824 */ /* 0x000fc800078e0a10 */
[----:B------:R-:W-:Y:S01]  /*0660*/  @!P2 IMAD.MOV R13, RZ, RZ, -R13 ;  /* 0x000000ffff0da224 */ /* 0x000fe200078e0a0d */
[----:B------:R-:W-:-:S04]  /*0670*/  DFMA R34, R34, R14, R32 ;  /* 0x0000000e2222722b */ /* 0x000fc80000000020 */
[----:B------:R-:W-:Y:S01]  /*0680*/  SEL R13, R17, R13, !P0 ;  /* 0x0000000d110d7207 */ /* 0x000fe20004000000 */
[----:B------:R-:W2:Y:S01]  /*0690*/  LDG.E.64 R32, desc[UR10][R26.64+-0x8] ;  /* 0xfffff80a1a207981 */ /* 0x000ea2000c1e1b00 */
[----:B------:R-:W-:-:S03]  /*06a0*/  IABS R14, R7 ;  /* 0x00000007000e7213 */ /* 0x000fc60000000000 */
[----:B------:R-:W-:Y:S01]  /*06b0*/  IMAD.WIDE R12, R13, 0x10, R18 ;  /* 0x000000100d0c7825 */ /* 0x000fe200078e0212 */
[----:B---3--:R-:W-:-:S03]  /*06c0*/  DFMA R30, R28, R8, R30 ;  /* 0x000000081c1e722b */ /* 0x008fc6000000001e */
[----:B------:R-:W-:Y:S02]  /*06d0*/  IMAD.MOV.U32 R9, RZ, RZ, R14 ;  /* 0x000000ffff097224 */ /* 0x000fe400078e000e */
[----:B------:R-:W2:Y:S02]  /*06e0*/  LDG.E.128 R12, desc[UR10][R12.64] ;  /* 0x0000000a0c0c7981 */ /* 0x000ea4000c1e1d00 */
[----:B------:R-:W-:-:S05]  /*06f0*/  IMAD.HI.U32 R8, R2, R9, RZ ;  /* 0x0000000902087227 */ /* 0x000fca00078e00ff */
[----:B------:R-:W-:-:S05]  /*0700*/  IADD3 R8, PT, PT, -R8, RZ, RZ ;  /* 0x000000ff08087210 */ /* 0x000fca0007ffe1ff */
[----:B------:R-:W-:-:S05]  /*0710*/  IMAD R9, R16, R8, R9 ;  /* 0x0000000810097224 */ /* 0x000fca00078e0209 */
[----:B------:R-:W-:Y:S02]  /*0720*/  ISETP.GT.U32.AND P1, PT, R0, R9, PT ;  /* 0x000000090000720c */ /* 0x000fe40003f24070 */
[----:B------:R-:W-:-:S11]  /*0730*/  ISETP.GE.AND P2, PT, R7, RZ, PT ;  /* 0x000000ff0700720c */ /* 0x000fd60003f46270 */
[----:B------:R-:W-:-:S05]  /*0740*/  @!P1 IMAD.IADD R9, R9, 0x1, -R16 ;  /* 0x0000000109099824 */ /* 0x000fca00078e0a10 */
[----:B------:R-:W-:-:S13]  /*0750*/  ISETP.GT.U32.AND P1, PT, R0, R9, PT ;  /* 0x000000090000720c */ /* 0x000fda0003f24070 */
[----:B------:R-:W-:-:S04]  /*0760*/  @!P1 IMAD.IADD R9, R9, 0x1, -R16 ;  /* 0x0000000109099824 */ /* 0x000fc800078e0a10 */
[----:B------:R-:W-:-:S05]  /*0770*/  @!P2 IMAD.MOV R9, RZ, RZ, -R9 ;  /* 0x000000ffff09a224 */ /* 0x000fca00078e0a09 */
[----:B------:R-:W-:-:S05]  /*0780*/  SEL R9, R17, R9, !P0 ;  /* 0x0000000911097207 */ /* 0x000fca0004000000 */
[----:B------:R-:W-:Y:S01]  /*0790*/  IMAD.WIDE R8, R9, 0x10, R18 ;  /* 0x0000001009087825 */ /* 0x000fe200078e0212 */
[----:B------:R-:W-:Y:S01]  /*07a0*/  DFMA R34, R28, R10, R34 ;  /* 0x0000000a1c22722b */ /* 0x000fe20000000022 */
[----:B------:R-:W3:Y:S04]  /*07b0*/  LDG.E.64 R28, desc[UR10][R26.64] ;  /* 0x0000000a1a1c7981 */ /* 0x000ee8000c1e1b00 */
[----:B------:R-:W3:Y:S01]  /*07c0*/  LDG.E.128 R8, desc[UR10][R8.64] ;  /* 0x0000000a08087981 */ /* 0x000ee2000c1e1d00 */
[----:B------:R-:W-:Y:S01]  /*07d0*/  ISETP.GE.AND P2, PT, R20, RZ, PT ;  /* 0x000000ff1400720c */ /* 0x000fe20003f46270 */
[----:B--2---:R-:W-:Y:S01]  /*07e0*/  DFMA R30, R32, R12, R30 ;  /* 0x0000000c201e722b */ /* 0x004fe2000000001e */
[----:B------:R-:W-:-:S05]  /*07f0*/  IABS R13, R20 ;  /* 0x00000014000d7213 */ /* 0x000fca0000000000 */
[----:B------:R-:W-:-:S05]  /*0800*/  IMAD.HI.U32 R12, R2, R13, RZ ;  /* 0x0000000d020c7227 */ /* 0x000fca00078e00ff */
[----:B------:R-:W-:-:S05]  /*0810*/  IADD3 R12, PT, PT, -R12, RZ, RZ ;  /* 0x000000ff0c0c7210 */ /* 0x000fca0007ffe1ff */
[----:B------:R-:W-:-:S05]  /*0820*/  IMAD R13, R16, R12, R13 ;  /* 0x0000000c100d7224 */ /* 0x000fca00078e020d */
[----:B------:R-:W-:-:S13]  /*0830*/  ISETP.GT.U32.AND P1, PT, R0, R13, PT ;  /* 0x0000000d0000720c */ /* 0x000fda0003f24070 */
[----:B------:R-:W-:-:S05]  /*0840*/  @!P1 IMAD.IADD R13, R13, 0x1, -R16 ;  /* 0x000000010d0d9824 */ /* 0x000fca00078e0a10 */
[----:B------:R-:W-:-:S13]  /*0850*/  ISETP.GT.U32.AND P1, PT, R0, R13, PT ;  /* 0x0000000d0000720c */ /* 0x000fda0003f24070 */
[----:B------:R-:W-:-:S04]  /*0860*/  @!P1 IMAD.IADD R13, R13, 0x1, -R16 ;  /* 0x000000010d0d9824 */ /* 0x000fc800078e0a10 */
[----:B------:R-:W-:-:S05]  /*0870*/  @!P2 IMAD.MOV R13, RZ, RZ, -R13 ;  /* 0x000000ffff0da224 */ /* 0x000fca00078e0a0d */
[----:B------:R-:W-:-:S05]  /*0880*/  SEL R13, R17, R13, !P0 ;  /* 0x0000000d110d7207 */ /* 0x000fca0004000000 */
[----:B------:R-:W-:Y:S01]  /*0890*/  IMAD.WIDE R12, R13, 0x10, R18 ;  /* 0x000000100d0c7825 */ /* 0x000fe200078e0212 */
[----:B------:R-:W-:Y:S01]  /*08a0*/  DFMA R34, R32, R14, R34 ;  /* 0x0000000e2022722b */ /* 0x000fe20000000022 */
[----:B------:R-:W2:Y:S01]  /*08b0*/  LDG.E.64 R32, desc[UR10][R26.64+0x8] ;  /* 0x0000080a1a207981 */ /* 0x000ea2000c1e1b00 */
[----:B---3--:R-:W-:-:S03]  /*08c0*/  DFMA R30, R28, R8, R30 ;  /* 0x000000081c1e722b */ /* 0x008fc6000000001e */
[----:B------:R-:W2:Y:S01]  /*08d0*/  LDG.E.128 R12, desc[UR10][R12.64] ;  /* 0x0000000a0c0c7981 */ /* 0x000ea2000c1e1d00 */
[----:B------:R-:W-:-:S05]  /*08e0*/  IABS R9, R21 ;  /* 0x0000001500097213 */ /* 0x000fca0000000000 */
        /* <DEDUP_REMOVED lines=14> */
[C---:B--2---:R-:W-:Y:S02]  /*09d0*/  DFMA R12, R32.reuse, R12, R30 ;  /* 0x0000000c200c722b */ /* 0x044fe4000000001e */
[----:B------:R-:W-:Y:S01]  /*09e0*/  DFMA R32, R32, R14, R34 ;  /* 0x0000000e2020722b */ /* 0x000fe20000000022 */
[----:B------:R-:W-:Y:S01]  /*09f0*/  IABS R15, R22 ;  /* 0x00000016000f7213 */ /* 0x000fe20000000000 */
[----:B------:R-:W2:Y:S04]  /*0a00*/  LDG.E.64 R34, desc[UR10][R26.64+0x20] ;  /* 0x0000200a1a227981 */ /* 0x000ea8000c1e1b00 */
[----:B------:R-:W-:Y:S01]  /*0a10*/  IMAD.HI.U32 R14, R2, R15, RZ ;  /* 0x0000000f020e7227 */ /* 0x000fe200078e00ff */
[----:B------:R-:W-:-:S04]  /*0a20*/  IABS R31, R23 ;  /* 0x00000017001f7213 */ /* 0x000fc80000000000 */
[----:B------:R-:W-:Y:S01]  /*0a30*/  IADD3 R25, PT, PT, -R14, RZ, RZ ;  /* 0x000000ff0e197210 */ /* 0x000fe20007ffe1ff */
[----:B------:R-:W-:-:S04]  /*0a40*/  IMAD.HI.U32 R14, R2, R31, RZ ;  /* 0x0000001f020e7227 */ /* 0x000fc800078e00ff */
[----:B------:R-:W-:Y:S02]  /*0a50*/  IMAD R15, R16, R25, R15 ;  /* 0x00000019100f7224 */ /* 0x000fe400078e020f */
[----:B------:R-:W-:-:S03]  /*0a60*/  IMAD.MOV R14, RZ, RZ, -R14 ;  /* 0x000000ffff0e7224 */ /* 0x000fc600078e0a0e */
[----:B------:R-:W-:Y:S01]  /*0a70*/  ISETP.GT.U32.AND P1, PT, R0, R15, PT ;  /* 0x0000000f0000720c */ /* 0x000fe20003f24070 */
[----:B------:R-:W-:Y:S02]  /*0a80*/  IMAD R25, R16, R14, R31 ;  /* 0x0000000e10197224 */ /* 0x000fe400078e021f */
[----:B------:R-:W4:Y:S03]  /*0a90*/  LDG.E.64 R30, desc[UR10][R26.64+0x18] ;  /* 0x0000180a1a1e7981 */ /* 0x000f26000c1e1b00 */
[----:B------:R-:W-:-:S07]  /*0aa0*/  ISETP.GT.U32.AND P2, PT, R0, R25, PT ;  /* 0x000000190000720c */ /* 0x000fce0003f44070 */
[----:B------:R-:W-:-:S05]  /*0ab0*/  @!P1 IMAD.IADD R15, R15, 0x1, -R16 ;  /* 0x000000010f0f9824 */ /* 0x000fca00078e0a10 */
[----:B------:R-:W-:Y:S01]  /*0ac0*/  ISETP.GT.U32.AND P1, PT, R0, R15, PT ;  /* 0x0000000f0000720c */ /* 0x000fe20003f24070 */
[----:B------:R-:W-:Y:S01]  /*0ad0*/  @!P2 IMAD.IADD R25, R25, 0x1, -R16 ;  /* 0x000000011919a824 */ /* 0x000fe200078e0a10 */
[----:B------:R-:W-:-:S04]  /*0ae0*/  ISETP.GE.AND P2, PT, R22, RZ, PT ;  /* 0x000000ff1600720c */ /* 0x000fc80003f46270 */
[----:B------:R-:W-:-:S07]  /*0af0*/  ISETP.GT.U32.AND P3, PT, R0, R25, PT ;  /* 0x000000190000720c */ /* 0x000fce0003f64070 */
[----:B------:R-:W-:Y:S02]  /*0b00*/  @!P1 IADD3 R15, PT, PT, R15, -R16, RZ ;  /* 0x800000100f0f9210 */ /* 0x000fe40007ffe0ff */
[----:B------:R-:W-:-:S03]  /*0b10*/  ISETP.GE.AND P1, PT, R23, RZ, PT ;  /* 0x000000ff1700720c */ /* 0x000fc60003f26270 */
[----:B------:R-:W-:Y:S02]  /*0b20*/  @!P2 IMAD.MOV R15, RZ, RZ, -R15 ;  /* 0x000000ffff0fa224 */ /* 0x000fe400078e0a0f */
[----:B------:R-:W-:-:S03]  /*0b30*/  @!P3 IMAD.IADD R25, R25, 0x1, -R16 ;  /* 0x000000011919b824 */ /* 0x000fc600078e0a10 */
[----:B------:R-:W-:-:S05]  /*0b40*/  SEL R15, R17, R15, !P0 ;  /* 0x0000000f110f7207 */ /* 0x000fca0004000000 */
[----:B------:R-:W-:Y:S02]  /*0b50*/  @!P1 IMAD.MOV R25, RZ, RZ, -R25 ;  /* 0x000000ffff199224 */ /* 0x000fe400078e0a19 */
[----:B------:R-:W-:Y:S01]  /*0b60*/  IMAD.WIDE R14, R15, 0x10, R18 ;  /* 0x000000100f0e7825 */ /* 0x000fe200078e0212 */
[----:B---3--:R-:W-:Y:S02]  /*0b70*/  DFMA R8, R28, R8, R12 ;  /* 0x000000081c08722b */ /* 0x008fe4000000000c */
[----:B------:R-:W-:-:S03]  /*0b80*/  SEL R17, R17, R25, !P0 ;  /* 0x0000001911117207 */ /* 0x000fc60004000000 */
[----:B------:R-:W4:Y:S02]  /*0b90*/  LDG.E.128 R12, desc[UR10][R14.64] ;  /* 0x0000000a0e0c7981 */ /* 0x000f24000c1e1d00 */
[----:B------:R-:W-:-:S06]  /*0ba0*/  IMAD.WIDE R18, R17, 0x10, R18 ;  /* 0x0000001011127825 */ /* 0x000fcc00078e0212 */
[----:B------:R-:W2:Y:S01]  /*0bb0*/  LDG.E.128 R16, desc[UR10][R18.64] ;  /* 0x0000000a12107981 */ /* 0x000ea2000c1e1d00 */
[----:B------:R-:W-:Y:S01]  /*0bc0*/  DFMA R10, R28, R10, R32 ;  /* 0x0000000a1c0a722b */ /* 0x000fe20000000020 */
[----:B------:R-:W-:-:S04]  /*0bd0*/  UIADD3 UR8, UPT, UPT, UR8, 0x8, URZ ;  /* 0x0000000808087890 */ /* 0x000fc8000fffe0ff */
[----:B------:R-:W-:Y:S01]  /*0be0*/  UISETP.NE.AND UP0, UPT, UR8, URZ, UPT ;  /* 0x000000ff0800728c */ /* 0x000fe2000bf05270 */
[C---:B------:R-:W-:Y:S01]  /*0bf0*/  IMAD R4, R24.reuse, 0x8, R4 ;  /* 0x0000000818047824 */ /* 0x040fe200078e0204 */
[C---:B------:R-:W-:Y:S01]  /*0c00*/  LEA R21, R24.reuse, R21, 0x3 ;  /* 0x0000001518157211 */ /* 0x040fe200078e18ff */
[C---:B------:R-:W-:Y:S01]  /*0c10*/  IMAD R23, R24.reuse, 0x8, R23 ;  /* 0x0000000818177824 */ /* 0x040fe200078e0217 */
[C---:B------:R-:W-:Y:S01]  /*0c20*/  LEA R6, R24.reuse, R6, 0x3 ;  /* 0x0000000618067211 */ /* 0x040fe200078e18ff */
[C---:B------:R-:W-:Y:S02]  /*0c30*/  IMAD R22, R24.reuse, 0x8, R22 ;  /* 0x0000000818167824 */ /* 0x040fe400078e0216 */
[C---:B------:R-:W-:Y:S02]  /*0c40*/  IMAD R20, R24.reuse, 0x8, R20 ;  /* 0x0000000818147824 */ /* 0x040fe400078e0214 */
[C---:B------:R-:W-:Y:S02]  /*0c50*/  IMAD R7, R24.reuse, 0x8, R7 ;  /* 0x0000000818077824 */ /* 0x040fe400078e0207 */
[----:B------:R-:W-:Y:S01]  /*0c60*/  IMAD R5, R24, 0x8, R5 ;  /* 0x0000000818057824 */ /* 0x000fe200078e0205 */
[----:B----4-:R-:W-:-:S02]  /*0c70*/  DFMA R8, R30, R12, R8 ;  /* 0x0000000c1e08722b */ /* 0x010fc40000000008 */
[----:B------:R-:W-:Y:S01]  /*0c80*/  DFMA R10, R30, R14, R10 ;  /* 0x0000000e1e0a722b */ /* 0x000fe2000000000a */
[----:B------:R-:W-:-:S05]  /*0c90*/  IADD3 R12, P0, PT, R26, 0x40, RZ ;  /* 0x000000401a0c7810 */ /* 0x000fca0007f1e0ff */
[C---:B--2---:R-:W-:Y:S02]  /*0ca0*/  DFMA R30, R34.reuse, R16, R8 ;  /* 0x00000010221e722b */ /* 0x044fe40000000008 */
[----:B------:R-:W-:Y:S01]  /*0cb0*/  DFMA R32, R34, R18, R10 ;  /* 0x000000122220722b */ /* 0x000fe2000000000a */
[----:B------:R-:W-:Y:S01]  /*0cc0*/  IADD3.X R13, PT, PT, RZ, R27, RZ, P0, !PT ;  /* 0x0000001bff0d7210 */ /* 0x000fe200007fe4ff */
[----:B------:R-:W-:Y:S09]  /*0cd0*/  BRA.U UP0, `(.L_x_113) ;  /* 0xfffffff500847547 */ /* 0x000ff2000b83ffff */
[----:B------:R-:W-:-:S07]  /*0ce0*/  IMAD.U32 R21, RZ, RZ, UR7 ;  /* 0x00000007ff157e24 */ /* 0x000fce000f8e00ff */
.L_x_112:
[----:B------:R-:W-:-:S09]  /*0cf0*/  ULOP3.LUT UP0, UR4, UR6, 0x7, URZ, 0xc0, !UPT ;  /* 0x0000000706047892 */ /* 0x000fd2000f80c0ff */
[----:B------:R-:W-:Y:S05]  /*0d00*/  BRA.U !UP0, `(.L_x_111) ;  /* 0x0000000908b87547 */ /* 0x000fea000b800000 */
[----:B------:R-:W-:Y:S02]  /*0d10*/  UISETP.GE.U32.AND UP0, UPT, UR4, 0x4, UPT ;  /* 0x000000040400788c */ /* 0x000fe4000bf06070 */
[----:B------:R-:W-:-:S04]  /*0d20*/  ULOP3.LUT UR5, UR6, 0x3, URZ, 0xc0, !UPT ;  /* 0x0000000306057892 */ /* 0x000fc8000f8ec0ff */
[----:B------:R-:W-:-:S03]  /*0d30*/  UISETP.NE.AND UP1, UPT, UR5, URZ, UPT ;  /* 0x000000ff0500728c */ /* 0x000fc6000bf25270 */
[----:B------:R-:W-:Y:S08]  /*0d40*/  BRA.U !UP0, `(.L_x_114) ;  /* 0x0000000508507547 */ /* 0x000ff0000b800000 */
[----:B------:R-:W-:Y:S01]  /*0d50*/  IABS R2, R3 ;  /* 0x0000000300027213 */ /* 0x000fe20000000000 */
[C---:B------:R-:W-:Y:S01]  /*0d60*/  IMAD R5, R24.reuse, R21, RZ ;  /* 0x0000001518057224 */ /* 0x040fe200078e02ff */
[----:B------:R-:W0:Y:S02]  /*0d70*/  LDC.64 R16, c[0x0][0x390] ;  /* 0x0000e400ff107b82 */ /* 0x000e240000000a00 */
[----:B------:R-:W1:Y:S02]  /*0d80*/  I2F.RP R0, R2 ;  /* 0x0000000200007306 */ /* 0x000e640000209400 */
[-C--:B------:R-:W-:Y:S02]  /*0d90*/  IABS R13, R5.reuse ;  /* 0x00000005000d7213 */ /* 0x080fe40000000000 */
[----:B------:R-:W-:Y:S02]  /*0da0*/  IADD3 R7, PT, PT, R24, R5, RZ ;  /* 0x0000000518077210 */ /* 0x000fe40007ffe0ff */
[----:B------:R-:W2:Y:S01]  /*0db0*/  LDC.64 R34, c[0x0][0x388] ;  /* 0x0000e200ff227b82 */ /* 0x000ea20000000a00 */
[----:B------:R-:W-:-:S02]  /*0dc0*/  ISETP.GE.AND P2, PT, R5, RZ, PT ;  /* 0x000000ff0500720c */ /* 0x000fc40003f46270 */
[----:B------:R-:W-:Y:S02]  /*0dd0*/  IABS R15, R7 ;  /* 0x00000007000f7213 */ /* 0x000fe40000000000 */
[----:B------:R-:W-:Y:S01]  /*0de0*/  ISETP.GE.AND P5, PT, R7, RZ, PT ;  /* 0x000000ff0700720c */ /* 0x000fe20003fa6270 */
[----:B-1----:R-:W1:Y:S01]  /*0df0*/  MUFU.RCP R0, R0 ;  /* 0x0000000000007308 */ /* 0x002e620000001000 */
[----:B--2---:R-:W-:-:S04]  /*0e00*/  IMAD.WIDE.U32 R34, R21, 0x8, R34 ;  /* 0x0000000815227825 */ /* 0x004fc800078e0022 */
[----:B-1----:R-:W-:Y:S01]  /*0e10*/  VIADD R8, R0, 0xffffffe ;  /* 0x0ffffffe00087836 */ /* 0x002fe20000000000 */
[----:B------:R-:W2:Y:S03]  /*0e20*/  LDG.E.64 R28, desc[UR10][R34.64+0x8] ;  /* 0x0000080a221c7981 */ /* 0x000ea6000c1e1b00 */
[----:B------:R1:W3:Y:S01]  /*0e30*/  F2I.FTZ.U32.TRUNC.NTZ R9, R8 ;  /* 0x0000000800097305 */ /* 0x0002e2000021f000 */
[----:B------:R-:W4:Y:S04]  /*0e40*/  LDG.E.64 R26, desc[UR10][R34.64+0x10] ;  /* 0x0000100a221a7981 */ /* 0x000f28000c1e1b00 */
[----:B------:R-:W5:Y:S01]  /*0e50*/  LDG.E.64 R22, desc[UR10][R34.64+0x18] ;  /* 0x0000180a22167981 */ /* 0x000f62000c1e1b00 */
[----:B-1----:R-:W-:-:S03]  /*0e60*/  IMAD.MOV.U32 R8, RZ, RZ, RZ ;  /* 0x000000ffff087224 */ /* 0x002fc600078e00ff */
[----:B------:R-:W5:Y:S01]  /*0e70*/  LDG.E.64 R36, desc[UR10][R34.64+0x20] ;  /* 0x0000200a22247981 */ /* 0x000f62000c1e1b00 */
[----:B---3--:R-:W-:-:S04]  /*0e80*/  IMAD.MOV R11, RZ, RZ, -R9 ;  /* 0x000000ffff0b7224 */ /* 0x008fc800078e0a09 */
[----:B------:R-:W-:-:S04]  /*0e90*/  IMAD R11, R11, R2, RZ ;  /* 0x000000020b0b7224 */ /* 0x000fc800078e02ff */
[----:B------:R-:W-:-:S04]  /*0ea0*/  IMAD.HI.U32 R10, R9, R11, R8 ;  /* 0x0000000b090a7227 */ /* 0x000fc800078e0008 */
[----:B------:R-:W-:Y:S02]  /*0eb0*/  IMAD.IADD R11, R24, 0x1, R7 ;  /* 0x00000001180b7824 */ /* 0x000fe400078e0207 */
[----:B------:R-:W-:-:S03]  /*0ec0*/  IMAD.HI.U32 R0, R10, R13, RZ ;  /* 0x0000000d0a007227 */ /* 0x000fc600078e00ff */
[-C--:B------:R-:W-:Y:S01]  /*0ed0*/  IABS R19, R11.reuse ;  /* 0x0000000b00137213 */ /* 0x080fe20000000000 */
[----:B------:R-:W-:Y:S01]  /*0ee0*/  IMAD.MOV R4, RZ, RZ, -R0 ;  /* 0x000000ffff047224 */ /* 0x000fe200078e0a00 */
[----:B------:R-:W-:Y:S01]  /*0ef0*/  IADD3 R6, PT, PT, R24, R11, RZ ;  /* 0x0000000b18067210 */ /* 0x000fe20007ffe0ff */
[----:B------:R-:W-:-:S03]  /*0f00*/  IMAD.HI.U32 R0, R10, R15, RZ ;  /* 0x0000000f0a007227 */ /* 0x000fc600078e00ff */
[----:B------:R-:W-:Y:S01]  /*0f10*/  IABS R9, R6 ;  /* 0x0000000600097213 */ /* 0x000fe20000000000 */
[----:B------:R-:W-:Y:S02]  /*0f20*/  IMAD R13, R2, R4, R13 ;  /* 0x00000004020d7224 */ /* 0x000fe400078e020d */
[----:B------:R-:W-:Y:S02]  /*0f30*/  IMAD.MOV R4, RZ, RZ, -R0 ;  /* 0x000000ffff047224 */ /* 0x000fe400078e0a00 */
[----:B------:R-:W-:Y:S01]  /*0f40*/  IMAD.HI.U32 R0, R10, R19, RZ ;  /* 0x000000130a007227 */ /* 0x000fe200078e00ff */
[----:B------:R-:W-:-:S03]  /*0f50*/  ISETP.GT.U32.AND P0, PT, R2, R13, PT ;  /* 0x0000000d0200720c */ /* 0x000fc60003f04070 */
[----:B------:R-:W-:Y:S02]  /*0f60*/  IMAD R15, R2, R4, R15 ;  /* 0x00000004020f7224 */ /* 0x000fe400078e020f */
[----:B------:R-:W-:Y:S02]  /*0f70*/  IMAD.MOV R4, RZ, RZ, -R0 ;  /* 0x000000ffff047224 */ /* 0x000fe400078e0a00 */
[----:B------:R-:W-:Y:S01]  /*0f80*/  IMAD.HI.U32 R0, R10, R9, RZ ;  /* 0x000000090a007227 */ /* 0x000fe200078e00ff */
[----:B------:R-:W-:-:S03]  /*0f90*/  ISETP.GT.U32.AND P1, PT, R2, R15, PT ;  /* 0x0000000f0200720c */ /* 0x000fc60003f24070 */
[C---:B------:R-:W-:Y:S02]  /*0fa0*/  IMAD R19, R2.reuse, R4, R19 ;  /* 0x0000000402137224 */ /* 0x040fe400078e0213 */
[----:B------:R-:W-:Y:S01]  /*0fb0*/  IMAD.MOV R0, RZ, RZ, -R0 ;  /* 0x000000ffff007224 */ /* 0x000fe200078e0a00 */
[----:B------:R-:W-:Y:S02]  /*0fc0*/  @!P0 IADD3 R13, PT, PT, R13, -R2, RZ ;  /* 0x800000020d0d8210 */ /* 0x000fe40007ffe0ff */
[C---:B------:R-:W-:Y:S01]  /*0fd0*/  ISETP.GT.U32.AND P4, PT, R2.reuse, R19, PT ;  /* 0x000000130200720c */ /* 0x040fe20003f84070 */
[C---:B------:R-:W-:Y:S01]  /*0fe0*/  IMAD R9, R2.reuse, R0, R9 ;  /* 0x0000000002097224 */ /* 0x040fe200078e0209 */
[C---:B------:R-:W-:Y:S02]  /*0ff0*/  ISETP.GT.U32.AND P3, PT, R2.reuse, R13, PT ;  /* 0x0000000d0200720c */ /* 0x040fe40003f64070 */
[----:B------:R-:W-:Y:S01]  /*1000*/  LOP3.LUT R0, RZ, R3, RZ, 0x33, !PT ;  /* 0x00000003ff007212 */ /* 0x000fe200078e33ff */
[----:B------:R-:W-:Y:S01]  /*1010*/  @!P1 IMAD.IADD R15, R15, 0x1, -R2 ;  /* 0x000000010f0f9824 */ /* 0x000fe200078e0a02 */
[----:B------:R-:W-:-:S04]  /*1020*/  ISETP.GT.U32.AND P0, PT, R2, R9, PT ;  /* 0x000000090200720c */ /* 0x000fc80003f04070 */
[----:B------:R-:W-:-:S03]  /*1030*/  ISETP.GT.U32.AND P1, PT, R2, R15, PT ;  /* 0x0000000f0200720c */ /* 0x000fc60003f24070 */
[--C-:B------:R-:W-:Y:S02]  /*1040*/  @!P4 IMAD.IADD R19, R19, 0x1, -R2.reuse ;  /* 0x000000011313c824 */ /* 0x100fe400078e0a02 */
[--C-:B------:R-:W-:Y:S01]  /*1050*/  @!P3 IMAD.IADD R13, R13, 0x1, -R2.reuse ;  /* 0x000000010d0db824 */ /* 0x100fe200078e0a02 */
[----:B------:R-:W-:Y:S02]  /*1060*/  ISETP.NE.AND P3, PT, R3, RZ, PT ;  /* 0x000000ff0300720c */ /* 0x000fe40003f65270 */
[C---:B------:R-:W-:Y:S01]  /*1070*/  ISETP.GT.U32.AND P4, PT, R2.reuse, R19, PT ;  /* 0x000000130200720c */ /* 0x040fe20003f84070 */
[----:B------:R-:W-:Y:S01]  /*1080*/  @!P2 IMAD.MOV R13, RZ, RZ, -R13 ;  /* 0x000000ffff0da224 */ /* 0x000fe200078e0a0d */
[----:B------:R-:W-:Y:S02]  /*1090*/  @!P0 IADD3 R9, PT, PT, R9, -R2, RZ ;  /* 0x8000000209098210 */ /* 0x000fe40007ffe0ff */
[----:B------:R-:W-:Y:S01]  /*10a0*/  ISETP.GE.AND P0, PT, R11, RZ, PT ;  /* 0x000000ff0b00720c */ /* 0x000fe20003f06270 */
[----:B------:R-:W-:Y:S01]  /*10b0*/  @!P1 IMAD.IADD R15, R15, 0x1, -R2 ;  /* 0x000000010f0f9824 */ /* 0x000fe200078e0a02 */
[----:B------:R-:W-:-:S02]  /*10c0*/  ISETP.GT.U32.AND P1, PT, R2, R9, PT ;  /* 0x000000090200720c */ /* 0x000fc40003f24070 */
[----:B------:R-:W-:Y:S02]  /*10d0*/  SEL R5, R0, R13, !P3 ;  /* 0x0000000d00057207 */ /* 0x000fe40005800000 */
[----:B------:R-:W-:Y:S02]  /*10e0*/  @!P5 IADD3 R15, PT, PT, -R15, RZ, RZ ;  /* 0x000000ff0f0fd210 */ /* 0x000fe40007ffe1ff */
[----:B------:R-:W-:Y:S01]  /*10f0*/  ISETP.GE.AND P2, PT, R6, RZ, PT ;  /* 0x000000ff0600720c */ /* 0x000fe20003f46270 */
[----:B0-----:R-:W-:Y:S01]  /*1100*/  IMAD.WIDE R4, R5, 0x10, R16 ;  /* 0x0000001005047825 */ /* 0x001fe200078e0210 */
[----:B------:R-:W-:-:S03]  /*1110*/  SEL R11, R0, R15, !P3 ;  /* 0x0000000f000b7207 */ /* 0x000fc60005800000 */
[--C-:B------:R-:W-:Y:S02]  /*1120*/  @!P4 IMAD.IADD R19, R19, 0x1, -R2.reuse ;  /* 0x000000011313c824 */ /* 0x100fe400078e0a02 */
[----:B------:R-:W2:Y:S01]  /*1130*/  LDG.E.128 R4, desc[UR10][R4.64] ;  /* 0x0000000a04047981 */ /* 0x000ea2000c1e1d00 */
[----:B------:R-:W-:Y:S02]  /*1140*/  @!P1 IMAD.IADD R9, R9, 0x1, -R2 ;  /* 0x0000000109099824 */ /* 0x000fe400078e0a02 */
[----:B------:R-:W-:Y:S02]  /*1150*/  @!P0 IMAD.MOV R19, RZ, RZ, -R19 ;  /* 0x000000ffff138224 */ /* 0x000fe400078e0a13 */
[----:B------:R-:W-:-:S03]  /*1160*/  IMAD.WIDE R10, R11, 0x10, R16 ;  /* 0x000000100b0a7825 */ /* 0x000fc600078e0210 */
[----:B------:R-:W-:Y:S01]  /*1170*/  SEL R13, R0, R19, !P3 ;  /* 0x00000013000d7207 */ /* 0x000fe20005800000 */
[----:B------:R-:W-:Y:S02]  /*1180*/  IMAD.MOV.U32 R15, RZ, RZ, R9 ;  /* 0x000000ffff0f7224 */ /* 0x000fe400078e0009 */
[----:B------:R-:W4:Y:S02]  /*1190*/  LDG.E.128 R8, desc[UR10][R10.64] ;  /* 0x0000000a0a087981 */ /* 0x000f24000c1e1d00 */
[----:B------:R-:W-:Y:S01]  /*11a0*/  IMAD.WIDE R12, R13, 0x10, R16 ;  /* 0x000000100d0c7825 */ /* 0x000fe200078e0210 */
[----:B------:R-:W-:-:S04]  /*11b0*/  @!P2 IADD3 R15, PT, PT, -R15, RZ, RZ ;  /* 0x000000ff0f0fa210 */ /* 0x000fc80007ffe1ff */
[----:B------:R-:W-:Y:S02]  /*11c0*/  SEL R19, R0, R15, !P3 ;  /* 0x0000000f00137207 */ /* 0x000fe40005800000 */
[----:B------:R-:W5:Y:S03]  /*11d0*/  LDG.E.128 R12, desc[UR10][R12.64] ;  /* 0x0000000a0c0c7981 */ /* 0x000f66000c1e1d00 */
[----:B------:R-:W-:-:S06]  /*11e0*/  IMAD.WIDE R16, R19, 0x10, R16 ;  /* 0x0000001013107825 */ /* 0x000fcc00078e0210 */
[----:B------:R-:W3:Y:S01]  /*11f0*/  LDG.E.128 R16, desc[UR10][R16.64] ;  /* 0x0000000a10107981 */ /* 0x000ee2000c1e1d00 */
[----:B------:R-:W-:Y:S01]  /*1200*/  VIADD R21, R21, 0x4 ;  /* 0x0000000415157836 */ /* 0x000fe20000000000 */
[C---:B--2---:R-:W-:Y:S02]  /*1210*/  DFMA R4, R28.reuse, R4, R30 ;  /* 0x000000041c04722b */ /* 0x044fe4000000001e */
[----:B------:R-:W-:-:S06]  /*1220*/  DFMA R6, R28, R6, R32 ;  /* 0x000000061c06722b */ /* 0x000fcc0000000020 */
[C---:B----4-:R-:W-:Y:S02]  /*1230*/  DFMA R4, R26.reuse, R8, R4 ;  /* 0x000000081a04722b */ /* 0x050fe40000000004 */
[----:B------:R-:W-:-:S06]  /*1240*/  DFMA R6, R26, R10, R6 ;  /* 0x0000000a1a06722b */ /* 0x000fcc0000000006 */
[C---:B-----5:R-:W-:Y:S02]  /*1250*/  DFMA R4, R22.reuse, R12, R4 ;  /* 0x0000000c1604722b */ /* 0x060fe40000000004 */
[----:B------:R-:W-:-:S06]  /*1260*/  DFMA R6, R22, R14, R6 ;  /* 0x0000000e1606722b */ /* 0x000fcc0000000006 */
[C---:B---3--:R-:W-:Y:S02]  /*1270*/  DFMA R30, R36.reuse, R16, R4 ;  /* 0x00000010241e722b */ /* 0x048fe40000000004 */
[----:B------:R-:W-:-:S11]  /*1280*/  DFMA R32, R36, R18, R6 ;  /* 0x000000122420722b */ /* 0x000fd60000000006 */
.L_x_114:
[----:B------:R-:W-:Y:S05]  /*1290*/  BRA.U !UP1, `(.L_x_111) ;  /* 0x0000000509547547 */ /* 0x000fea000b800000 */
[----:B------:R-:W-:Y:S02]  /*12a0*/  UISETP.NE.AND UP0, UPT, UR5, 0x1, UPT ;  /* 0x000000010500788c */ /* 0x000fe4000bf05270 */
[----:B------:R-:W-:-:S04]  /*12b0*/  ULOP3.LUT UR4, UR6, 0x1, URZ, 0xc0, !UPT ;  /* 0x0000000106047892 */ /* 0x000fc8000f8ec0ff */
[----:B------:R-:W-:-:S03]  /*12c0*/  UISETP.NE.U32.AND UP1, UPT, UR4, 0x1, UPT ;  /* 0x000000010400788c */ /* 0x000fc6000bf25070 */
[----:B------:R-:W-:Y:S08]  /*12d0*/  BRA.U !UP0, `(.L_x_115) ;  /* 0x0000000108c47547 */ /* 0x000ff0000b800000 */
[----:B------:R-:W-:Y:S01]  /*12e0*/  IABS R13, R3 ;  /* 0x00000003000d7213 */ /* 0x000fe20000000000 */
[----:B------:R-:W-:Y:S01]  /*12f0*/  IMAD R11, R24, R21, RZ ;  /* 0x00000015180b7224 */ /* 0x000fe200078e02ff */
[----:B------:R-:W0:Y:S02]  /*1300*/  LDC.64 R8, c[0x0][0x390] ;  /* 0x0000e400ff087b82 */ /* 0x000e240000000a00 */
[----:B------:R-:W1:Y:S02]  /*1310*/  I2F.RP R0, R13 ;  /* 0x0000000d00007306 */ /* 0x000e640000209400 */
[----:B------:R-:W-:-:S06]  /*1320*/  IABS R6, R11 ;  /* 0x0000000b00067213 */ /* 0x000fcc0000000000 */
[----:B-1----:R-:W1:Y:S02]  /*1330*/  MUFU.RCP R0, R0 ;  /* 0x0000000000007308 */ /* 0x002e640000001000 */
[----:B-1----:R-:W-:-:S06]  /*1340*/  VIADD R4, R0, 0xffffffe ;  /* 0x0ffffffe00047836 */ /* 0x002fcc0000000000 */
[----:B------:R1:W2:Y:S02]  /*1350*/  F2I.FTZ.U32.TRUNC.NTZ R5, R4 ;  /* 0x0000000400057305 */ /* 0x0002a4000021f000 */
[----:B-1----:R-:W-:Y:S02]  /*1360*/  IMAD.MOV.U32 R4, RZ, RZ, RZ ;  /* 0x000000ffff047224 */ /* 0x002fe400078e00ff */
[----:B--2---:R-:W-:-:S04]  /*1370*/  IMAD.MOV R2, RZ, RZ, -R5 ;  /* 0x000000ffff027224 */ /* 0x004fc800078e0a05 */
[----:B------:R-:W-:Y:S01]  /*1380*/  IMAD R7, R2, R13, RZ ;  /* 0x0000000d02077224 */ /* 0x000fe200078e02ff */
[----:B------:R-:W-:-:S03]  /*1390*/  IADD3 R2, PT, PT, R24, R11, RZ ;  /* 0x0000000b18027210 */ /* 0x000fc60007ffe0ff */
[----:B------:R-:W-:Y:S01]  /*13a0*/  IMAD.HI.U32 R5, R5, R7, R4 ;  /* 0x0000000705057227 */ /* 0x000fe200078e0004 */
[----:B------:R-:W-:-:S05]  /*13b0*/  IABS R7, R2 ;  /* 0x0000000200077213 */ /* 0x000fca0000000000 */
[----:B------:R-:W-:-:S04]  /*13c0*/  IMAD.HI.U32 R0, R5, R6, RZ ;  /* 0x0000000605007227 */ /* 0x000fc800078e00ff */
[----:B------:R-:W-:-:S04]  /*13d0*/  IMAD.HI.U32 R4, R5, R7, RZ ;  /* 0x0000000705047227 */ /* 0x000fc800078e00ff */
[----:B------:R-:W-:Y:S02]  /*13e0*/  IMAD.MOV R5, RZ, RZ, -R0 ;  /* 0x000000ffff057224 */ /* 0x000fe400078e0a00 */
[----:B------:R-:W-:Y:S02]  /*13f0*/  IMAD.MOV R4, RZ, RZ, -R4 ;  /* 0x000000ffff047224 */ /* 0x000fe400078e0a04 */
[C---:B------:R-:W-:Y:S02]  /*1400*/  IMAD R0, R13.reuse, R5, R6 ;  /* 0x000000050d007224 */ /* 0x040fe400078e0206 */
[C---:B------:R-:W-:Y:S02]  /*1410*/  IMAD R6, R13.reuse, R4, R7 ;  /* 0x000000040d067224 */ /* 0x040fe400078e0207 */
[----:B------:R-:W1:Y:S01]  /*1420*/  LDC.64 R4, c[0x0][0x388] ;  /* 0x0000e200ff047b82 */ /* 0x000e620000000a00 */
[C---:B------:R-:W-:Y:S02]  /*1430*/  ISETP.GT.U32.AND P0, PT, R13.reuse, R0, PT ;  /* 0x000000000d00720c */ /* 0x040fe40003f04070 */
[----:B------:R-:W-:-:S11]  /*1440*/  ISETP.GT.U32.AND P1, PT, R13, R6, PT ;  /* 0x000000060d00720c */ /* 0x000fd60003f24070 */
[----:B------:R-:W-:Y:S02]  /*1450*/  @!P0 IADD3 R0, PT, PT, R0, -R13, RZ ;  /* 0x8000000d00008210 */ /* 0x000fe40007ffe0ff */
[----:B------:R-:W-:Y:S01]  /*1460*/  @!P1 IMAD.IADD R6, R6, 0x1, -R13 ;  /* 0x0000000106069824 */ /* 0x000fe200078e0a0d */
[----:B------:R-:W-:Y:S02]  /*1470*/  ISETP.GE.AND P1, PT, R11, RZ, PT ;  /* 0x000000ff0b00720c */ /* 0x000fe40003f26270 */
[C---:B------:R-:W-:Y:S02]  /*1480*/  ISETP.GT.U32.AND P0, PT, R13.reuse, R0, PT ;  /* 0x000000000d00720c */ /* 0x040fe40003f04070 */
[----:B------:R-:W-:Y:S02]  /*1490*/  ISETP.GT.U32.AND P2, PT, R13, R6, PT ;  /* 0x000000060d00720c */ /* 0x000fe40003f44070 */
[----:B------:R-:W-:Y:S01]  /*14a0*/  LOP3.LUT R11, RZ, R3, RZ, 0x33, !PT ;  /* 0x00000003ff0b7212 */ /* 0x000fe200078e33ff */
[----:B-1----:R-:W-:-:S05]  /*14b0*/  IMAD.WIDE.U32 R16, R21, 0x8, R4 ;  /* 0x0000000815107825 */ /* 0x002fca00078e0004 */
[----:B------:R-:W2:Y:S03]  /*14c0*/  LDG.E.64 R14, desc[UR10][R16.64+0x10] ;  /* 0x0000100a100e7981 */ /* 0x000ea6000c1e1b00 */
[--C-:B------:R-:W-:Y:S01]  /*14d0*/  @!P0 IMAD.IADD R0, R0, 0x1, -R13.reuse ;  /* 0x0000000100008824 */ /* 0x100fe200078e0a0d */
[----:B------:R-:W-:Y:S01]  /*14e0*/  ISETP.GE.AND P0, PT, R2, RZ, PT ;  /* 0x000000ff0200720c */ /* 0x000fe20003f06270 */
[----:B------:R-:W-:Y:S01]  /*14f0*/  @!P2 IMAD.IADD R6, R6, 0x1, -R13 ;  /* 0x000000010606a824 */ /* 0x000fe200078e0a0d */
[----:B------:R-:W-:Y:S01]  /*1500*/  ISETP.NE.AND P2, PT, R3, RZ, PT ;  /* 0x000000ff0300720c */ /* 0x000fe20003f45270 */
[----:B------:R-:W3:Y:S01]  /*1510*/  LDG.E.64 R12, desc[UR10][R16.64+0x8] ;  /* 0x0000080a100c7981 */ /* 0x000ee2000c1e1b00 */
[----:B------:R-:W-:-:S04]  /*1520*/  @!P1 IADD3 R0, PT, PT, -R0, RZ, RZ ;  /* 0x000000ff00009210 */ /* 0x000fc80007ffe1ff */
[----:B------:R-:W-:-:S05]  /*1530*/  SEL R7, R11, R0, !P2 ;  /* 0x000000000b077207 */ /* 0x000fca0005000000 */
[----:B------:R-:W-:Y:S02]  /*1540*/  @!P0 IMAD.MOV R6, RZ, RZ, -R6 ;  /* 0x000000ffff068224 */ /* 0x000fe400078e0a06 */
[----:B0-----:R-:W-:-:S03]  /*1550*/  IMAD.WIDE R4, R7, 0x10, R8 ;  /* 0x0000001007047825 */ /* 0x001fc600078e0208 */
[----:B------:R-:W-:-:S03]  /*1560*/  SEL R11, R11, R6, !P2 ;  /* 0x000000060b0b7207 */ /* 0x000fc60005000000 */
[----:B------:R-:W3:Y:S02]  /*1570*/  LDG.E.128 R4, desc[UR10][R4.64] ;  /* 0x0000000a04047981 */ /* 0x000ee4000c1e1d00 */
[----:B------:R-:W-:-:S06]  /*1580*/  IMAD.WIDE R8, R11, 0x10, R8 ;  /* 0x000000100b087825 */ /* 0x000fcc00078e0208 */
[----:B------:R-:W2:Y:S01]  /*1590*/  LDG.E.128 R8, desc[UR10][R8.64] ;  /* 0x0000000a08087981 */ /* 0x000ea2000c1e1d00 */
[----:B------:R-:W-:Y:S01]  /*15a0*/  VIADD R21, R21, 0x2 ;  /* 0x0000000215157836 */ /* 0x000fe20000000000 */
[C---:B---3--:R-:W-:Y:S02]  /*15b0*/  DFMA R30, R12.reuse, R4, R30 ;  /* 0x000000040c1e722b */ /* 0x048fe4000000001e */
[----:B------:R-:W-:-:S06]  /*15c0*/  DFMA R6, R12, R6, R32 ;  /* 0x000000060c06722b */ /* 0x000fcc0000000020 */
[C---:B--2---:R-:W-:Y:S02]  /*15d0*/  DFMA R30, R14.reuse, R8, R30 ;  /* 0x000000080e1e722b */ /* 0x044fe4000000001e */
[----:B------:R-:W-:-:S11]  /*15e0*/  DFMA R32, R14, R10, R6 ;  /* 0x0000000a0e20722b */ /* 0x000fd60000000006 */
.L_x_115:
[----:B------:R-:W-:Y:S05]  /*15f0*/  BRA.U UP1, `(.L_x_111) ;  /* 0x00000001017c7547 */ /* 0x000fea000b800000 */
[----:B------:R-:W-:Y:S01]  /*1600*/  IABS R9, R3 ;  /* 0x0000000300097213 */ /* 0x000fe20000000000 */
[----:B------:R-:W-:Y:S01]  /*1610*/  IMAD R0, R24, R21, RZ ;  /* 0x0000001518007224 */ /* 0x000fe200078e02ff */
[----:B------:R-:W-:Y:S02]  /*1620*/  ISETP.NE.AND P2, PT, R3, RZ, PT ;  /* 0x000000ff0300720c */ /* 0x000fe40003f45270 */
[----:B------:R-:W0:Y:S02]  /*1630*/  I2F.RP R2, R9 ;  /* 0x0000000900027306 */ /* 0x000e240000209400 */
[----:B------:R-:W-:Y:S02]  /*1640*/  IABS R8, R0 ;  /* 0x0000000000087213 */ /* 0x000fe40000000000 */
[----:B------:R-:W-:-:S04]  /*1650*/  ISETP.GE.AND P1, PT, R0, RZ, PT ;  /* 0x000000ff0000720c */ /* 0x000fc80003f26270 */
[----:B0-----:R-:W0:Y:S02]  /*1660*/  MUFU.RCP R2, R2 ;  /* 0x0000000200027308 */ /* 0x001e240000001000 */
[----:B0-----:R-:W-:-:S06]  /*1670*/  VIADD R6, R2, 0xffffffe ;  /* 0x0ffffffe02067836 */ /* 0x001fcc0000000000 */
[----:B------:R-:W0:Y:S02]  /*1680*/  F2I.FTZ.U32.TRUNC.NTZ R5, R6 ;  /* 0x0000000600057305 */ /* 0x000e24000021f000 */
[----:B0-----:R-:W-:-:S05]  /*1690*/  IADD3 R4, PT, PT, RZ, -R5, RZ ;  /* 0x80000005ff047210 */ /* 0x001fca0007ffe0ff */
[----:B------:R-:W-:Y:S02]  /*16a0*/  IMAD R7, R4, R9, RZ ;  /* 0x0000000904077224 */ /* 0x000fe400078e02ff */
[----:B------:R-:W-:-:S04]  /*16b0*/  IMAD.MOV.U32 R4, RZ, RZ, RZ ;  /* 0x000000ffff047224 */ /* 0x000fc800078e00ff */
[----:B------:R-:W-:-:S04]  /*16c0*/  IMAD.HI.U32 R7, R5, R7, R4 ;  /* 0x0000000705077227 */ /* 0x000fc800078e0004 */
[----:B------:R-:W-:-:S04]  /*16d0*/  IMAD.MOV.U32 R4, RZ, RZ, R8 ;  /* 0x000000ffff047224 */ /* 0x000fc800078e0008 */
[----:B------:R-:W-:Y:S02]  /*16e0*/  IMAD.HI.U32 R2, R7, R4, RZ ;  /* 0x0000000407027227 */ /* 0x000fe400078e00ff */
[----:B------:R-:W0:Y:S03]  /*16f0*/  LDC.64 R6, c[0x0][0x390] ;  /* 0x0000e400ff067b82 */ /* 0x000e260000000a00 */
[----:B------:R-:W-:-:S05]  /*1700*/  IADD3 R5, PT, PT, -R2, RZ, RZ ;  /* 0x000000ff02057210 */ /* 0x000fca0007ffe1ff */
[C---:B------:R-:W-:Y:S02]  /*1710*/  IMAD R2, R9.reuse, R5, R4 ;  /* 0x0000000509027224 */ /* 0x040fe400078e0204 */
[----:B------:R-:W1:Y:S03]  /*1720*/  LDC.64 R4, c[0x0][0x388] ;  /* 0x0000e200ff047b82 */ /* 0x000e660000000a00 */
[----:B------:R-:W-:-:S13]  /*1730*/  ISETP.GT.U32.AND P0, PT, R9, R2, PT ;  /* 0x000000020900720c */ /* 0x000fda0003f04070 */
[----:B------:R-:W-:-:S05]  /*1740*/  @!P0 IMAD.IADD R2, R2, 0x1, -R9 ;  /* 0x0000000102028824 */ /* 0x000fca00078e0a09 */
[----:B------:R-:W-:Y:S01]  /*1750*/  ISETP.GT.U32.AND P0, PT, R9, R2, PT ;  /* 0x000000020900720c */ /* 0x000fe20003f04070 */
[----:B-1----:R-:W-:-:S06]  /*1760*/  IMAD.WIDE.U32 R4, R21, 0x8, R4 ;  /* 0x0000000815047825 */ /* 0x002fcc00078e0004 */
[----:B------:R-:W2:Y:S06]  /*1770*/  LDG.E.64 R4, desc[UR10][R4.64+0x8] ;  /* 0x0000080a04047981 */ /* 0x000eac000c1e1b00 */
[----:B------:R-:W-:-:S05]  /*1780*/  @!P0 IMAD.IADD R2, R2, 0x1, -R9 ;  /* 0x0000000102028824 */ /* 0x000fca00078e0a09 */
[----:B------:R-:W-:Y:S02]  /*1790*/  @!P1 IADD3 R2, PT, PT, -R2, RZ, RZ ;  /* 0x000000ff02029210 */ /* 0x000fe40007ffe1ff */
[----:B------:R-:W-:-:S05]  /*17a0*/  @!P2 LOP3.LUT R2, RZ, R3, RZ, 0x33, !PT ;  /* 0x00000003ff02a212 */ /* 0x000fca00078e33ff */
[----:B0-----:R-:W-:-:S05]  /*17b0*/  IMAD.WIDE R6, R2, 0x10, R6 ;  /* 0x0000001002067825 */ /* 0x001fca00078e0206 */
[----:B------:R-:W2:Y:S02]  /*17c0*/  LDG.E.128 R8, desc[UR10][R6.64] ;  /* 0x0000000a06087981 */ /* 0x000ea4000c1e1d00 */
[C---:B--2---:R-:W-:Y:S02]  /*17d0*/  DFMA R30, R4.reuse, R8, R30 ;  /* 0x00000008041e722b */ /* 0x044fe4000000001e */
[----:B------:R-:W-:-:S11]  /*17e0*/  DFMA R32, R4, R10, R32 ;  /* 0x0000000a0420722b */ /* 0x000fd60000000020 */
.L_x_111:
[----:B------:R-:W-:Y:S01]  /*17f0*/  IABS R7, R3 ;  /* 0x0000000300077213 */ /* 0x000fe20000000000 */
[----:B------:R-:W-:Y:S01]  /*1800*/  IMAD R0, R24, UR6, RZ ;  /* 0x0000000618007c24 */ /* 0x000fe2000f8e02ff */
[----:B------:R-:W0:Y:S01]  /*1810*/  LDC.64 R10, c[0x0][0x390] ;  /* 0x0000e400ff0a7b82 */ /* 0x000e220000000a00 */
[----:B------:R-:W-:Y:S01]  /*1820*/  ISETP.NE.AND P2, PT, R3, RZ, PT ;  /* 0x000000ff0300720c */ /* 0x000fe20003f45270 */
[----:B------:R-:W1:Y:S02]  /*1830*/  I2F.RP R2, R7 ;  /* 0x0000000700027306 */ /* 0x000e640000209400 */
[----:B------:R-:W-:Y:S02]  /*1840*/  IABS R8, R0 ;  /* 0x0000000000087213 */ /* 0x000fe40000000000 */
[----:B------:R-:W-:-:S04]  /*1850*/  ISETP.GE.AND P1, PT, R0, RZ, PT ;  /* 0x000000ff0000720c */ /* 0x000fc80003f26270 */
[----:B-1----:R-:W1:Y:S02]  /*1860*/  MUFU.RCP R2, R2 ;  /* 0x0000000200027308 */ /* 0x002e640000001000 */
[----:B-1----:R-:W-:-:S06]  /*1870*/  VIADD R6, R2, 0xffffffe ;  /* 0x0ffffffe02067836 */ /* 0x002fcc0000000000 */
[----:B------:R-:W1:Y:S02]  /*1880*/  F2I.FTZ.U32.TRUNC.NTZ R5, R6 ;  /* 0x0000000600057305 */ /* 0x000e64000021f000 */
[----:B-1----:R-:W-:-:S04]  /*1890*/  IMAD.MOV R4, RZ, RZ, -R5 ;  /* 0x000000ffff047224 */ /* 0x002fc800078e0a05 */
[----:B------:R-:W-:Y:S01]  /*18a0*/  IMAD R9, R4, R7, RZ ;  /* 0x0000000704097224 */ /* 0x000fe200078e02ff */
[----:B------:R-:W-:-:S05]  /*18b0*/  MOV R4, RZ ;  /* 0x000000ff00047202 */ /* 0x000fca0000000f00 */
[----:B------:R-:W-:-:S04]  /*18c0*/  IMAD.HI.U32 R9, R5, R9, R4 ;  /* 0x0000000905097227 */ /* 0x000fc800078e0004 */
[----:B------:R-:W-:-:S04]  /*18d0*/  IMAD.MOV.U32 R4, RZ, RZ, R8 ;  /* 0x000000ffff047224 */ /* 0x000fc800078e0008 */
        /* <DEDUP_REMOVED lines=8> */
[----:B------:R-:W-:-:S05]  /*1960*/  @!P2 LOP3.LUT R2, RZ, R3, RZ, 0x33, !PT ;  /* 0x00000003ff02a212 */ /* 0x000fca00078e33ff */
[----:B0-----:R-:W-:Y:S02]  /*1970*/  IMAD.WIDE R10, R2, 0x10, R10 ;  /* 0x00000010020a7825 */ /* 0x001fe400078e020a */
[----:B------:R-:W0:Y:S03]  /*1980*/  LDC.64 R2, c[0x0][0x398] ;  /* 0x0000e600ff027b82 */ /* 0x000e260000000a00 */
[----:B------:R-:W2:Y:S01]  /*1990*/  LDG.E.128 R4, desc[UR10][R10.64] ;  /* 0x0000000a0a047981 */ /* 0x000ea2000c1e1d00 */
[----:B0-----:R-:W-:Y:S01]  /*19a0*/  IMAD.WIDE R24, R24, 0x10, R2 ;  /* 0x0000001018187825 */ /* 0x001fe200078e0202 */
[----:B------:R-:W-:-:S08]  /*19b0*/  DMUL R2, R32, R32 ;  /* 0x0000002020027228 */ /* 0x000fd00000000000 */
[----:B------:R-:W-:Y:S02]  /*19c0*/  DFMA R2, R30, R30, R2 ;  /* 0x0000001e1e02722b */ /* 0x000fe40000000002 */
[----:B--2---:R-:W-:-:S08]  /*19d0*/  DMUL R8, R6, R32 ;  /* 0x0000002006087228 */ /* 0x004fd00000000000 */
[----:B------:R-:W-:-:S07]  /*19e0*/  DFMA R8, R4, R30, R8 ;  /* 0x0000001e0408722b */ /* 0x000fce0000000008 */
[----:B------:R0:W-:Y:S04]  /*19f0*/  STG.E.64 desc[UR10][R24.64], R8 ;  /* 0x0000000818007986 */ /* 0x0001e8000c101b0a */
[----:B------:R1:W2:Y:S01]  /*1a00*/  LDG.E.64 R12, desc[UR10][R10.64] ;  /* 0x0000000a0a0c7981 */ /* 0x0002a2000c1e1b00 */
[----:B------:R-:W3:Y:S01]  /*1a10*/  MUFU.RCP64H R5, R3 ;  /* 0x0000000300057308 */ /* 0x000ee20000001800 */
[----:B------:R-:W-:Y:S01]  /*1a20*/  MOV R4, 0x1 ;  /* 0x0000000100047802 */ /* 0x000fe20000000f00 */
[----:B------:R-:W-:Y:S01]  /*1a30*/  BSSY.RECONVERGENT B0, `(.L_x_116) ;  /* 0x0000017000007945 */ /* 0x000fe20003800200 */
[----:B------:R-:W-:-:S04]  /*1a40*/  FSETP.GEU.AND P1, PT, |R9|, 6.5827683646048100446e-37, PT ;  /* 0x036000000900780b */ /* 0x000fc80003f2e200 */
[----:B---3--:R-:W-:-:S08]  /*1a50*/  DFMA R14, -R2, R4, 1 ;  /* 0x3ff00000020e742b */ /* 0x008fd00000000104 */
[----:B------:R-:W-:-:S08]  /*1a60*/  DFMA R14, R14, R14, R14 ;  /* 0x0000000e0e0e722b */ /* 0x000fd0000000000e */
[----:B------:R-:W-:-:S08]  /*1a70*/  DFMA R14, R4, R14, R4 ;  /* 0x0000000e040e722b */ /* 0x000fd00000000004 */
[----:B------:R-:W-:-:S08]  /*1a80*/  DFMA R4, -R2, R14, 1 ;  /* 0x3ff000000204742b */ /* 0x000fd0000000010e */
[----:B------:R-:W-:-:S08]  /*1a90*/  DFMA R4, R14, R4, R14 ;  /* 0x000000040e04722b */ /* 0x000fd0000000000e */
[----:B------:R-:W-:-:S08]  /*1aa0*/  DMUL R14, R8, R4 ;  /* 0x00000004080e7228 */ /* 0x000fd00000000000 */
[----:B-1----:R-:W-:-:S08]  /*1ab0*/  DFMA R10, -R2, R14, R8 ;  /* 0x0000000e020a722b */ /* 0x002fd00000000108 */
[----:B------:R-:W-:-:S10]  /*1ac0*/  DFMA R4, R4, R10, R14 ;  /* 0x0000000a0404722b */ /* 0x000fd4000000000e */
[----:B------:R-:W-:-:S05]  /*1ad0*/  FFMA R0, RZ, R3, R5 ;  /* 0x00000003ff007223 */ /* 0x000fca0000000005 */
[----:B------:R-:W-:Y:S01]  /*1ae0*/  FSETP.GT.AND P0, PT, |R0|, 1.469367938527859385e-39, PT ;  /* 0x001000000000780b */ /* 0x000fe20003f04200 */
[----:B--2---:R-:W-:-:S08]  /*1af0*/  DMUL R12, R12, R32 ;  /* 0x000000200c0c7228 */ /* 0x004fd00000000000 */
[----:B------:R-:W-:-:S04]  /*1b00*/  DFMA R30, R6, R30, -R12 ;  /* 0x0000001e061e722b */ /* 0x000fc8000000080c */
[----:B0-----:R-:W-:Y:S07]  /*1b10*/  @P0 BRA P1, `(.L_x_117) ;  /* 0x0000000000200947 */ /* 0x001fee0000800000 */
[----:B------:R-:W-:Y:S01]  /*1b20*/  IMAD.MOV.U32 R10, RZ, RZ, R8 ;  /* 0x000000ffff0a7224 */ /* 0x000fe200078e0008 */
[----:B------:R-:W-:Y:S01]  /*1b30*/  MOV R8, R2 ;  /* 0x0000000200087202 */ /* 0x000fe20000000f00 */
[----:B------:R-:W-:Y:S01]  /*1b40*/  IMAD.MOV.U32 R11, RZ, RZ, R9 ;  /* 0x000000ffff0b7224 */ /* 0x000fe200078e0009 */
[----:B------:R-:W-:Y:S01]  /*1b50*/  MOV R0, 0x1b80 ;  /* 0x00001b8000007802 */ /* 0x000fe20000000f00 */
[----:B------:R-:W-:-:S07]  /*1b60*/  IMAD.MOV.U32 R9, RZ, RZ, R3 ;  /* 0x000000ffff097224 */ /* 0x000fce00078e0003 */
[----:B------:R-:W-:Y:S05]  /*1b70*/  CALL.REL.NOINC `($__internal_4_$__cuda_sm20_div_rn_f64_full) ;  /* 0x0000000000747944 */ /* 0x000fea0003c00000 */
[----:B------:R-:W-:Y:S01]  /*1b80*/  IMAD.MOV.U32 R4, RZ, RZ, R14 ;  /* 0x000000ffff047224 */ /* 0x000fe200078e000e */
[----:B------:R-:W-:-:S07]  /*1b90*/  MOV R5, R15 ;  /* 0x0000000f00057202 */ /* 0x000fce0000000f00 */
.L_x_117:
[----:B------:R-:W-:Y:S05]  /*1ba0*/  BSYNC.RECONVERGENT B0 ;  /* 0x0000000000007941 */ /* 0x000fea0003800200 */
.L_x_116:
[----:B------:R-:W0:Y:S01]  /*1bb0*/  MUFU.RCP64H R7, R3 ;  /* 0x0000000300077308 */ /* 0x000e220000001800 */
[----:B------:R-:W-:Y:S01]  /*1bc0*/  IMAD.MOV.U32 R6, RZ, RZ, 0x1 ;  /* 0x00000001ff067424 */ /* 0x000fe200078e00ff */
[----:B------:R-:W-:Y:S01]  /*1bd0*/  FSETP.GEU.AND P1, PT, |R31|, 6.5827683646048100446e-37, PT ;  /* 0x036000001f00780b */ /* 0x000fe20003f2e200 */
[----:B------:R-:W-:Y:S04]  /*1be0*/  BSSY.RECONVERGENT B0, `(.L_x_118) ;  /* 0x0000014000007945 */ /* 0x000fe80003800200 */
[----:B0-----:R-:W-:-:S08]  /*1bf0*/  DFMA R8, -R2, R6, 1 ;  /* 0x3ff000000208742b */ /* 0x001fd00000000106 */
[----:B------:R-:W-:-:S08]  /*1c00*/  DFMA R8, R8, R8, R8 ;  /* 0x000000080808722b */ /* 0x000fd00000000008 */
[----:B------:R-:W-:-:S08]  /*1c10*/  DFMA R8, R6, R8, R6 ;  /* 0x000000080608722b */ /* 0x000fd00000000006 */
[----:B------:R-:W-:-:S08]  /*1c20*/  DFMA R6, -R2, R8, 1 ;  /* 0x3ff000000206742b */ /* 0x000fd00000000108 */
[----:B------:R-:W-:-:S08]  /*1c30*/  DFMA R10, R8, R6, R8 ;  /* 0x00000006080a722b */ /* 0x000fd00000000008 */
[----:B------:R-:W-:-:S08]  /*1c40*/  DMUL R6, R30, R10 ;  /* 0x0000000a1e067228 */ /* 0x000fd00000000000 */
        /* <DEDUP_REMOVED lines=10> */
[----:B------:R-:W-:Y:S05]  /*1cf0*/  CALL.REL.NOINC `($__internal_4_$__cuda_sm20_div_rn_f64_full) ;  /* 0x0000000000147944 */ /* 0x000fea0003c00000 */
[----:B------:R-:W-:Y:S01]  /*1d00*/  MOV R6, R14 ;  /* 0x0000000e00067202 */ /* 0x000fe20000000f00 */
[----:B------:R-:W-:-:S07]  /*1d10*/  IMAD.MOV.U32 R7, RZ, RZ, R15 ;  /* 0x000000ffff077224 */ /* 0x000fce00078e000f */
.L_x_119:
[----:B------:R-:W-:Y:S05]  /*1d20*/  BSYNC.RECONVERGENT B0 ;  /* 0x0000000000007941 */ /* 0x000fea0003800200 */
.L_x_118:
[----:B------:R-:W-:Y:S01]  /*1d30*/  STG.E.128 desc[UR10][R24.64], R4 ;  /* 0x0000000418007986 */ /* 0x000fe2000c101d0a */
[----:B------:R-:W-:Y:S05]  /*1d40*/  EXIT ;  /* 0x000000000000794d */ /* 0x000fea0003800000 */
        .weak           $__internal_4_$__cuda_sm20_div_rn_f64_full
        .type           $__internal_4_$__cuda_sm20_div_rn_f64_full,@function
        .size           $__internal_4_$__cuda_sm20_div_rn_f64_full,(.L_x_151 - $__internal_4_$__cuda_sm20_div_rn_f64_full)
$__internal_4_$__cuda_sm20_div_rn_f64_full:
[C---:B------:R-:W-:Y:S01]  /*1d50*/  FSETP.GEU.AND P0, PT, |R9|.reuse, 1.469367938527859385e-39, PT ;  /* 0x001000000900780b */ /* 0x040fe20003f0e200 */
[----:B------:R-:W-:Y:S01]  /*1d60*/  BSSY.RECONVERGENT B1, `(.L_x_120) ;  /* 0x0000057000017945 */ /* 0x000fe20003800200 */
[----:B------:R-:W-:Y:S02]  /*1d70*/  LOP3.LUT R6, R9, 0x800fffff, RZ, 0xc0, !PT ;  /* 0x800fffff09067812 */ /* 0x000fe400078ec0ff */
[C---:B------:R-:W-:Y:S02]  /*1d80*/  FSETP.GEU.AND P2, PT, |R11|.reuse, 1.469367938527859385e-39, PT ;  /* 0x001000000b00780b */ /* 0x040fe40003f4e200 */
[----:B------:R-:W-:Y:S01]  /*1d90*/  LOP3.LUT R7, R6, 0x3ff00000, RZ, 0xfc, !PT ;  /* 0x3ff0000006077812 */ /* 0x000fe200078efcff */
[----:B------:R-:W-:Y:S01]  /*1da0*/  IMAD.MOV.U32 R6, RZ, RZ, R8 ;  /* 0x000000ffff067224 */ /* 0x000fe200078e0008 */
[----:B------:R-:W-:Y:S02]  /*1db0*/  MOV R12, 0x1 ;  /* 0x00000001000c7802 */ /* 0x000fe40000000f00 */
[----:B------:R-:W-:-:S03]  /*1dc0*/  LOP3.LUT R14, R11, 0x7ff00000, RZ, 0xc0, !PT ;  /* 0x7ff000000b0e7812 */ /* 0x000fc600078ec0ff */
[----:B------:R-:W-:-:S04]  /*1dd0*/  @!P0 DMUL R6, R8, 8.98846567431157953865e+307 ;  /* 0x7fe0000008068828 */ /* 0x000fc80000000000 */
[----:B------:R-:W-:Y:S02]  /*1de0*/  @!P2 LOP3.LUT R15, R9, 0x7ff00000, RZ, 0xc0, !PT ;  /* 0x7ff00000090fa812 */ /* 0x000fe400078ec0ff */
[----:B------:R-:W0:Y:S02]  /*1df0*/  MUFU.RCP64H R13, R7 ;  /* 0x00000007000d7308 */ /* 0x000e240000001800 */
[----:B------:R-:W-:Y:S01]  /*1e00*/  @!P2 ISETP.GE.U32.AND P3, PT, R14, R15, PT ;  /* 0x0000000f0e00a20c */ /* 0x000fe20003f66070 */
[----:B------:R-:W-:Y:S01]  /*1e10*/  IMAD.MOV.U32 R15, RZ, RZ, 0x1ca00000 ;  /* 0x1ca00000ff0f7424 */ /* 0x000fe200078e00ff */
[----:B0-----:R-:W-:-:S08]  /*1e20*/  DFMA R16, R12, -R6, 1 ;  /* 0x3ff000000c10742b */ /* 0x001fd00000000806 */
[----:B------:R-:W-:Y:S01]  /*1e30*/  DFMA R18, R16, R16, R16 ;  /* 0x000000101012722b */ /* 0x000fe20000000010 */
[----:B------:R-:W-:-:S04]  /*1e40*/  LOP3.LUT R17, R9, 0x7ff00000, RZ, 0xc0, !PT ;  /* 0x7ff0000009117812 */ /* 0x000fc800078ec0ff */
[----:B------:R-:W-:-:S03]  /*1e50*/  ISETP.GE.U32.AND P1, PT, R14, R17, PT ;  /* 0x000000110e00720c */ /* 0x000fc60003f26070 */
[----:B------:R-:W-:Y:S01]  /*1e60*/  DFMA R20, R12, R18, R12 ;  /* 0x000000120c14722b */ /* 0x000fe2000000000c */
[C---:B------:R-:W-:Y:S01]  /*1e70*/  @!P2 SEL R19, R15.reuse, 0x63400000, !P3 ;  /* 0x634000000f13a807 */ /* 0x040fe20005800000 */
[----:B------:R-:W-:Y:S01]  /*1e80*/  IMAD.MOV.U32 R12, RZ, RZ, R10 ;  /* 0x000000ffff0c7224 */ /* 0x000fe200078e000a */
[----:B------:R-:W-:Y:S02]  /*1e90*/  SEL R13, R15, 0x63400000, !P1 ;  /* 0x634000000f0d7807 */ /* 0x000fe40004800000 */
[--C-:B------:R-:W-:Y:S02]  /*1ea0*/  @!P2 LOP3.LUT R19, R19, 0x80000000, R11.reuse, 0xf8, !PT ;  /* 0x800000001313a812 */ /* 0x100fe400078ef80b */
[----:B------:R-:W-:Y:S01]  /*1eb0*/  LOP3.LUT R13, R13, 0x800fffff, R11, 0xf8, !PT ;  /* 0x800fffff0d0d7812 */ /* 0x000fe200078ef80b */
[----:B------:R-:W-:Y:S01]  /*1ec0*/  DFMA R22, R20, -R6, 1 ;  /* 0x3ff000001416742b */ /* 0x000fe20000000806 */
[----:B------:R-:W-:Y:S02]  /*1ed0*/  @!P2 LOP3.LUT R19, R19, 0x100000, RZ, 0xfc, !PT ;  /* 0x001000001313a812 */ /* 0x000fe400078efcff */
[----:B------:R-:W-:-:S06]  /*1ee0*/  @!P2 MOV R18, RZ ;  /* 0x000000ff0012a202 */ /* 0x000fcc0000000f00 */
[----:B------:R-:W-:Y:S02]  /*1ef0*/  @!P2 DFMA R12, R12, 2, -R18 ;  /* 0x400000000c0ca82b */ /* 0x000fe40000000812 */
[----:B------:R-:W-:Y:S01]  /*1f00*/  DFMA R18, R20, R22, R20 ;  /* 0x000000161412722b */ /* 0x000fe20000000014 */
[----:B------:R-:W-:Y:S02]  /*1f10*/  IMAD.MOV.U32 R23, RZ, RZ, R14 ;  /* 0x000000ffff177224 */ /* 0x000fe400078e000e */
[----:B------:R-:W-:Y:S01]  /*1f20*/  IMAD.MOV.U32 R22, RZ, RZ, R17 ;  /* 0x000000ffff167224 */ /* 0x000fe200078e0011 */
[----:B------:R-:W-:-:S04]  /*1f30*/  @!P0 LOP3.LUT R22, R7, 0x7ff00000, RZ, 0xc0, !PT ;  /* 0x7ff0000007168812 */ /* 0x000fc800078ec0ff */
[----:B------:R-:W-:Y:S01]  /*1f40*/  @!P2 LOP3.LUT R23, R13, 0x7ff00000, RZ, 0xc0, !PT ;  /* 0x7ff000000d17a812 */ /* 0x000fe200078ec0ff */
[----:B------:R-:W-:Y:S01]  /*1f50*/  DMUL R20, R18, R12 ;  /* 0x0000000c12147228 */ /* 0x000fe20000000000 */
[----:B------:R-:W-:Y:S02]  /*1f60*/  VIADD R27, R22, 0xffffffff ;  /* 0xffffffff161b7836 */ /* 0x000fe40000000000 */
[----:B------:R-:W-:-:S04]  /*1f70*/  IADD3 R26, PT, PT, R23, -0x1, RZ ;  /* 0xffffffff171a7810 */ /* 0x000fc80007ffe0ff */
        /* <DEDUP_REMOVED lines=11> */
[----:B------:R-:W-:-:S03]  /*2030*/  IMAD.MOV.U32 R10, RZ, RZ, RZ ;  /* 0x000000ffff0a7224 */ /* 0x000fc600078e00ff */
[----:B------:R-:W-:-:S06]  /*2040*/  IADD3 R11, PT, PT, R18, 0x7fe00000, RZ ;  /* 0x7fe00000120b7810 */ /* 0x000fcc0007ffe0ff */
        /* <DEDUP_REMOVED lines=9> */
[----:B------:R-:W-:Y:S01]  /*20e0*/  IADD3 R7, PT, PT, -R18, RZ, RZ ;  /* 0x000000ff12077210 */ /* 0x000fe20007ffe1ff */
[----:B------:R-:W-:Y:S01]  /*20f0*/  IMAD.MOV.U32 R6, RZ, RZ, RZ ;  /* 0x000000ffff067224 */ /* 0x000fe200078e00ff */
[----:B------:R-:W-:-:S05]  /*2100*/  DMUL.RP R10, R16, R10 ;  /* 0x0000000a100a7228 */ /* 0x000fca0000008000 */
[----:B------:R-:W-:-:S05]  /*2110*/  DFMA R6, R14, -R6, R16 ;  /* 0x800000060e06722b */ /* 0x000fca0000000010 */
[----:B------:R-:W-:Y:S02]  /*2120*/  LOP3.LUT R9, R11, R9, RZ, 0x3c, !PT ;  /* 0x000000090b097212 */ /* 0x000fe400078e3cff */
[----:B------:R-:W-:-:S04]  /*2130*/  IADD3 R6, PT, PT, -R18, -0x43300000, RZ ;  /* 0xbcd0000012067810 */ /* 0x000fc80007ffe1ff */
[----:B------:R-:W-:-:S04]  /*2140*/  FSETP.NEU.AND P0, PT, |R7|, R6, PT ;  /* 0x000000060700720b */ /* 0x000fc80003f0d200 */
[----:B------:R-:W-:Y:S02]  /*2150*/  FSEL R14, R10, R14, !P0 ;  /* 0x0000000e0a0e7208 */ /* 0x000fe40004000000 */
[----:B------:R-:W-:Y:S01]  /*2160*/  FSEL R15, R9, R15, !P0 ;  /* 0x0000000f090f7208 */ /* 0x000fe20004000000 */
[----:B------:R-:W-:Y:S06]  /*2170*/  BRA `(.L_x_122) ;  /* 0x0000000000547947 */ /* 0x000fec0003800000 */
.L_x_121:
        /* <DEDUP_REMOVED lines=13> */
[----:B------:R-:W-:Y:S01]  /*2250*/  @P0 IMAD.MOV.U32 R14, RZ, RZ, RZ ;  /* 0x000000ffff0e0224 */ /* 0x000fe200078e00ff */
[----:B------:R-:W-:Y:S01]  /*2260*/  @P0 MOV R15, R6 ;  /* 0x00000006000f0202 */ /* 0x000fe20000000f00 */
[----:B------:R-:W-:Y:S06]  /*2270*/  BRA `(.L_x_122) ;  /* 0x0000000000147947 */ /* 0x000fec0003800000 */
.L_x_124:
[----:B------:R-:W-:Y:S01]  /*2280*/  LOP3.LUT R15, R9, 0x80000, RZ, 0xfc, !PT ;  /* 0x00080000090f7812 */ /* 0x000fe200078efcff */
[----:B------:R-:W-:Y:S01]  /*2290*/  IMAD.MOV.U32 R14, RZ, RZ, R8 ;  /* 0x000000ffff0e7224 */ /* 0x000fe200078e0008 */
[----:B------:R-:W-:Y:S06]  /*22a0*/  BRA `(.L_x_122) ;  /* 0x0000000000087947 */ /* 0x000fec0003800000 */
.L_x_123:
[----:B------:R-:W-:Y:S01]  /*22b0*/  LOP3.LUT R15, R11, 0x80000, RZ, 0xfc, !PT ;  /* 0x000800000b0f7812 */ /* 0x000fe200078efcff */
[----:B------:R-:W-:-:S07]  /*22c0*/  IMAD.MOV.U32 R14, RZ, RZ, R10 ;  /* 0x000000ffff0e7224 */ /* 0x000fce00078e000a */
.L_x_122:
[----:B------:R-:W-:Y:S05]  /*22d0*/  BSYNC.RECONVERGENT B1 ;  /* 0x0000000000017941 */ /* 0x000fea0003800200 */
.L_x_120:
[----:B------:R-:W-:Y:S01]  /*22e0*/  MOV R6, R0 ;  /* 0x0000000000067202 */ /* 0x000fe20000000f00 */
[----:B------:R-:W-:-:S04]  /*22f0*/  IMAD.MOV.U32 R7, RZ, RZ, 0x0 ;  /* 0x00000000ff077424 */ /* 0x000fc800078e00ff */
[----:B------:R-:W-:Y:S05]  /*2300*/  RET.REL.NODEC R6 `(_Z17compute_Euler_gpuiiPdP7double2S1_) ;  /* 0xffffffdc063c7950 */ /* 0x000fea0003c3ffff */
.L_x_125:
        /* <DEDUP_REMOVED lines=15> */
.L_x_151:


//--------------------- .text._Z21compute_unit_root_gpuP7double2i --------------------------
	.section	.text._Z21compute_unit_root_gpuP7double2i,"ax",@progbits
	.align	128
        .global         _Z21compute_unit_root_gpuP7double2i
        .type           _Z21compute_unit_root_gpuP7double2i,@function
        .size           _Z21compute_unit_root_gpuP7double2i,(.L_x_153 - _Z21compute_unit_root_gpuP7double2i)
        .other          _Z21compute_unit_root_gpuP7double2i,@"STO_CUDA_ENTRY STV_DEFAULT"
_Z21compute_unit_root_gpuP7double2i:
.text._Z21compute_unit_root_gpuP7double2i:
[----:B------:R-:W0:Y:S01]  /*0000*/  LDC R1, c[0x0][0x37c] ;  /* 0x0000df00ff017b82 */ /* 0x000e220000000800 */
[----:B------:R-:W1:Y:S07]  /*0010*/  S2R R3, SR_TID.X ;  /* 0x0000000000037919 */ /* 0x000e6e0000002100 */
[----:B------:R-:W1:Y:S01]  /*0020*/  S2UR UR5, SR_CTAID.X ;  /* 0x00000000000579c3 */ /* 0x000e620000002500 */
[----:B------:R-:W2:Y:S01]  /*0030*/  LDCU UR8, c[0x0][0x388] ;  /* 0x00007100ff0877ac */ /* 0x000ea20008000800 */
[----:B0-----:R-:W-:-:S06]  /*0040*/  VIADD R1, R1, 0xffffffd8 ;  /* 0xffffffd801017836 */ /* 0x001fcc0000000000 */
[----:B------:R-:W1:Y:S01]  /*0050*/  LDC R16, c[0x0][0x360] ;  /* 0x0000d800ff107b82 */ /* 0x000e620000000800 */
[----:B--2---:R-:W-:-:S04]  /*0060*/  ULEA.HI UR4, UR8, UR8, URZ, 0x1 ;  /* 0x0000000808047291 */ /* 0x004fc8000f8f08ff */
[----:B------:R-:W-:Y:S01]  /*0070*/  USHF.R.S32.HI UR4, URZ, 0x1, UR4 ;  /* 0x00000001ff047899 */ /* 0x000fe20008011404 */
[----:B-1----:R-:W-:-:S05]  /*0080*/  IMAD R16, R16, UR5, R3 ;  /* 0x0000000510107c24 */ /* 0x002fca000f8e0203 */
[----:B------:R-:W-:-:S13]  /*0090*/  ISETP.GT.AND P0, PT, R16, UR4, PT ;  /* 0x0000000410007c0c */ /* 0x000fda000bf04270 */
[----:B------:R-:W-:Y:S05]  /*00a0*/  @P0 EXIT ;  /* 0x000000000000094d */ /* 0x000fea0003800000 */
[----:B------:R-:W-:Y:S01]  /*00b0*/  ISETP.NE.AND P0, PT, R16, RZ, PT ;  /* 0x000000ff1000720c */ /* 0x000fe20003f05270 */
[----:B------:R-:W0:Y:S01]  /*00c0*/  LDCU.64 UR6, c[0x0][0x358] ;  /* 0x00006b00ff0677ac */ /* 0x000e220008000a00 */
[----:B------:R-:W-:-:S11]  /*00d0*/  CS2R R6, SRZ ;  /* 0x0000000000067805 */ /* 0x000fd6000001ff00 */
[----:B------:R-:W0:Y:S01]  /*00e0*/  @!P0 LDC.64 R2, c[0x0][0x380] ;  /* 0x0000e000ff028b82 */ /* 0x000e220000000a00 */
[----:B------:R-:W-:Y:S02]  /*00f0*/  @!P0 IMAD.MOV.U32 R4, RZ, RZ, 0x0 ;  /* 0x00000000ff048424 */ /* 0x000fe400078e00ff */
[----:B------:R-:W-:-:S05]  /*0100*/  @!P0 IMAD.MOV.U32 R5, RZ, RZ, 0x3ff00000 ;  /* 0x3ff00000ff058424 */ /* 0x000fca00078e00ff */
[----:B0-----:R0:W-:Y:S01]  /*0110*/  @!P0 STG.E.128 desc[UR6][R2.64], R4 ;  /* 0x0000000402008986 */ /* 0x0011e2000c101d06 */
[----:B------:R-:W-:Y:S05]  /*0120*/  @!P0 EXIT ;  /* 0x000000000000894d */ /* 0x000fea0003800000 */
[----:B------:R-:W-:Y:S01]  /*0130*/  ISETP.NE.AND P0, PT, R16, UR4, PT ;  /* 0x0000000410007c0c */ /* 0x000fe2000bf05270 */
[----:B0-----:R-:W-:Y:S01]  /*0140*/  DMUL R2, RZ, 1 ;  /* 0x3ff00000ff027828 */ /* 0x001fe20000000000 */
[----:B------:R-:W-:Y:S01]  /*0150*/  UMOV UR10, 0x33145c07 ;  /* 0x33145c07000a7882 */ /* 0x000fe20000000000 */
[----:B------:R-:W-:Y:S01]  /*0160*/  UMOV UR11, 0x3ca1a626 ;  /* 0x3ca1a626000b7882 */ /* 0x000fe20000000000 */
[----:B------:R-:W-:-:S05]  /*0170*/  CS2R R14, SRZ ;  /* 0x00000000000e7805 */ /* 0x000fca000001ff00 */
[----:B------:R-:W-:Y:S01]  /*0180*/  DADD R4, R2, -UR10 ;  /* 0x8000000a02047e29 */ /* 0x000fe20008000000 */
[----:B------:R-:W-:Y:S01]  /*0190*/  UMOV UR10, 0x54442d18 ;  /* 0x54442d18000a7882 */ /* 0x000fe20000000000 */
[----:B------:R-:W-:Y:S02]  /*01a0*/  UMOV UR11, 0x400921fb ;  /* 0x400921fb000b7882 */ /* 0x000fe40000000000 */
[----:B------:R-:W0:Y:S01]  /*01b0*/  @!P0 LDC.64 R6, c[0x0][0x380] ;  /* 0x0000e000ff068b82 */ /* 0x000e220000000a00 */
[----:B------:R-:W-:Y:S02]  /*01c0*/  @!P0 IMAD.MOV.U32 R12, RZ, RZ, 0x0 ;  /* 0x00000000ff0c8424 */ /* 0x000fe400078e00ff */
[----:B------:R-:W-:Y:S01]  /*01d0*/  @!P0 IMAD.MOV.U32 R13, RZ, RZ, -0x40100000 ;  /* 0xbff00000ff0d8424 */ /* 0x000fe200078e00ff */
[----:B------:R-:W-:Y:S01]  /*01e0*/  DADD R10, -R4, UR10 ;  /* 0x0000000a040a7e29 */ /* 0x000fe20008000100 */
[----:B0-----:R-:W-:-:S05]  /*01f0*/  @!P0 IMAD.WIDE R2, R16, 0x10, R6 ;  /* 0x0000001010028825 */ /* 0x001fca00078e0206 */
[----:B------:R0:W-:Y:S01]  /*0200*/  @!P0 STG.E.128 desc[UR6][R2.64], R12 ;  /* 0x0000000c02008986 */ /* 0x0001e2000c101d06 */
[----:B------:R-:W-:Y:S05]  /*0210*/  @!P0 EXIT ;  /* 0x000000000000894d */ /* 0x000fea0003800000 */
[----:B------:R-:W1:Y:S01]  /*0220*/  I2F.F64 R4, UR8 ;  /* 0x0000000800047d12 */ /* 0x000e620008201c00 */
[----:B0-----:R-:W-:Y:S01]  /*0230*/  IMAD.MOV.U32 R2, RZ, RZ, 0x1 ;  /* 0x00000001ff027424 */ /* 0x001fe200078e00ff */
[----:B------:R-:W-:Y:S06]  /*0240*/  BSSY.RECONVERGENT B0, `(.L_x_126) ;  /* 0x0000015000007945 */ /* 0x000fec0003800200 */
[----:B-1----:R-:W0:Y:S02]  /*0250*/  MUFU.RCP64H R3, R5 ;  /* 0x0000000500037308 */ /* 0x002e240000001800 */
[----:B0-----:R-:W-:-:S08]  /*0260*/  DFMA R6, -R4, R2, 1 ;  /* 0x3ff000000406742b */ /* 0x001fd00000000102 */
[----:B------:R-:W-:Y:S02]  /*0270*/  DFMA R8, R6, R6, R6 ;  /* 0x000000060608722b */ /* 0x000fe40000000006 */
[----:B------:R-:W0:Y:S06]  /*0280*/  I2F.F64 R6, R16 ;  /* 0x0000001000067312 */ /* 0x000e2c0000201c00 */
[----:B------:R-:W-:Y:S02]  /*0290*/  DFMA R8, R2, R8, R2 ;  /* 0x000000080208722b */ /* 0x000fe40000000002 */
[----:B------:R-:W-:-:S06]  /*02a0*/  DADD R2, R10, R10 ;  /* 0x000000000a027229 */ /* 0x000fcc000000000a */
[----:B------:R-:W-:Y:S02]  /*02b0*/  DFMA R10, -R4, R8, 1 ;  /* 0x3ff00000040a742b */ /* 0x000fe40000000108 */
[----:B0-----:R-:W-:-:S06]  /*02c0*/  DMUL R6, R6, R2 ;  /* 0x0000000206067228 */ /* 0x001fcc0000000000 */
[----:B------:R-:W-:-:S04]  /*02d0*/  DFMA R10, R8, R10, R8 ;  /* 0x0000000a080a722b */ /* 0x000fc80000000008 */
[----:B------:R-:W-:-:S04]  /*02e0*/  FSETP.GEU.AND P1, PT, |R7|, 6.5827683646048100446e-37, PT ;  /* 0x036000000700780b */ /* 0x000fc80003f2e200 */
[----:B------:R-:W-:-:S08]  /*02f0*/  DMUL R2, R6, R10 ;  /* 0x0000000a06027228 */ /* 0x000fd00000000000 */
[----:B------:R-:W-:-:S08]  /*0300*/  DFMA R8, -R4, R2, R6 ;  /* 0x000000020408722b */ /* 0x000fd00000000106 */
[----:B------:R-:W-:-:S10]  /*0310*/  DFMA R2, R10, R8, R2 ;  /* 0x000000080a02722b */ /* 0x000fd40000000002 */
[----:B------:R-:W-:-:S05]  /*0320*/  FFMA R0, RZ, R5, R3 ;  /* 0x00000005ff007223 */ /* 0x000fca0000000003 */
[----:B------:R-:W-:-:S13]  /*0330*/  FSETP.GT.AND P0, PT, |R0|, 1.469367938527859385e-39, PT ;  /* 0x001000000000780b */ /* 0x000fda0003f04200 */
[----:B------:R-:W-:Y:S05]  /*0340*/  @P0 BRA P1, `(.L_x_127) ;  /* 0x0000000000100947 */ /* 0x000fea0000800000 */
[----:B------:R-:W-:-:S07]  /*0350*/  MOV R0, 0x370 ;  /* 0x0000037000007802 */ /* 0x000fce0000000f00 */
[----:B------:R-:W-:Y:S05]  /*0360*/  CALL.REL.NOINC `($__internal_5_$__cuda_sm20_div_rn_f64_full) ;  /* 0x0000000800047944 */ /* 0x000fea0003c00000 */
[----:B------:R-:W-:Y:S02]  /*0370*/  IMAD.MOV.U32 R2, RZ, RZ, R10 ;  /* 0x000000ffff027224 */ /* 0x000fe400078e000a */
[----:B------:R-:W-:-:S07]  /*0380*/  IMAD.MOV.U32 R3, RZ, RZ, R11 ;  /* 0x000000ffff037224 */ /* 0x000fce00078e000b */
.L_x_127:
[----:B------:R-:W-:Y:S05]  /*0390*/  BSYNC.RECONVERGENT B0 ;  /* 0x0000000000007941 */ /* 0x000fea0003800200 */
.L_x_126:
[----:B------:R-:W-:Y:S01]  /*03a0*/  DSETP.NEU.AND P0, PT, |R2|, +INF , PT ;  /* 0x7ff000000200742a */ /* 0x000fe20003f0d200 */
[----:B------:R-:W-:-:S13]  /*03b0*/  BSSY.RECONVERGENT B0, `(.L_x_128) ;  /* 0x000001d000007945 */ /* 0x000fda0003800200 */
[----:B------:R-:W-:Y:S01]  /*03c0*/  @!P0 DMUL R18, RZ, R2 ;  /* 0x00000002ff128228 */ /* 0x000fe20000000000 */
[----:B------:R-:W-:Y:S01]  /*03d0*/  @!P0 IMAD.MOV.U32 R0, RZ, RZ, 0x1 ;  /* 0x00000001ff008424 */ /* 0x000fe200078e00ff */
[----:B------:R-:W-:Y:S09]  /*03e0*/  @!P0 BRA `(.L_x_129) ;  /* 0x0000000000648947 */ /* 0x000ff20003800000 */
[----:B------:R-:W-:Y:S01]  /*03f0*/  UMOV UR4, 0x6dc9c883 ;  /* 0x6dc9c88300047882 */ /* 0x000fe20000000000 */
[----:B------:R-:W-:Y:S01]  /*0400*/  UMOV UR5, 0x3fe45f30 ;  /* 0x3fe45f3000057882 */ /* 0x000fe20000000000 */
[C---:B------:R-:W-:Y:S01]  /*0410*/  DSETP.GE.AND P0, PT, |R2|.reuse, 2.14748364800000000000e+09, PT ;  /* 0x41e000000200742a */ /* 0x040fe20003f06200 */
[----:B------:R-:W-:Y:S01]  /*0420*/  BSSY.RECONVERGENT B1, `(.L_x_130) ;  /* 0x0000014000017945 */ /* 0x000fe20003800200 */
[----:B------:R-:W-:Y:S01]  /*0430*/  DMUL R4, R2, UR4 ;  /* 0x0000000402047c28 */ /* 0x000fe20008000000 */
[----:B------:R-:W-:Y:S01]  /*0440*/  UMOV UR4, 0x54442d18 ;  /* 0x54442d1800047882 */ /* 0x000fe20000000000 */
[----:B------:R-:W-:-:S04]  /*0450*/  UMOV UR5, 0x3ff921fb ;  /* 0x3ff921fb00057882 */ /* 0x000fc80000000000 */
[----:B------:R-:W0:Y:S08]  /*0460*/  F2I.F64 R0, R4 ;  /* 0x0000000400007311 */ /* 0x000e300000301100 */
[----:B0-----:R-:W0:Y:S02]  /*0470*/  I2F.F64 R18, R0 ;  /* 0x0000000000127312 */ /* 0x001e240000201c00 */
[----:B0-----:R-:W-:Y:S01]  /*0480*/  DFMA R6, R18, -UR4, R2 ;  /* 0x8000000412067c2b */ /* 0x001fe20008000002 */
[----:B------:R-:W-:Y:S01]  /*0490*/  UMOV UR4, 0x33145c00 ;  /* 0x33145c0000047882 */ /* 0x000fe20000000000 */
[----:B------:R-:W-:-:S06]  /*04a0*/  UMOV UR5, 0x3c91a626 ;  /* 0x3c91a62600057882 */ /* 0x000fcc0000000000 */
[----:B------:R-:W-:Y:S01]  /*04b0*/  DFMA R6, R18, -UR4, R6 ;  /* 0x8000000412067c2b */ /* 0x000fe20008000006 */
[----:B------:R-:W-:Y:S01]  /*04c0*/  UMOV UR4, 0x252049c0 ;  /* 0x252049c000047882 */ /* 0x000fe20000000000 */
[----:B------:R-:W-:-:S06]  /*04d0*/  UMOV UR5, 0x397b839a ;  /* 0x397b839a00057882 */ /* 0x000fcc0000000000 */
[----:B------:R-:W-:Y:S01]  /*04e0*/  DFMA R18, R18, -UR4, R6 ;  /* 0x8000000412127c2b */ /* 0x000fe20008000006 */
[----:B------:R-:W-:Y:S10]  /*04f0*/  @!P0 BRA `(.L_x_131) ;  /* 0x0000000000188947 */ /* 0x000ff40003800000 */
[----:B------:R-:W-:Y:S01]  /*0500*/  IMAD.MOV.U32 R0, RZ, RZ, R2 ;  /* 0x000000ffff007224 */ /* 0x000fe200078e0002 */
[----:B------:R-:W-:Y:S01]  /*0510*/  MOV R18, 0x540 ;  /* 0x0000054000127802 */ /* 0x000fe20000000f00 */
[----:B------:R-:W-:-:S07]  /*0520*/  IMAD.MOV.U32 R14, RZ, RZ, R3 ;  /* 0x000000ffff0e7224 */ /* 0x000fce00078e0003 */
[----:B------:R-:W-:Y:S05]  /*0530*/  CALL.REL.NOINC `($_Z21compute_unit_root_gpuP7double2i$__internal_trig_reduction_slowpathd) ;  /* 0x0000000c00007944 */ /* 0x000fea0003c00000 */
[----:B------:R-:W-:Y:S02]  /*0540*/  IMAD.MOV.U32 R18, RZ, RZ, R6 ;  /* 0x000000ffff127224 */ /* 0x000fe400078e0006 */
[----:B------:R-:W-:-:S07]  /*0550*/  IMAD.MOV.U32 R19, RZ, RZ, R7 ;  /* 0x000000ffff137224 */ /* 0x000fce00078e0007 */
.L_x_131:
[----:B------:R-:W-:Y:S05]  /*0560*/  BSYNC.RECONVERGENT B1 ;  /* 0x0000000000017941 */ /* 0x000fea0003800200 */
.L_x_130:
[----:B------:R-:W-:-:S07]  /*0570*/  VIADD R0, R0, 0x1 ;  /* 0x0000000100007836 */ /* 0x000fce0000000000 */
.L_x_129:
[----:B------:R-:W-:Y:S05]  /*0580*/  BSYNC.RECONVERGENT B0 ;  /* 0x0000000000007941 */ /* 0x000fea0003800200 */
.L_x_128:
[----:B------:R-:W0:Y:S01]  /*0590*/  LDCU.64 UR4, c[0x4][0x8] ;  /* 0x01000100ff0477ac */ /* 0x000e220008000a00 */
[----:B------:R-:W-:-:S05]  /*05a0*/  IMAD.SHL.U32 R4, R0, 0x40, RZ ;  /* 0x0000004000047824 */ /* 0x000fca00078e00ff */
[----:B------:R-:W-:-:S04]  /*05b0*/  LOP3.LUT R4, R4, 0x40, RZ, 0xc0, !PT ;  /* 0x0000004004047812 */ /* 0x000fc800078ec0ff */
[----:B0-----:R-:W-:-:S05]  /*05c0*/  IADD3 R22, P0, PT, R4, UR4, RZ ;  /* 0x0000000404167c10 */ /* 0x001fca000ff1e0ff */
[----:B------:R-:W-:-:S05]  /*05d0*/  IMAD.X R23, RZ, RZ, UR5, P0 ;  /* 0x00000005ff177e24 */ /* 0x000fca00080e06ff */
[----:B------:R-:W2:Y:S04]  /*05e0*/  LDG.E.128.CONSTANT R4, desc[UR6][R22.64] ;  /* 0x0000000616047981 */ /* 0x000ea8000c1e9d00 */
[----:B------:R-:W3:Y:S04]  /*05f0*/  LDG.E.128.CONSTANT R8, desc[UR6][R22.64+0x10] ;  /* 0x0000100616087981 */ /* 0x000ee8000c1e9d00 */
[----:B------:R-:W4:Y:S01]  /*0600*/  LDG.E.128.CONSTANT R12, desc[UR6][R22.64+0x20] ;  /* 0x00002006160c7981 */ /* 0x000f22000c1e9d00 */
[----:B------:R-:W-:Y:S01]  /*0610*/  LOP3.LUT R17, R0, 0x1, RZ, 0xc0, !PT ;  /* 0x0000000100117812 */ /* 0x000fe200078ec0ff */
[----:B------:R-:W-:Y:S01]  /*0620*/  IMAD.MOV.U32 R24, RZ, RZ, 0x20fd8164 ;  /* 0x20fd8164ff187424 */ /* 0x000fe200078e00ff */
[----:B------:R-:W-:Y:S01]  /*0630*/  DMUL R20, R18, R18 ;  /* 0x0000001212147228 */ /* 0x000fe20000000000 */
[----:B------:R-:W-:Y:S01]  /*0640*/  BSSY.RECONVERGENT B0, `(.L_x_132) ;  /* 0x000002b000007945 */ /* 0x000fe20003800200 */
[----:B------:R-:W-:Y:S01]  /*0650*/  ISETP.NE.U32.AND P0, PT, R17, 0x1, PT ;  /* 0x000000011100780c */ /* 0x000fe20003f05070 */
[----:B------:R-:W-:Y:S01]  /*0660*/  IMAD.MOV.U32 R17, RZ, RZ, 0x3da8ff83 ;  /* 0x3da8ff83ff117424 */ /* 0x000fe200078e00ff */
[----:B------:R-:W-:-:S02]  /*0670*/  DSETP.NEU.AND P1, PT, |R2|, +INF , PT ;  /* 0x7ff000000200742a */ /* 0x000fc40003f2d200 */
[----:B------:R-:W-:Y:S02]  /*0680*/  FSEL R24, R24, -8.06006814911005101289e+34, !P0 ;  /* 0xf9785eba18187808 */ /* 0x000fe40004000000 */
[----:B------:R-:W-:-:S06]  /*0690*/  FSEL R25, -R17, 0.11223486810922622681, !P0 ;  /* 0x3de5db6511197808 */ /* 0x000fcc0004000100 */
[----:B--2---:R-:W-:-:S08]  /*06a0*/  DFMA R4, R20, R24, R4 ;  /* 0x000000181404722b */ /* 0x004fd00000000004 */
[----:B------:R-:W-:Y:S02]  /*06b0*/  DFMA R4, R20, R4, R6 ;  /* 0x000000041404722b */ /* 0x000fe40000000006 */
[----:B------:R-:W-:-:S06]  /*06c0*/  @!P1 DMUL R6, RZ, R2 ;  /* 0x00000002ff069228 */ /* 0x000fcc0000000000 */
[----:B---3--:R-:W-:-:S08]  /*06d0*/  DFMA R4, R20, R4, R8 ;  /* 0x000000041404722b */ /* 0x008fd00000000008 */
[----:B------:R-:W-:-:S08]  /*06e0*/  DFMA R4, R20, R4, R10 ;  /* 0x000000041404722b */ /* 0x000fd0000000000a */
[----:B----4-:R-:W-:-:S08]  /*06f0*/  DFMA R4, R20, R4, R12 ;  /* 0x000000041404722b */ /* 0x010fd0000000000c */
[----:B------:R-:W-:-:S08]  /*0700*/  DFMA R4, R20, R4, R14 ;  /* 0x000000041404722b */ /* 0x000fd0000000000e */
[----:B------:R-:W-:Y:S02]  /*0710*/  DFMA R18, R4, R18, R18 ;  /* 0x000000120412722b */ /* 0x000fe40000000012 */
[----:B------:R-:W-:-:S10]  /*0720*/  DFMA R4, R20, R4, 1 ;  /* 0x3ff000001404742b */ /* 0x000fd40000000004 */
[----:B------:R-:W-:Y:S02]  /*0730*/  FSEL R8, R4, R18, !P0 ;  /* 0x0000001204087208 */ /* 0x000fe40004000000 */
[----:B------:R-:W-:Y:S02]  /*0740*/  FSEL R9, R5, R19, !P0 ;  /* 0x0000001305097208 */ /* 0x000fe40004000000 */
[----:B------:R-:W-:Y:S01]  /*0750*/  LOP3.LUT P0, RZ, R0, 0x2, RZ, 0xc0, !PT ;  /* 0x0000000200ff7812 */ /* 0x000fe2000780c0ff */
[----:B------:R-:W-:-:S03]  /*0760*/  @!P1 IMAD.MOV.U32 R0, RZ, RZ, RZ ;  /* 0x000000ffff009224 */ /* 0x000fc600078e00ff */
[----:B------:R-:W-:-:S10]  /*0770*/  DADD R4, RZ, -R8 ;  /* 0x00000000ff047229 */ /* 0x000fd40000000808 */
[----:B------:R-:W-:Y:S02]  /*0780*/  FSEL R4, R8, R4, !P0 ;  /* 0x0000000408047208 */ /* 0x000fe40004000000 */
[----:B------:R-:W-:Y:S01]  /*0790*/  FSEL R5, R9, R5, !P0 ;  /* 0x0000000509057208 */ /* 0x000fe20004000000 */
[----:B------:R-:W-:Y:S06]  /*07a0*/  @!P1 BRA `(.L_x_133) ;  /* 0x0000000000509947 */ /* 0x000fec0003800000 */
[----:B------:R-:W-:Y:S01]  /*07b0*/  UMOV UR4, 0x6dc9c883 ;  /* 0x6dc9c88300047882 */ /* 0x000fe20000000000 */
[----:B------:R-:W-:Y:S01]  /*07c0*/  UMOV UR5, 0x3fe45f30 ;  /* 0x3fe45f3000057882 */ /* 0x000fe20000000000 */
[C---:B------:R-:W-:Y:S02]  /*07d0*/  DSETP.GE.AND P0, PT, |R2|.reuse, 2.14748364800000000000e+09, PT ;  /* 0x41e000000200742a */ /* 0x040fe40003f06200 */
        /* <DEDUP_REMOVED lines=17> */
.L_x_133:
[----:B------:R-:W-:Y:S05]  /*08f0*/  BSYNC.RECONVERGENT B0 ;  /* 0x0000000000007941 */ /* 0x000fea0003800200 */
.L_x_132:
[----:B------:R-:W0:Y:S01]  /*0900*/  LDCU.64 UR4, c[0x4][0x8] ;  /* 0x01000100ff0477ac */ /* 0x000e220008000a00 */
[----:B------:R-:W-:-:S05]  /*0910*/  IMAD.SHL.U32 R2, R0, 0x40, RZ ;  /* 0x0000004000027824 */ /* 0x000fca00078e00ff */
[----:B------:R-:W-:-:S04]  /*0920*/  LOP3.LUT R2, R2, 0x40, RZ, 0xc0, !PT ;  /* 0x0000004002027812 */ /* 0x000fc800078ec0ff */
[----:B0-----:R-:W-:Y:S01]  /*0930*/  IADD3 R18, P0, PT, R2, UR4, RZ ;  /* 0x0000000402127c10 */ /* 0x001fe2000ff1e0ff */
[----:B------:R-:W-:Y:S01]  /*0940*/  IMAD.MOV.U32 R24, RZ, RZ, 0x20fd8164 ;  /* 0x20fd8164ff187424 */ /* 0x000fe200078e00ff */
[----:B------:R-:W-:Y:S01]  /*0950*/  LOP3.LUT R2, R0, 0x1, RZ, 0xc0, !PT ;  /* 0x0000000100027812 */ /* 0x000fe200078ec0ff */
[----:B------:R-:W-:Y:S01]  /*0960*/  IMAD.MOV.U32 R17, RZ, RZ, 0x3da8ff83 ;  /* 0x3da8ff83ff117424 */ /* 0x000fe200078e00ff */
[----:B------:R-:W0:Y:S01]  /*0970*/  LDCU UR4, c[0x0][0x388] ;  /* 0x00007100ff0477ac */ /* 0x000e220008000800 */
[----:B------:R-:W-:-:S05]  /*0980*/  IMAD.X R19, RZ, RZ, UR5, P0 ;  /* 0x00000005ff137e24 */ /* 0x000fca00080e06ff */
[----:B------:R-:W2:Y:S04]  /*0990*/  LDG.E.128.CONSTANT R8, desc[UR6][R18.64] ;  /* 0x0000000612087981 */ /* 0x000ea8000c1e9d00 */
[----:B------:R-:W3:Y:S04]  /*09a0*/  LDG.E.128.CONSTANT R12, desc[UR6][R18.64+0x10] ;  /* 0x00001006120c7981 */ /* 0x000ee8000c1e9d00 */
[----:B------:R-:W4:Y:S01]  /*09b0*/  LDG.E.128.CONSTANT R20, desc[UR6][R18.64+0x20] ;  /* 0x0000200612147981 */ /* 0x000f22000c1e9d00 */
[----:B------:R-:W-:Y:S01]  /*09c0*/  ISETP.NE.U32.AND P0, PT, R2, 0x1, PT ;  /* 0x000000010200780c */ /* 0x000fe20003f05070 */
[----:B------:R-:W-:-:S03]  /*09d0*/  DMUL R2, R6, R6 ;  /* 0x0000000606027228 */ /* 0x000fc60000000000 */
[----:B------:R-:W-:Y:S02]  /*09e0*/  FSEL R24, R24, -8.06006814911005101289e+34, !P0 ;  /* 0xf9785eba18187808 */ /* 0x000fe40004000000 */
[----:B------:R-:W-:-:S06]  /*09f0*/  FSEL R25, -R17, 0.11223486810922622681, !P0 ;  /* 0x3de5db6511197808 */ /* 0x000fcc0004000100 */
[----:B--2---:R-:W-:-:S08]  /*0a00*/  DFMA R8, R2, R24, R8 ;  /* 0x000000180208722b */ /* 0x004fd00000000008 */
[----:B------:R-:W-:-:S08]  /*0a10*/  DFMA R8, R2, R8, R10 ;  /* 0x000000080208722b */ /* 0x000fd0000000000a */
[----:B---3--:R-:W-:-:S08]  /*0a20*/  DFMA R8, R2, R8, R12 ;  /* 0x000000080208722b */ /* 0x008fd0000000000c */
[----:B------:R-:W-:-:S08]  /*0a30*/  DFMA R8, R2, R8, R14 ;  /* 0x000000080208722b */ /* 0x000fd0000000000e */
[----:B----4-:R-:W-:-:S08]  /*0a40*/  DFMA R8, R2, R8, R20 ;  /* 0x000000080208722b */ /* 0x010fd00000000014 */
[----:B------:R-:W-:-:S08]  /*0a50*/  DFMA R8, R2, R8, R22 ;  /* 0x000000080208722b */ /* 0x000fd00000000016 */
[----:B------:R-:W-:Y:S02]  /*0a60*/  DFMA R6, R8, R6, R6 ;  /* 0x000000060806722b */ /* 0x000fe40000000006 */
[----:B------:R-:W-:Y:S01]  /*0a70*/  DFMA R2, R2, R8, 1 ;  /* 0x3ff000000202742b */ /* 0x000fe20000000008 */
[----:B------:R-:W1:Y:S09]  /*0a80*/  LDC.64 R8, c[0x0][0x380] ;  /* 0x0000e000ff087b82 */ /* 0x000e720000000a00 */
[----:B------:R-:W-:-:S02]  /*0a90*/  FSEL R6, R2, R6, !P0 ;  /* 0x0000000602067208 */ /* 0x000fc40004000000 */
[----:B------:R-:W-:Y:S02]  /*0aa0*/  FSEL R7, R3, R7, !P0 ;  /* 0x0000000703077208 */ /* 0x000fe40004000000 */
[----:B------:R-:W-:-:S04]  /*0ab0*/  LOP3.LUT P0, RZ, R0, 0x2, RZ, 0xc0, !PT ;  /* 0x0000000200ff7812 */ /* 0x000fc8000780c0ff */
[----:B------:R-:W-:-:S10]  /*0ac0*/  DADD R2, RZ, -R6 ;  /* 0x00000000ff027229 */ /* 0x000fd40000000806 */
[----:B------:R-:W-:Y:S02]  /*0ad0*/  FSEL R6, R6, R2, !P0 ;  /* 0x0000000206067208 */ /* 0x000fe40004000000 */
[----:B------:R-:W-:Y:S02]  /*0ae0*/  FSEL R7, R7, R3, !P0 ;  /* 0x0000000307077208 */ /* 0x000fe40004000000 */
[C---:B0-----:R-:W-:Y:S01]  /*0af0*/  IADD3 R3, PT, PT, -R16.reuse, UR4, RZ ;  /* 0x0000000410037c10 */ /* 0x041fe2000fffe1ff */
[----:B-1----:R-:W-:-:S03]  /*0b00*/  IMAD.WIDE R16, R16, 0x10, R8 ;  /* 0x0000001010107825 */ /* 0x002fc600078e0208 */
[----:B------:R-:W-:Y:S01]  /*0b10*/  DADD R10, -RZ, -R6 ;  /* 0x00000000ff0a7229 */ /* 0x000fe20000000906 */
[----:B------:R-:W-:Y:S01]  /*0b20*/  IMAD.WIDE R2, R3, 0x10, R8 ;  /* 0x0000001003027825 */ /* 0x000fe200078e0208 */
[----:B------:R-:W-:Y:S03]  /*0b30*/  STG.E.128 desc[UR6][R16.64], R4 ;  /* 0x0000000410007986 */ /* 0x000fe6000c101d06 */
[----:B------:R-:W-:Y:S02]  /*0b40*/  IMAD.MOV.U32 R8, RZ, RZ, R4 ;  /* 0x000000ffff087224 */ /* 0x000fe400078e0004 */
[----:B------:R-:W-:-:S05]  /*0b50*/  IMAD.MOV.U32 R9, RZ, RZ, R5 ;  /* 0x000000ffff097224 */ /* 0x000fca00078e0005 */
[----:B------:R-:W-:Y:S01]  /*0b60*/  STG.E.128 desc[UR6][R2.64], R8 ;  /* 0x0000000802007986 */ /* 0x000fe2000c101d06 */
[----:B------:R-:W-:Y:S05]  /*0b70*/  EXIT ;  /* 0x000000000000794d */ /* 0x000fea0003800000 */
        .weak           $__internal_5_$__cuda_sm20_div_rn_f64_full
        .type           $__internal_5_$__cuda_sm20_div_rn_f64_full,@function
        .size           $__internal_5_$__cuda_sm20_div_rn_f64_full,($_Z21compute_unit_root_gpuP7double2i$__internal_trig_reduction_slowpathd - $__internal_5_$__cuda_sm20_div_rn_f64_full)
$__internal_5_$__cuda_sm20_div_rn_f64_full:
        /* <DEDUP_REMOVED lines=10> */
[----:B------:R-:W-:-:S03]  /*0c20*/  ISETP.GE.U32.AND P1, PT, R10, R13, PT ;  /* 0x0000000d0a00720c */ /* 0x000fc60003f26070 */
[----:B------:R-:W-:Y:S01]  /*0c30*/  @!P2 LOP3.LUT R11, R5, 0x7ff00000, RZ, 0xc0, !PT ;  /* 0x7ff00000050ba812 */ /* 0x000fe200078ec0ff */
[----:B------:R-:W-:Y:S01]  /*0c40*/  @!P2 IMAD.MOV.U32 R18, RZ, RZ, RZ ;  /* 0x000000ffff12a224 */ /* 0x000fe200078e00ff */
[----:B------:R-:W0:Y:S02]  /*0c50*/  MUFU.RCP64H R15, R3 ;  /* 0x00000003000f7308 */ /* 0x000e240000001800 */
[----:B------:R-:W-:Y:S01]  /*0c60*/  @!P2 ISETP.GE.U32.AND P3, PT, R10, R11, PT ;  /* 0x0000000b0a00a20c */ /* 0x000fe20003f66070 */
[----:B------:R-:W-:-:S05]  /*0c70*/  IMAD.MOV.U32 R11, RZ, RZ, 0x1ca00000 ;  /* 0x1ca00000ff0b7424 */ /* 0x000fca00078e00ff */
[----:B------:R-:W-:-:S04]  /*0c80*/  @!P2 SEL R17, R11, 0x63400000, !P3 ;  /* 0x634000000b11a807 */ /* 0x000fc80005800000 */
[----:B------:R-:W-:-:S04]  /*0c90*/  @!P2 LOP3.LUT R17, R17, 0x80000000, R7, 0xf8, !PT ;  /* 0x800000001111a812 */ /* 0x000fc800078ef807 */
[----:B------:R-:W-:Y:S01]  /*0ca0*/  @!P2 LOP3.LUT R19, R17, 0x100000, RZ, 0xfc, !PT ;  /* 0x001000001113a812 */ /* 0x000fe200078efcff */
[----:B0-----:R-:W-:Y:S01]  /*0cb0*/  DFMA R8, R14, -R2, 1 ;  /* 0x3ff000000e08742b */ /* 0x001fe20000000802 */
[----:B------:R-:W-:Y:S01]  /*0cc0*/  IMAD.MOV.U32 R17, RZ, RZ, R13 ;  /* 0x000000ffff117224 */ /* 0x000fe200078e000d */
[----:B------:R-:W-:-:S05]  /*0cd0*/  @!P0 LOP3.LUT R17, R3, 0x7ff00000, RZ, 0xc0, !PT ;  /* 0x7ff0000003118812 */ /* 0x000fca00078ec0ff */
[----:B------:R-:W-:Y:S01]  /*0ce0*/  VIADD R22, R17, 0xffffffff ;  /* 0xffffffff11167836 */ /* 0x000fe20000000000 */
[----:B------:R-:W-:-:S08]  /*0cf0*/  DFMA R8, R8, R8, R8 ;  /* 0x000000080808722b */ /* 0x000fd00000000008 */
[----:B------:R-:W-:Y:S01]  /*0d00*/  DFMA R14, R14, R8, R14 ;  /* 0x000000080e0e722b */ /* 0x000fe2000000000e */
[----:B------:R-:W-:Y:S01]  /*0d10*/  SEL R9, R11, 0x63400000, !P1 ;  /* 0x634000000b097807 */ /* 0x000fe20004800000 */
[----:B------:R-:W-:-:S03]  /*0d20*/  IMAD.MOV.U32 R8, RZ, RZ, R6 ;  /* 0x000000ffff087224 */ /* 0x000fc600078e0006 */
[----:B------:R-:W-:-:S03]  /*0d30*/  LOP3.LUT R9, R9, 0x800fffff, R7, 0xf8, !PT ;  /* 0x800fffff09097812 */ /* 0x000fc600078ef807 */
[----:B------:R-:W-:-:S03]  /*0d40*/  DFMA R20, R14, -R2, 1 ;  /* 0x3ff000000e14742b */ /* 0x000fc60000000802 */
[----:B------:R-:W-:-:S05]  /*0d50*/  @!P2 DFMA R8, R8, 2, -R18 ;  /* 0x400000000808a82b */ /* 0x000fca0000000812 */
[----:B------:R-:W-:Y:S01]  /*0d60*/  DFMA R14, R14, R20, R14 ;  /* 0x000000140e0e722b */ /* 0x000fe2000000000e */
[----:B------:R-:W-:-:S04]  /*0d70*/  IMAD.MOV.U32 R20, RZ, RZ, R10 ;  /* 0x000000ffff147224 */ /* 0x000fc800078e000a */
        /* <DEDUP_REMOVED lines=35> */
.L_x_135:
[----:B------:R-:W-:-:S14]  /*0fb0*/  DSETP.NAN.AND P0, PT, R6, R6, PT ;  /* 0x000000060600722a */ /* 0x000fdc0003f08000 */
[----:B------:R-:W-:Y:S05]  /*0fc0*/  @P0 BRA `(.L_x_137) ;  /* 0x0000000000440947 */ /* 0x000fea0003800000 */
[----:B------:R-:W-:-:S14]  /*0fd0*/  DSETP.NAN.AND P0, PT, R4, R4, PT ;  /* 0x000000040400722a */ /* 0x000fdc0003f08000 */
[----:B------:R-:W-:Y:S05]  /*0fe0*/  @P0 BRA `(.L_x_138) ;  /* 0x0000000000300947 */ /* 0x000fea0003800000 */
[----:B------:R-:W-:Y:S01]  /*0ff0*/  ISETP.NE.AND P0, PT, R20, R17, PT ;  /* 0x000000111400720c */ /* 0x000fe20003f05270 */
[----:B------:R-:W-:Y:S02]  /*1000*/  IMAD.MOV.U32 R10, RZ, RZ, 0x0 ;  /* 0x00000000ff0a7424 */ /* 0x000fe400078e00ff */
[----:B------:R-:W-:-:S10]  /*1010*/  IMAD.MOV.U32 R11, RZ, RZ, -0x80000 ;  /* 0xfff80000ff0b7424 */ /* 0x000fd400078e00ff */
        /* <DEDUP_REMOVED lines=9> */
.L_x_138:
[----:B------:R-:W-:Y:S01]  /*10b0*/  LOP3.LUT R11, R5, 0x80000, RZ, 0xfc, !PT ;  /* 0x00080000050b7812 */ /* 0x000fe200078efcff */
[----:B------:R-:W-:Y:S01]  /*10c0*/  IMAD.MOV.U32 R10, RZ, RZ, R4 ;  /* 0x000000ffff0a7224 */ /* 0x000fe200078e0004 */
[----:B------:R-:W-:Y:S06]  /*10d0*/  BRA `(.L_x_136) ;  /* 0x0000000000087947 */ /* 0x000fec0003800000 */
.L_x_137:
[----:B------:R-:W-:Y:S01]  /*10e0*/  LOP3.LUT R11, R7, 0x80000, RZ, 0xfc, !PT ;  /* 0x00080000070b7812 */ /* 0x000fe200078efcff */
[----:B------:R-:W-:-:S07]  /*10f0*/  IMAD.MOV.U32 R10, RZ, RZ, R6 ;  /* 0x000000ffff0a7224 */ /* 0x000fce00078e0006 */
.L_x_136:
[----:B------:R-:W-:Y:S05]  /*1100*/  BSYNC.RECONVERGENT B1 ;  /* 0x0000000000017941 */ /* 0x000fea0003800200 */
.L_x_134:
[----:B------:R-:W-:Y:S02]  /*1110*/  IMAD.MOV.U32 R2, RZ, RZ, R0 ;  /* 0x000000ffff027224 */ /* 0x000fe400078e0000 */
[----:B------:R-:W-:-:S04]  /*1120*/  IMAD.MOV.U32 R3, RZ, RZ, 0x0 ;  /* 0x00000000ff037424 */ /* 0x000fc800078e00ff */
[----:B------:R-:W-:Y:S05]  /*1130*/  RET.REL.NODEC R2 `(_Z21compute_unit_root_gpuP7double2i) ;  /* 0xffffffec02b07950 */ /* 0x000fea0003c3ffff */
        .type           $_Z21compute_unit_root_gpuP7double2i$__internal_trig_reduction_slowpathd,@function
        .size           $_Z21compute_unit_root_gpuP7double2i$__internal_trig_reduction_slowpathd,(.L_x_153 - $_Z21compute_unit_root_gpuP7double2i$__internal_trig_reduction_slowpathd)
$_Z21compute_unit_root_gpuP7double2i$__internal_trig_reduction_slowpathd:
[----:B------:R-:W-:Y:S01]  /*1140*/  SHF.R.U32.HI R12, RZ, 0x14, R14 ;  /* 0x00000014ff0c7819 */ /* 0x000fe2000001160e */
[----:B------:R-:W-:Y:S02]  /*1150*/  IMAD.MOV.U32 R15, RZ, RZ, R0 ;  /* 0x000000ffff0f7224 */ /* 0x000fe400078e0000 */
[----:B------:R-:W-:Y:S01]  /*1160*/  IMAD.MOV.U32 R6, RZ, RZ, RZ ;  /* 0x000000ffff067224 */ /* 0x000fe200078e00ff */
[----:B------:R-:W-:-:S04]  /*1170*/  LOP3.LUT R7, R12, 0x7ff, RZ, 0xc0, !PT ;  /* 0x000007ff0c077812 */ /* 0x000fc800078ec0ff */
[----:B------:R-:W-:-:S13]  /*1180*/  ISETP.NE.AND P0, PT, R7, 0x7ff, PT ;  /* 0x000007ff0700780c */ /* 0x000fda0003f05270 */
[----:B------:R-:W-:Y:S05]  /*1190*/  @!P0 BRA `(.L_x_139) ;  /* 0x0000000800488947 */ /* 0x000fea0003800000 */
[----:B------:R-:W-:Y:S01]  /*11a0*/  VIADD R0, R7, 0xfffffc00 ;  /* 0xfffffc0007007836 */ /* 0x000fe20000000000 */
[----:B------:R-:W-:Y:S01]  /*11b0*/  BSSY.RECONVERGENT B2, `(.L_x_140) ;  /* 0x000002f000027945 */ /* 0x000fe20003800200 */
[----:B------:R-:W-:-:S03]  /*11c0*/  CS2R R10, SRZ ;  /* 0x00000000000a7805 */ /* 0x000fc6000001ff00 */
[----:B------:R-:W-:Y:S02]  /*11d0*/  SHF.R.U32.HI R17, RZ, 0x6, R0 ;  /* 0x00000006ff117819 */ /* 0x000fe40000011600 */
[----:B------:R-:W-:Y:S02]  /*11e0*/  ISETP.GE.U32.AND P0, PT, R0, 0x80, PT ;  /* 0x000000800000780c */ /* 0x000fe40003f06070 */
[C---:B------:R-:W-:Y:S02]  /*11f0*/  IADD3 R0, PT, PT, -R17.reuse, 0x13, RZ ;  /* 0x0000001311007810 */ /* 0x040fe40007ffe1ff */
[----:B------:R-:W-:Y:S02]  /*1200*/  IADD3 R13, PT, PT, -R17, 0xf, RZ ;  /* 0x0000000f110d7810 */ /* 0x000fe40007ffe1ff */
[----:B------:R-:W-:-:S04]  /*1210*/  SEL R0, R0, 0x12, P0 ;  /* 0x0000001200007807 */ /* 0x000fc80000000000 */
[----:B------:R-:W-:-:S13]  /*1220*/  ISETP.GE.AND P0, PT, R13, R0, PT ;  /* 0x000000000d00720c */ /* 0x000fda0003f06270 */
[----:B------:R-:W-:Y:S05]  /*1230*/  @P0 BRA `(.L_x_141) ;  /* 0x0000000000980947 */ /* 0x000fea0003800000 */
[----:B------:R-:W0:Y:S01]  /*1240*/  LDC.64 R6, c[0x0][0x358] ;  /* 0x0000d600ff067b82 */ /* 0x000e220000000a00 */
[C---:B------:R-:W-:Y:S01]  /*1250*/  SHF.L.U64.HI R21, R15.reuse, 0xb, R14 ;  /* 0x0000000b0f157819 */ /* 0x040fe2000001020e */
[----:B------:R-:W-:Y:S01]  /*1260*/  BSSY.RECONVERGENT B3, `(.L_x_142) ;  /* 0x0000022000037945 */ /* 0x000fe20003800200 */
[----:B------:R-:W-:Y:S01]  /*1270*/  IMAD.SHL.U32 R15, R15, 0x800, RZ ;  /* 0x000008000f0f7824 */ /* 0x000fe200078e00ff */
[----:B------:R-:W-:Y:S01]  /*1280*/  IADD3 R19, PT, PT, RZ, -R17, -R0 ;  /* 0x80000011ff137210 */ /* 0x000fe20007ffe800 */
[----:B------:R-:W-:Y:S01]  /*1290*/  IMAD.MOV.U32 R20, RZ, RZ, RZ ;  /* 0x000000ffff147224 */ /* 0x000fe200078e00ff */
[----:B------:R-:W-:Y:S02]  /*12a0*/  CS2R R10, SRZ ;  /* 0x00000000000a7805 */ /* 0x000fe4000001ff00 */
[----:B------:R-:W-:-:S07]  /*12b0*/  LOP3.LUT R21, R21, 0x80000000, RZ, 0xfc, !PT ;  /* 0x8000000015157812 */ /* 0x000fce00078efcff */
.L_x_143:
[----:B------:R-:W1:Y:S01]  /*12c0*/  LDC.64 R8, c[0x4][RZ] ;  /* 0x01000000ff087b82 */ /* 0x000e620000000a00 */
[----:B0-----:R-:W-:Y:S02]  /*12d0*/  R2UR UR4, R6 ;  /* 0x00000000060472ca */ /* 0x001fe400000e0000 */
[----:B------:R-:W-:Y:S01]  /*12e0*/  R2UR UR5, R7 ;  /* 0x00000000070572ca */ /* 0x000fe200000e0000 */
[----:B-1----:R-:W-:-:S12]  /*12f0*/  IMAD.WIDE R8, R13, 0x8, R8 ;  /* 0x000000080d087825 */ /* 0x002fd800078e0208 */
[----:B------:R-:W2:Y:S01]  /*1300*/  LDG.E.64.CONSTANT R8, desc[UR4][R8.64] ;  /* 0x0000000408087981 */ /* 0x000ea2000c1e9b00 */
[----:B------:R-:W-:Y:S02]  /*1310*/  VIADD R19, R19, 0x1 ;  /* 0x0000000113137836 */ /* 0x000fe40000000000 */
[----:B------:R-:W-:Y:S02]  /*1320*/  VIADD R13, R13, 0x1 ;  /* 0x000000010d0d7836 */ /* 0x000fe40000000000 */
[----:B--2---:R-:W-:-:S04]  /*1330*/  IMAD.WIDE.U32 R10, P2, R8, R15, R10 ;  /* 0x0000000f080a7225 */ /* 0x004fc8000784000a */
[----:B------:R-:W-:Y:S02]  /*1340*/  IMAD R23, R8, R21, RZ ;  /* 0x0000001508177224 */ /* 0x000fe400078e02ff */
[CC--:B------:R-:W-:Y:S02]  /*1350*/  IMAD R22, R9.reuse, R15.reuse, RZ ;  /* 0x0000000f09167224 */ /* 0x0c0fe400078e02ff */
[----:B------:R-:W-:Y:S01]  /*1360*/  IMAD.HI.U32 R25, R9, R15, RZ ;  /* 0x0000000f09197227 */ /* 0x000fe200078e00ff */
[----:B------:R-:W-:-:S03]  /*1370*/  IADD3 R11, P0, PT, R23, R11, RZ ;  /* 0x0000000b170b7210 */ /* 0x000fc60007f1e0ff */
[----:B------:R-:W-:Y:S01]  /*1380*/  IMAD R23, R20, 0x8, R1 ;  /* 0x0000000814177824 */ /* 0x000fe200078e0201 */
[----:B------:R-:W-:Y:S01]  /*1390*/  IADD3 R11, P1, PT, R22, R11, RZ ;  /* 0x0000000b160b7210 */ /* 0x000fe20007f3e0ff */
[----:B------:R-:W-:-:S04]  /*13a0*/  IMAD.HI.U32 R22, R8, R21, RZ ;  /* 0x0000001508167227 */ /* 0x000fc800078e00ff */
[----:B------:R-:W-:Y:S01]  /*13b0*/  IMAD.X R8, RZ, RZ, R22, P2 ;  /* 0x000000ffff087224 */ /* 0x000fe200010e0616 */
[----:B------:R0:W-:Y:S01]  /*13c0*/  STL.64 [R23], R10 ;  /* 0x0000000a17007387 */ /* 0x0001e20000100a00 */
[----:B------:R-:W-:-:S03]  /*13d0*/  IMAD.HI.U32 R22, R9, R21, RZ ;  /* 0x0000001509167227 */ /* 0x000fc600078e00ff */
[----:B------:R-:W-:Y:S01]  /*13e0*/  IADD3.X R8, P0, PT, R25, R8, RZ, P0, !PT ;  /* 0x0000000819087210 */ /* 0x000fe2000071e4ff */
[----:B------:R-:W-:Y:S02]  /*13f0*/  IMAD R9, R9, R21, RZ ;  /* 0x0000001509097224 */ /* 0x000fe400078e02ff */
[----:B------:R-:W-:-:S03]  /*1400*/  VIADD R20, R20, 0x1 ;  /* 0x0000000114147836 */ /* 0x000fc60000000000 */
[----:B------:R-:W-:Y:S01]  /*1410*/  IADD3.X R9, P1, PT, R9, R8, RZ, P1, !PT ;  /* 0x0000000809097210 */ /* 0x000fe20000f3e4ff */
[----:B------:R-:W-:Y:S01]  /*1420*/  IMAD.X R8, RZ, RZ, R22, P0 ;  /* 0x000000ffff087224 */ /* 0x000fe200000e0616 */
[----:B------:R-:W-:-:S03]  /*1430*/  ISETP.NE.AND P0, PT, R19, -0xf, PT ;  /* 0xfffffff11300780c */ /* 0x000fc60003f05270 */
[----:B------:R-:W-:Y:S02]  /*1440*/  IMAD.X R8, RZ, RZ, R8, P1 ;  /* 0x000000ffff087224 */ /* 0x000fe400008e0608 */
[----:B0-----:R-:W-:Y:S02]  /*1450*/  IMAD.MOV.U32 R10, RZ, RZ, R9 ;  /* 0x000000ffff0a7224 */ /* 0x001fe400078e0009 */
[----:B------:R-:W-:-:S06]  /*1460*/  IMAD.MOV.U32 R11, RZ, RZ, R8 ;  /* 0x000000ffff0b7224 */ /* 0x000fcc00078e0008 */
[----:B------:R-:W-:Y:S05]  /*1470*/  @P0 BRA `(.L_x_143) ;  /* 0xfffffffc00900947 */ /* 0x000fea000383ffff */
[----:B------:R-:W-:Y:S05]  /*1480*/  BSYNC.RECONVERGENT B3 ;  /* 0x0000000000037941 */ /* 0x000fea0003800200 */
.L_x_142:
[----:B------:R-:W-:-:S07]  /*1490*/  IMAD.MOV.U32 R13, RZ, RZ, R0 ;  /* 0x000000ffff0d7224 */ /* 0x000fce00078e0000 */
.L_x_141:
[----:B------:R-:W-:Y:S05]  /*14a0*/  BSYNC.RECONVERGENT B2 ;  /* 0x0000000000027941 */ /* 0x000fea0003800200 */
.L_x_140:
[----:B------:R-:W-:Y:S01]  /*14b0*/  LOP3.LUT P0, R23, R12, 0x3f, RZ, 0xc0, !PT ;  /* 0x0000003f0c177812 */ /* 0x000fe2000780c0ff */
[----:B------:R-:W-:-:S04]  /*14c0*/  IMAD.IADD R0, R17, 0x1, R13 ;  /* 0x0000000111007824 */ /* 0x000fc800078e020d */
[----:B------:R-:W-:-:S05]  /*14d0*/  IMAD.U32 R25, R0, 0x8, R1 ;  /* 0x0000000800197824 */ /* 0x000fca00078e0001 */
[----:B------:R0:W-:Y:S04]  /*14e0*/  STL.64 [R25+-0x78], R10 ;  /* 0xffff880a19007387 */ /* 0x0001e80000100a00 */
[----:B------:R-:W2:Y:S04]  /*14f0*/  @P0 LDL.64 R20, [R1+0x8] ;  /* 0x0000080001140983 */ /* 0x000ea80000100a00 */
[----:B------:R-:W3:Y:S04]  /*1500*/  LDL.64 R8, [R1+0x10] ;  /* 0x0000100001087983 */ /* 0x000ee80000100a00 */
[----:B------:R-:W4:Y:S01]  /*1510*/  LDL.64 R6, [R1+0x18] ;  /* 0x0000180001067983 */ /* 0x000f220000100a00 */
[----:B------:R-:W-:Y:S01]  /*1520*/  @P0 LOP3.LUT R0, R23, 0x3f, RZ, 0x3c, !PT ;  /* 0x0000003f17000812 */ /* 0x000fe200078e3cff */
[----:B------:R-:W-:Y:S01]  /*1530*/  BSSY.RECONVERGENT B2, `(.L_x_144) ;  /* 0x0000034000027945 */ /* 0x000fe20003800200 */
[----:B--2---:R-:W-:-:S02]  /*1540*/  @P0 SHF.R.U64 R13, R20, 0x1, R21 ;  /* 0x00000001140d0819 */ /* 0x004fc40000001215 */
[----:B------:R-:W-:Y:S02]  /*1550*/  @P0 SHF.R.U32.HI R15, RZ, 0x1, R21 ;  /* 0x00000001ff0f0819 */ /* 0x000fe40000011615 */
[CC--:B---3--:R-:W-:Y:S02]  /*1560*/  @P0 SHF.L.U32 R17, R8.reuse, R23.reuse, RZ ;  /* 0x0000001708110219 */ /* 0x0c8fe400000006ff */
[----:B0-----:R-:W-:Y:S02]  /*1570*/  @P0 SHF.R.U64 R10, R13, R0, R15 ;  /* 0x000000000d0a0219 */ /* 0x001fe4000000120f */
[--C-:B------:R-:W-:Y:S02]  /*1580*/  @P0 SHF.R.U32.HI R21, RZ, 0x1, R9.reuse ;  /* 0x00000001ff150819 */ /* 0x100fe40000011609 */
[C-C-:B------:R-:W-:Y:S02]  /*1590*/  @P0 SHF.R.U64 R19, R8.reuse, 0x1, R9.reuse ;  /* 0x0000000108130819 */ /* 0x140fe40000001209 */
[----:B------:R-:W-:-:S02]  /*15a0*/  @P0 SHF.L.U64.HI R12, R8, R23, R9 ;  /* 0x00000017080c0219 */ /* 0x000fc40000010209 */
[----:B------:R-:W-:Y:S02]  /*15b0*/  @P0 SHF.R.U32.HI R11, RZ, R0, R15 ;  /* 0x00000000ff0b0219 */ /* 0x000fe4000001160f */
[----:B------:R-:W-:Y:S02]  /*15c0*/  @P0 LOP3.LUT R8, R17, R10, RZ, 0xfc, !PT ;  /* 0x0000000a11080212 */ /* 0x000fe400078efcff */
[----:B----4-:R-:W-:Y:S02]  /*15d0*/  @P0 SHF.L.U32 R13, R6, R23, RZ ;  /* 0x00000017060d0219 */ /* 0x010fe400000006ff */
[----:B------:R-:W-:Y:S01]  /*15e0*/  @P0 SHF.R.U64 R20, R19, R0, R21 ;  /* 0x0000000013140219 */ /* 0x000fe20000001215 */
[----:B------:R-:W-:Y:S01]  /*15f0*/  IMAD.SHL.U32 R10, R8, 0x4, RZ ;  /* 0x00000004080a7824 */ /* 0x000fe200078e00ff */
[----:B------:R-:W-:Y:S02]  /*1600*/  @P0 LOP3.LUT R9, R12, R11, RZ, 0xfc, !PT ;  /* 0x0000000b0c090212 */ /* 0x000fe400078efcff */
[----:B------:R-:W-:-:S02]  /*1610*/  @P0 SHF.L.U64.HI R23, R6, R23, R7 ;  /* 0x0000001706170219 */ /* 0x000fc40000010207 */
[----:B------:R-:W-:Y:S02]  /*1620*/  @P0 LOP3.LUT R6, R13, R20, RZ, 0xfc, !PT ;  /* 0x000000140d060212 */ /* 0x000fe400078efcff */
[----:B------:R-:W-:Y:S02]  /*1630*/  @P0 SHF.R.U32.HI R0, RZ, R0, R21 ;  /* 0x00000000ff000219 */ /* 0x000fe40000011615 */
[----:B------:R-:W-:Y:S02]  /*1640*/  SHF.L.U64.HI R20, R8, 0x2, R9 ;  /* 0x0000000208147819 */ /* 0x000fe40000010209 */
[----:B------:R-:W-:Y:S02]  /*1650*/  @P0 LOP3.LUT R7, R23, R0, RZ, 0xfc, !PT ;  /* 0x0000000017070212 */ /* 0x000fe400078efcff */
[----:B------:R-:W-:Y:S02]  /*1660*/  SHF.L.W.U32.HI R9, R9, 0x2, R6 ;  /* 0x0000000209097819 */ /* 0x000fe40000010e06 */
[----:B------:R-:W-:-:S02]  /*1670*/  IADD3 RZ, P0, PT, RZ, -R10, RZ ;  /* 0x8000000affff7210 */ /* 0x000fc40007f1e0ff */
[----:B------:R-:W-:Y:S02]  /*1680*/  LOP3.LUT R0, RZ, R20, RZ, 0x33, !PT ;  /* 0x00000014ff007212 */ /* 0x000fe400078e33ff */
[----:B------:R-:W-:Y:S02]  /*1690*/  SHF.L.W.U32.HI R6, R6, 0x2, R7 ;  /* 0x0000000206067819 */ /* 0x000fe40000010e07 */
[----:B------:R-:W-:Y:S02]  /*16a0*/  LOP3.LUT R8, RZ, R9, RZ, 0x33, !PT ;  /* 0x00000009ff087212 */ /* 0x000fe400078e33ff */
[----:B------:R-:W-:Y:S02]  /*16b0*/  IADD3.X R11, P0, PT, RZ, R0, RZ, P0, !PT ;  /* 0x00000000ff0b7210 */ /* 0x000fe4000071e4ff */
[----:B------:R-:W-:Y:S02]  /*16c0*/  LOP3.LUT R12, RZ, R6, RZ, 0x33, !PT ;  /* 0x00000006ff0c7212 */ /* 0x000fe400078e33ff */
[----:B------:R-:W-:-:S02]  /*16d0*/  IADD3.X R0, P1, PT, RZ, R8, RZ, P0, !PT ;  /* 0x00000008ff007210 */ /* 0x000fc4000073e4ff */
[----:B------:R-:W-:-:S03]  /*16e0*/  ISETP.GT.U32.AND P2, PT, R9, -0x1, PT ;  /* 0xffffffff0900780c */ /* 0x000fc60003f44070 */
[----:B------:R-:W-:Y:S01]  /*16f0*/  IMAD.X R13, RZ, RZ, R12, P1 ;  /* 0x000000ffff0d7224 */ /* 0x000fe200008e060c */
[----:B------:R-:W-:-:S04]  /*1700*/  ISETP.GT.AND.EX P0, PT, R6, -0x1, PT, P2 ;  /* 0xffffffff0600780c */ /* 0x000fc80003f04320 */
[----:B------:R-:W-:Y:S02]  /*1710*/  SEL R8, R6, R13, P0 ;  /* 0x0000000d06087207 */ /* 0x000fe40000000000 */
[----:B------:R-:W-:Y:S02]  /*1720*/  SEL R17, R9, R0, P0 ;  /* 0x0000000009117207 */ /* 0x000fe40000000000 */
[----:B------:R-:W-:Y:S02]  /*1730*/  ISETP.NE.U32.AND P1, PT, R8, RZ, PT ;  /* 0x000000ff0800720c */ /* 0x000fe40003f25070 */
[----:B------:R-:W-:Y:S02]  /*1740*/  SEL R13, R20, R11, P0 ;  /* 0x0000000b140d7207 */ /* 0x000fe40000000000 */
[----:B------:R-:W-:Y:S01]  /*1750*/  SEL R9, R17, R8, !P1 ;  /* 0x0000000811097207 */ /* 0x000fe20004800000 */
[----:B------:R-:W-:-:S05]  /*1760*/  @!P0 IMAD.MOV R10, RZ, RZ, -R10 ;  /* 0x000000ffff0a8224 */ /* 0x000fca00078e0a0a */
[----:B------:R-:W0:Y:S02]  /*1770*/  FLO.U32 R9, R9 ;  /* 0x0000000900097300 */ /* 0x000e2400000e0000 */
[C---:B0-----:R-:W-:Y:S02]  /*1780*/  IADD3 R12, PT, PT, -R9.reuse, 0x1f, RZ ;  /* 0x0000001f090c7810 */ /* 0x041fe40007ffe1ff */
[----:B------:R-:W-:-:S03]  /*1790*/  IADD3 R0, PT, PT, -R9, 0x3f, RZ ;  /* 0x0000003f09007810 */ /* 0x000fc60007ffe1ff */
[----:B------:R-:W-:-:S05]  /*17a0*/  @P1 IMAD.MOV R0, RZ, RZ, R12 ;  /* 0x000000ffff001224 */ /* 0x000fca00078e020c */
[----:B------:R-:W-:-:S13]  /*17b0*/  ISETP.NE.AND P1, PT, R0, RZ, PT ;  /* 0x000000ff0000720c */ /* 0x000fda0003f25270 */
[----:B------:R-:W-:Y:S05]  /*17c0*/  @!P1 BRA `(.L_x_145) ;  /* 0x0000000000289947 */ /* 0x000fea0003800000 */
[--C-:B------:R-:W-:Y:S02]  /*17d0*/  SHF.R.U64 R11, R10, 0x1, R13.reuse ;  /* 0x000000010a0b7819 */ /* 0x100fe4000000120d */
[C---:B------:R-:W-:Y:S02]  /*17e0*/  LOP3.LUT R9, R0.reuse, 0x3f, RZ, 0xc0, !PT ;  /* 0x0000003f00097812 */ /* 0x040fe400078ec0ff */
[----:B------:R-:W-:Y:S02]  /*17f0*/  SHF.R.U32.HI R13, RZ, 0x1, R13 ;  /* 0x00000001ff0d7819 */ /* 0x000fe4000001160d */
[----:B------:R-:W-:Y:S02]  /*1800*/  LOP3.LUT R10, R0, 0x3f, RZ, 0xc, !PT ;  /* 0x0000003f000a7812 */ /* 0x000fe400078e0cff */
[CC--:B------:R-:W-:Y:S02]  /*1810*/  SHF.L.U64.HI R15, R17.reuse, R9.reuse, R8 ;  /* 0x00000009110f7219 */ /* 0x0c0fe40000010208 */
[----:B------:R-:W-:-:S02]  /*1820*/  SHF.L.U32 R9, R17, R9, RZ ;  /* 0x0000000911097219 */ /* 0x000fc400000006ff */
[-CC-:B------:R-:W-:Y:S02]  /*1830*/  SHF.R.U64 R8, R11, R10.reuse, R13.reuse ;  /* 0x0000000a0b087219 */ /* 0x180fe4000000120d */
[----:B------:R-:W-:Y:S02]  /*1840*/  SHF.R.U32.HI R10, RZ, R10, R13 ;  /* 0x0000000aff0a7219 */ /* 0x000fe4000001160d */
[----:B------:R-:W-:Y:S02]  /*1850*/  LOP3.LUT R17, R9, R8, RZ, 0xfc, !PT ;  /* 0x0000000809117212 */ /* 0x000fe400078efcff */
[----:B------:R-:W-:-:S07]  /*1860*/  LOP3.LUT R8, R15, R10, RZ, 0xfc, !PT ;  /* 0x0000000a0f087212 */ /* 0x000fce00078efcff */
.L_x_145:
[----:B------:R-:W-:Y:S05]  /*1870*/  BSYNC.RECONVERGENT B2 ;  /* 0x0000000000027941 */ /* 0x000fea0003800200 */
.L_x_144:
[----:B------:R-:W-:-:S04]  /*1880*/  IMAD.WIDE.U32 R12, R17, 0x2168c235, RZ ;  /* 0x2168c235110c7825 */ /* 0x000fc800078e00ff */
[----:B------:R-:W-:Y:S01]  /*1890*/  IMAD.MOV.U32 R10, RZ, RZ, R13 ;  /* 0x000000ffff0a7224 */ /* 0x000fe200078e000d */
[----:B------:R-:W-:Y:S01]  /*18a0*/  IADD3 RZ, P1, PT, R12, R12, RZ ;  /* 0x0000000c0cff7210 */ /* 0x000fe20007f3e0ff */
[----:B------:R-:W-:Y:S02]  /*18b0*/  IMAD.MOV.U32 R11, RZ, RZ, RZ ;  /* 0x000000ffff0b7224 */ /* 0x000fe400078e00ff */
[----:B------:R-:W-:-:S04]  /*18c0*/  IMAD.HI.U32 R9, R8, -0x36f0255e, RZ ;  /* 0xc90fdaa208097827 */ /* 0x000fc800078e00ff */
[----:B------:R-:W-:-:S04]  /*18d0*/  IMAD.WIDE.U32 R10, R17, -0x36f0255e, R10 ;  /* 0xc90fdaa2110a7825 */ /* 0x000fc800078e000a */
[C---:B------:R-:W-:Y:S02]  /*18e0*/  IMAD R13, R8.reuse, -0x36f0255e, RZ ;  /* 0xc90fdaa2080d7824 */ /* 0x040fe400078e02ff */
[----:B------:R-:W-:-:S04]  /*18f0*/  IMAD.WIDE.U32 R10, P2, R8, 0x2168c235, R10 ;  /* 0x2168c235080a7825 */ /* 0x000fc8000784000a */
[----:B------:R-:W-:Y:S01]  /*1900*/  IMAD.X R8, RZ, RZ, R9, P2 ;  /* 0x000000ffff087224 */ /* 0x000fe200010e0609 */
[----:B------:R-:W-:Y:S02]  /*1910*/  IADD3 R9, P2, PT, R13, R11, RZ ;  /* 0x0000000b0d097210 */ /* 0x000fe40007f5e0ff */
[----:B------:R-:W-:Y:S02]  /*1920*/  IADD3.X RZ, P1, PT, R10, R10, RZ, P1, !PT ;  /* 0x0000000a0aff7210 */ /* 0x000fe40000f3e4ff */
[C---:B------:R-:W-:Y:S01]  /*1930*/  ISETP.GT.U32.AND P3, PT, R9.reuse, RZ, PT ;  /* 0x000000ff0900720c */ /* 0x040fe20003f64070 */
[----:B------:R-:W-:Y:S01]  /*1940*/  IMAD.X R8, RZ, RZ, R8, P2 ;  /* 0x000000ffff087224 */ /* 0x000fe200010e0608 */
[----:B------:R-:W-:-:S04]  /*1950*/  IADD3.X R10, P2, PT, R9, R9, RZ, P1, !PT ;  /* 0x00000009090a7210 */ /* 0x000fc80000f5e4ff */
[C---:B------:R-:W-:Y:S01]  /*1960*/  ISETP.GT.AND.EX P1, PT, R8.reuse, RZ, PT, P3 ;  /* 0x000000ff0800720c */ /* 0x040fe20003f24330 */
[----:B------:R-:W-:-:S03]  /*1970*/  IMAD.X R11, R8, 0x1, R8, P2 ;  /* 0x00000001080b7824 */ /* 0x000fc600010e0608 */
[----:B------:R-:W-:Y:S02]  /*1980*/  SEL R9, R10, R9, P1 ;  /* 0x000000090a097207 */ /* 0x000fe40000800000 */
[----:B------:R-:W-:Y:S02]  /*1990*/  SEL R10, R11, R8, P1 ;  /* 0x000000080b0a7207 */ /* 0x000fe40000800000 */
[----:B------:R-:W-:Y:S02]  /*19a0*/  IADD3 R9, P2, PT, R9, 0x1, RZ ;  /* 0x0000000109097810 */ /* 0x000fe40007f5e0ff */
[----:B------:R-:W-:Y:S02]  /*19b0*/  SEL R11, RZ, 0xffffffff, !P1 ;  /* 0xffffffffff0b7807 */ /* 0x000fe40004800000 */
[----:B------:R-:W-:Y:S01]  /*19c0*/  LOP3.LUT P1, R8, R14, 0x80000000, RZ, 0xc0, !PT ;  /* 0x800000000e087812 */ /* 0x000fe2000782c0ff */
[----:B------:R-:W-:Y:S02]  /*19d0*/  IMAD.X R10, RZ, RZ, R10, P2 ;  /* 0x000000ffff0a7224 */ /* 0x000fe400010e060a */
[----:B------:R-:W-:Y:S01]  /*19e0*/  IMAD.IADD R11, R11, 0x1, -R0 ;  /* 0x000000010b0b7824 */ /* 0x000fe200078e0a00 */
[----:B------:R-:W-:-:S02]  /*19f0*/  @!P0 LOP3.LUT R8, R8, 0x80000000, RZ, 0x3c, !PT ;  /* 0x8000000008088812 */ /* 0x000fc400078e3cff */
[----:B------:R-:W-:-:S04]  /*1a00*/  SHF.R.U64 R9, R9, 0xa, R10 ;  /* 0x0000000a09097819 */ /* 0x000fc8000000120a */
[----:B------:R-:W-:-:S04]  /*1a10*/  IADD3 R9, P2, PT, R9, 0x1, RZ ;  /* 0x0000000109097810 */ /* 0x000fc80007f5e0ff */
[----:B------:R-:W-:-:S04]  /*1a20*/  LEA.HI.X R10, R10, RZ, RZ, 0x16, P2 ;  /* 0x000000ff0a0a7211 */ /* 0x000fc800010fb4ff */
[--C-:B------:R-:W-:Y:S02]  /*1a30*/  SHF.R.U64 R0, R9, 0x1, R10.reuse ;  /* 0x0000000109007819 */ /* 0x100fe4000000120a */
[----:B------:R-:W-:Y:S01]  /*1a40*/  SHF.R.U32.HI R9, RZ, 0x1e, R7 ;  /* 0x0000001eff097819 */ /* 0x000fe20000011607 */
[----:B------:R-:W-:Y:S01]  /*1a50*/  IMAD.SHL.U32 R7, R11, 0x100000, RZ ;  /* 0x001000000b077824 */ /* 0x000fe200078e00ff */
[----:B------:R-:W-:Y:S02]  /*1a60*/  SHF.R.U32.HI R10, RZ, 0x1, R10 ;  /* 0x00000001ff0a7819 */ /* 0x000fe4000001160a */
[----:B------:R-:W-:Y:S02]  /*1a70*/  IADD3 R15, P2, P3, RZ, RZ, R0 ;  /* 0x000000ffff0f7210 */ /* 0x000fe40007b5e000 */
[----:B------:R-:W-:Y:S02]  /*1a80*/  LEA.HI R6, R6, R9, RZ, 0x1 ;  /* 0x0000000906067211 */ /* 0x000fe400078f08ff */
[----:B------:R-:W-:-:S03]  /*1a90*/  IADD3.X R7, PT, PT, R7, 0x3fe00000, R10, P2, P3 ;  /* 0x3fe0000007077810 */ /* 0x000fc600017e640a */
[----:B------:R-:W-:Y:S01]  /*1aa0*/  @P1 IMAD.MOV R6, RZ, RZ, -R6 ;  /* 0x000000ffff061224 */ /* 0x000fe200078e0a06 */
[----:B------:R-:W-:-:S07]  /*1ab0*/  LOP3.LUT R14, R7, R8, RZ, 0xfc, !PT ;  /* 0x00000008070e7212 */ /* 0x000fce00078efcff */
.L_x_139:
[----:B------:R-:W-:Y:S02]  /*1ac0*/  IMAD.MOV.U32 R19, RZ, RZ, 0x0 ;  /* 0x00000000ff137424 */ /* 0x000fe400078e00ff */
[----:B------:R-:W-:Y:S02]  /*1ad0*/  IMAD.MOV.U32 R0, RZ, RZ, R6 ;  /* 0x000000ffff007224 */ /* 0x000fe400078e0006 */
[----:B------:R-:W-:Y:S02]  /*1ae0*/  IMAD.MOV.U32 R6, RZ, RZ, R15 ;  /* 0x000000ffff067224 */ /* 0x000fe400078e000f */
[----:B------:R-:W-:Y:S01]  /*1af0*/  IMAD.MOV.U32 R7, RZ, RZ, R14 ;  /* 0x000000ffff077224 */ /* 0x000fe200078e000e */
[----:B------:R-:W-:Y:S06]  /*1b00*/  RET.REL.NODEC R18 `(_Z21compute_unit_root_gpuP7double2i) ;  /* 0xffffffe4123c7950 */ /* 0x000fec0003c3ffff */
.L_x_146:
        /* <DEDUP_REMOVED lines=15> */
.L_x_153:


//--------------------- .nv.global.init           --------------------------
	.section	.nv.global.init,"aw",@progbits
	.align	16
.nv.global.init:
	.type		__cudart_sin_cos_coeffs,@object
	.size		__cudart_sin_cos_coeffs,(__cudart_i2opi_d - __cudart_sin_cos_coeffs)
__cudart_sin_cos_coeffs:
        /*0000*/ 	.byte	0x46, 0xd2, 0xb0, 0x2c, 0xf1, 0xe5, 0x5a, 0xbe, 0x92, 0xe3, 0xac, 0x69, 0xe3, 0x1d, 0xc7, 0x3e
        /*0010*/ 	.byte	0xa1, 0x62, 0xdb, 0x19, 0xa0, 0x01, 0x2a, 0xbf, 0x18, 0x08, 0x11, 0x11, 0x11, 0x11, 0x81, 0x3f
        /*0020*/ 	.byte	0x54, 0x55, 0x55, 0x55, 0x55, 0x55, 0xc5, 0xbf, 0x00, 0x00, 0x00, 0x00, 0x00, 0x00, 0x00, 0x00
        /*0030*/ 	.byte	0x00, 0x00, 0x00, 0x00, 0x00, 0x00, 0x00, 0x00, 0x64, 0x81, 0xfd, 0x20, 0x83, 0xff, 0xa8, 0xbd
        /*0040*/ 	.byte	0x28, 0x85, 0xef, 0xc1, 0xa7, 0xee, 0x21, 0x3e, 0xd9, 0xe6, 0x06, 0x8e, 0x4f, 0x7e, 0x92, 0xbe
        /*0050*/ 	.byte	0xe9, 0xbc, 0xdd, 0x19, 0xa0, 0x01, 0xfa, 0x3e, 0x47, 0x5d, 0xc1, 0x16, 0x6c, 0xc1, 0x56, 0xbf
        /*0060*/ 	.byte	0x51, 0x55, 0x55, 0x55, 0x55, 0x55, 0xa5, 0x3f, 0x00, 0x00, 0x00, 0x00, 0x00, 0x00, 0xe0, 0xbf
        /*0070*/ 	.byte	0x00, 0x00, 0x00, 0x00, 0x00, 0x00, 0xf0, 0x3f, 0x00, 0x00, 0x00, 0x00, 0x00, 0x00, 0x00, 0x00
	.type		__cudart_i2opi_d,@object
	.size		__cudart_i2opi_d,(.L_0 - __cudart_i2opi_d)
__cudart_i2opi_d:
        /* <DEDUP_REMOVED lines=9> */
.L_0:


//--------------------- .nv.shared.reserved.0     --------------------------
	.section	.nv.shared.reserved.0,"aw",@nobits
	.weak		__nv_reservedSMEM_offset_0_alias
	.size		__nv_reservedSMEM_offset_0_alias, 0, 64
	.other		__nv_reservedSMEM_offset_0_alias,@"STO_CUDA_RESERVED_SHARED STV_DEFAULT"
__nv_reservedSMEM_offset_0_alias:
	.zero		0
	.zero		64


//--------------------- .nv.constant0._Z21compute_forces_kerneliidddiiidPdS_S_S_S_S_S_S_S_S_P7double2S_S_S_ --------------------------
	.section	.nv.constant0._Z21compute_forces_kerneliidddiiidPdS_S_S_S_S_S_S_S_S_P7double2S_S_S_,"a",@progbits
	.sectionflags	@""
	.align	4
.nv.constant0._Z21compute_forces_kerneliidddiiidPdS_S_S_S_S_S_S_S_S_P7double2S_S_S_:
	.zero		1064


//--------------------- .nv.constant0._Z34apply_euler_and_interaction_kerneliiiP7double2S0_S0_S0_S0_ --------------------------
	.section	.nv.constant0._Z34apply_euler_and_interaction_kerneliiiP7double2S0_S0_S0_S0_,"a",@progbits
	.sectionflags	@""
	.align	4
.nv.constant0._Z34apply_euler_and_interaction_kerneliiiP7double2S0_S0_S0_S0_:
	.zero		952


//--------------------- .nv.constant0._Z30convert_real_to_complex_kerneliiiPdP7double2 --------------------------
	.section	.nv.constant0._Z30convert_real_to_complex_kerneliiiPdP7double2,"a",@progbits
	.sectionflags	@""
	.align	4
.nv.constant0._Z30convert_real_to_complex_kerneliiiPdP7double2:
	.zero		928


//--------------------- .nv.constant0._Z22assign_charge_grid_gpuiiPdS_S_S_S_S_S_iiiS_ --------------------------
	.section	.nv.constant0._Z22assign_charge_grid_gpuiiPdS_S_S_S_S_S_iiiS_,"a",@progbits
	.sectionflags	@""
	.align	4
.nv.constant0._Z22assign_charge_grid_gpuiiPdS_S_S_S_S_S_iiiS_:
	.zero		984


//--------------------- .nv.constant0._Z28compute_B_splines_coeffs_gpuiiPdS_S_ --------------------------
	.section	.nv.constant0._Z28compute_B_splines_coeffs_gpuiiPdS_S_,"a",@progbits
	.sectionflags	@""
	.align	4
.nv.constant0._Z28compute_B_splines_coeffs_gpuiiPdS_S_:
	.zero		928


//--------------------- .nv.constant0._Z17compute_frac_cooriiiidddPdS_S_S_S_S_ --------------------------
	.section	.nv.constant0._Z17compute_frac_cooriiiidddPdS_S_S_S_S_,"a",@progbits
	.sectionflags	@""
	.align	4
.nv.constant0._Z17compute_frac_cooriiiidddPdS_S_S_S_S_:
	.zero		984


//--------------------- .nv.constant0._Z24extract_interaction_meshiiiiiiidP7double2S0_ --------------------------
	.section	.nv.constant0._Z24extract_interaction_meshiiiiiiidP7double2S0_,"a",@progbits
	.sectionflags	@""
	.align	4
.nv.constant0._Z24extract_interaction_meshiiiiiiidP7double2S0_:
	.zero		952


//--------------------- .nv.constant0._Z34compute_interaction_mesh_dense_gpuiiiddddddP7double2 --------------------------
	.section	.nv.constant0._Z34compute_interaction_mesh_dense_gpuiiiddddddP7double2,"a",@progbits
	.sectionflags	@""
	.align	4
.nv.constant0._Z34compute_interaction_mesh_dense_gpuiiiddddddP7double2:
	.zero		968


//--------------------- .nv.constant0._Z17compute_Euler_gpuiiPdP7double2S1_ --------------------------
	.section	.nv.constant0._Z17compute_Euler_gpuiiPdP7double2S1_,"a",@progbits
	.sectionflags	@""
	.align	4
.nv.constant0._Z17compute_Euler_gpuiiPdP7double2S1_:
	.zero		928


//--------------------- .nv.constant0._Z21compute_unit_root_gpuP7double2i --------------------------
	.section	.nv.constant0._Z21compute_unit_root_gpuP7double2i,"a",@progbits
	.sectionflags	@""
	.align	4
.nv.constant0._Z21compute_unit_root_gpuP7double2i:
	.zero		908


//--------------------- SYMBOLS --------------------------

	.type		.nv.reservedSmem.offset0,@object
	.size		.nv.reservedSmem.offset0,0x4
